//
// Generated by NVIDIA NVVM Compiler
//
// Compiler Build ID: CL-36424714
// Cuda compilation tools, release 13.0, V13.0.88
// Based on NVVM 20.0.0
//

.version 9.0
.target sm_100
.address_size 64

	// .globl	_Z10mkstrxd_cuILi0ELi32EEviiiiPdPiiS1_dddS0_iS0_iS1_S1_S0_S0_bbbS0_S0_S1_S1_S0_S0_
.extern .func  (.param .b32 func_retval0) vprintf
(
	.param .b64 vprintf_param_0,
	.param .b64 vprintf_param_1
)
;
.func  (.param .align 16 .b8 func_retval0[16]) __internal_trig_reduction_slowpathd
(
	.param .b64 __internal_trig_reduction_slowpathd_param_0
)
;
// _ZZ9rcnsl0_cuILi1ELi32EEvPddidS0_iS0_idS0_S0_E2dl has been demoted
// _ZZ7hstr_cuILi4ELi32EEvbPdS0_iiiS0_S0_PiS1_bidS1_E2ll has been demoted
// _ZZ10mkstrxd_cuILi0ELi32EEviiiiPdPiiS1_dddS0_iS0_iS1_S1_S0_S0_bbbS0_S0_S1_S1_S0_S0_E2hl has been demoted
// _ZZ10mkstrxd_cuILi0ELi32EEviiiiPdPiiS1_dddS0_iS0_iS1_S1_S0_S0_bbbS0_S0_S1_S1_S0_S0_E2df has been demoted
// _ZZ9rcnsl0_cuILi3ELi32EEvPddidS0_iS0_idS0_S0_E2dl has been demoted
// _ZZ7hstr_cuILi16ELi32EEvbPdS0_iiiS0_S0_PiS1_bidS1_E2ll has been demoted
// _ZZ10mkstrxd_cuILi1ELi32EEviiiiPdPiiS1_dddS0_iS0_iS1_S1_S0_S0_bbbS0_S0_S1_S1_S0_S0_E2hl has been demoted
// _ZZ10mkstrxd_cuILi1ELi32EEviiiiPdPiiS1_dddS0_iS0_iS1_S1_S0_S0_bbbS0_S0_S1_S1_S0_S0_E2df has been demoted
// _ZZ9rcnsl0_cuILi5ELi32EEvPddidS0_iS0_idS0_S0_E2dl has been demoted
// _ZZ7hstr_cuILi36ELi32EEvbPdS0_iiiS0_S0_PiS1_bidS1_E2ll has been demoted
// _ZZ10mkstrxd_cuILi2ELi32EEviiiiPdPiiS1_dddS0_iS0_iS1_S1_S0_S0_bbbS0_S0_S1_S1_S0_S0_E2hl has been demoted
// _ZZ10mkstrxd_cuILi2ELi32EEviiiiPdPiiS1_dddS0_iS0_iS1_S1_S0_S0_bbbS0_S0_S1_S1_S0_S0_E2df has been demoted
// _ZZ9rcnsl0_cuILi7ELi32EEvPddidS0_iS0_idS0_S0_E2dl has been demoted
// _ZZ7hstr_cuILi64ELi32EEvbPdS0_iiiS0_S0_PiS1_bidS1_E2ll has been demoted
// _ZZ10mkstrxd_cuILi3ELi32EEviiiiPdPiiS1_dddS0_iS0_iS1_S1_S0_S0_bbbS0_S0_S1_S1_S0_S0_E2hl has been demoted
// _ZZ10mkstrxd_cuILi3ELi32EEviiiiPdPiiS1_dddS0_iS0_iS1_S1_S0_S0_bbbS0_S0_S1_S1_S0_S0_E2df has been demoted
// _ZZ9rcnsl0_cuILi9ELi32EEvPddidS0_iS0_idS0_S0_E2dl has been demoted
// _ZZ7hstr_cuILi100ELi32EEvbPdS0_iiiS0_S0_PiS1_bidS1_E2ll has been demoted
// _ZZ10mkstrxd_cuILi4ELi32EEviiiiPdPiiS1_dddS0_iS0_iS1_S1_S0_S0_bbbS0_S0_S1_S1_S0_S0_E2hl has been demoted
// _ZZ10mkstrxd_cuILi4ELi32EEviiiiPdPiiS1_dddS0_iS0_iS1_S1_S0_S0_bbbS0_S0_S1_S1_S0_S0_E2df has been demoted
// _ZZ9rcnsl0_cuILi1ELi4EEvPddidS0_iS0_idS0_S0_E2dl has been demoted
// _ZZ7hstr_cuILi4ELi4EEvbPdS0_iiiS0_S0_PiS1_bidS1_E2ll has been demoted
// _ZZ10mkstrxd_cuILi0ELi4EEviiiiPdPiiS1_dddS0_iS0_iS1_S1_S0_S0_bbbS0_S0_S1_S1_S0_S0_E2hl has been demoted
// _ZZ10mkstrxd_cuILi0ELi4EEviiiiPdPiiS1_dddS0_iS0_iS1_S1_S0_S0_bbbS0_S0_S1_S1_S0_S0_E2df has been demoted
// _ZZ9rcnsl0_cuILi3ELi4EEvPddidS0_iS0_idS0_S0_E2dl has been demoted
// _ZZ7hstr_cuILi16ELi4EEvbPdS0_iiiS0_S0_PiS1_bidS1_E2ll has been demoted
// _ZZ10mkstrxd_cuILi1ELi4EEviiiiPdPiiS1_dddS0_iS0_iS1_S1_S0_S0_bbbS0_S0_S1_S1_S0_S0_E2hl has been demoted
// _ZZ10mkstrxd_cuILi1ELi4EEviiiiPdPiiS1_dddS0_iS0_iS1_S1_S0_S0_bbbS0_S0_S1_S1_S0_S0_E2df has been demoted
// _ZZ9rcnsl0_cuILi5ELi4EEvPddidS0_iS0_idS0_S0_E2dl has been demoted
// _ZZ7hstr_cuILi36ELi4EEvbPdS0_iiiS0_S0_PiS1_bidS1_E2ll has been demoted
// _ZZ10mkstrxd_cuILi2ELi4EEviiiiPdPiiS1_dddS0_iS0_iS1_S1_S0_S0_bbbS0_S0_S1_S1_S0_S0_E2hl has been demoted
// _ZZ10mkstrxd_cuILi2ELi4EEviiiiPdPiiS1_dddS0_iS0_iS1_S1_S0_S0_bbbS0_S0_S1_S1_S0_S0_E2df has been demoted
// _ZZ9rcnsl0_cuILi7ELi4EEvPddidS0_iS0_idS0_S0_E2dl has been demoted
// _ZZ7hstr_cuILi64ELi4EEvbPdS0_iiiS0_S0_PiS1_bidS1_E2ll has been demoted
// _ZZ10mkstrxd_cuILi3ELi4EEviiiiPdPiiS1_dddS0_iS0_iS1_S1_S0_S0_bbbS0_S0_S1_S1_S0_S0_E2hl has been demoted
// _ZZ10mkstrxd_cuILi3ELi4EEviiiiPdPiiS1_dddS0_iS0_iS1_S1_S0_S0_bbbS0_S0_S1_S1_S0_S0_E2df has been demoted
// _ZZ9rcnsl0_cuILi9ELi4EEvPddidS0_iS0_idS0_S0_E2dl has been demoted
// _ZZ7hstr_cuILi100ELi4EEvbPdS0_iiiS0_S0_PiS1_bidS1_E2ll has been demoted
// _ZZ10mkstrxd_cuILi4ELi4EEviiiiPdPiiS1_dddS0_iS0_iS1_S1_S0_S0_bbbS0_S0_S1_S1_S0_S0_E2hl has been demoted
// _ZZ10mkstrxd_cuILi4ELi4EEviiiiPdPiiS1_dddS0_iS0_iS1_S1_S0_S0_bbbS0_S0_S1_S1_S0_S0_E2df has been demoted
.global .align 1 .b8 $str[24] = {114, 99, 110, 115, 108, 48, 58, 32, 105, 110, 99, 114, 101, 97, 115, 101, 32, 108, 109, 97, 120, 120, 10};
.global .align 8 .b8 __cudart_i2opi_d[144] = {8, 93, 141, 31, 177, 95, 251, 107, 234, 146, 82, 138, 247, 57, 7, 61, 123, 241, 229, 235, 199, 186, 39, 117, 45, 234, 95, 158, 102, 63, 70, 79, 183, 9, 203, 39, 207, 126, 54, 109, 31, 109, 10, 90, 139, 17, 47, 239, 15, 152, 5, 222, 255, 151, 248, 31, 59, 40, 249, 189, 139, 95, 132, 156, 244, 57, 83, 131, 57, 214, 145, 57, 65, 126, 95, 180, 38, 112, 156, 233, 132, 68, 187, 46, 245, 53, 130, 232, 62, 167, 41, 177, 28, 235, 29, 254, 28, 146, 209, 9, 234, 46, 73, 6, 224, 210, 77, 66, 58, 110, 36, 183, 97, 197, 187, 222, 171, 99, 81, 254, 65, 144, 67, 60, 153, 149, 98, 219, 192, 221, 52, 245, 209, 87, 39, 252, 41, 21, 68, 78, 110, 131, 249, 162};
.global .align 16 .b8 __cudart_sin_cos_coeffs[128] = {70, 210, 176, 44, 241, 229, 90, 190, 146, 227, 172, 105, 227, 29, 199, 62, 161, 98, 219, 25, 160, 1, 42, 191, 24, 8, 17, 17, 17, 17, 129, 63, 84, 85, 85, 85, 85, 85, 197, 191, 0, 0, 0, 0, 0, 0, 0, 0, 0, 0, 0, 0, 0, 0, 0, 0, 100, 129, 253, 32, 131, 255, 168, 189, 40, 133, 239, 193, 167, 238, 33, 62, 217, 230, 6, 142, 79, 126, 146, 190, 233, 188, 221, 25, 160, 1, 250, 62, 71, 93, 193, 22, 108, 193, 86, 191, 81, 85, 85, 85, 85, 85, 165, 63, 0, 0, 0, 0, 0, 0, 224, 191, 0, 0, 0, 0, 0, 0, 240, 63};

.visible .entry _Z10mkstrxd_cuILi0ELi32EEviiiiPdPiiS1_dddS0_iS0_iS1_S1_S0_S0_bbbS0_S0_S1_S1_S0_S0_(
	.param .u32 _Z10mkstrxd_cuILi0ELi32EEviiiiPdPiiS1_dddS0_iS0_iS1_S1_S0_S0_bbbS0_S0_S1_S1_S0_S0__param_0,
	.param .u32 _Z10mkstrxd_cuILi0ELi32EEviiiiPdPiiS1_dddS0_iS0_iS1_S1_S0_S0_bbbS0_S0_S1_S1_S0_S0__param_1,
	.param .u32 _Z10mkstrxd_cuILi0ELi32EEviiiiPdPiiS1_dddS0_iS0_iS1_S1_S0_S0_bbbS0_S0_S1_S1_S0_S0__param_2,
	.param .u32 _Z10mkstrxd_cuILi0ELi32EEviiiiPdPiiS1_dddS0_iS0_iS1_S1_S0_S0_bbbS0_S0_S1_S1_S0_S0__param_3,
	.param .u64 .ptr .align 1 _Z10mkstrxd_cuILi0ELi32EEviiiiPdPiiS1_dddS0_iS0_iS1_S1_S0_S0_bbbS0_S0_S1_S1_S0_S0__param_4,
	.param .u64 .ptr .align 1 _Z10mkstrxd_cuILi0ELi32EEviiiiPdPiiS1_dddS0_iS0_iS1_S1_S0_S0_bbbS0_S0_S1_S1_S0_S0__param_5,
	.param .u32 _Z10mkstrxd_cuILi0ELi32EEviiiiPdPiiS1_dddS0_iS0_iS1_S1_S0_S0_bbbS0_S0_S1_S1_S0_S0__param_6,
	.param .u64 .ptr .align 1 _Z10mkstrxd_cuILi0ELi32EEviiiiPdPiiS1_dddS0_iS0_iS1_S1_S0_S0_bbbS0_S0_S1_S1_S0_S0__param_7,
	.param .f64 _Z10mkstrxd_cuILi0ELi32EEviiiiPdPiiS1_dddS0_iS0_iS1_S1_S0_S0_bbbS0_S0_S1_S1_S0_S0__param_8,
	.param .f64 _Z10mkstrxd_cuILi0ELi32EEviiiiPdPiiS1_dddS0_iS0_iS1_S1_S0_S0_bbbS0_S0_S1_S1_S0_S0__param_9,
	.param .f64 _Z10mkstrxd_cuILi0ELi32EEviiiiPdPiiS1_dddS0_iS0_iS1_S1_S0_S0_bbbS0_S0_S1_S1_S0_S0__param_10,
	.param .u64 .ptr .align 1 _Z10mkstrxd_cuILi0ELi32EEviiiiPdPiiS1_dddS0_iS0_iS1_S1_S0_S0_bbbS0_S0_S1_S1_S0_S0__param_11,
	.param .u32 _Z10mkstrxd_cuILi0ELi32EEviiiiPdPiiS1_dddS0_iS0_iS1_S1_S0_S0_bbbS0_S0_S1_S1_S0_S0__param_12,
	.param .u64 .ptr .align 1 _Z10mkstrxd_cuILi0ELi32EEviiiiPdPiiS1_dddS0_iS0_iS1_S1_S0_S0_bbbS0_S0_S1_S1_S0_S0__param_13,
	.param .u32 _Z10mkstrxd_cuILi0ELi32EEviiiiPdPiiS1_dddS0_iS0_iS1_S1_S0_S0_bbbS0_S0_S1_S1_S0_S0__param_14,
	.param .u64 .ptr .align 1 _Z10mkstrxd_cuILi0ELi32EEviiiiPdPiiS1_dddS0_iS0_iS1_S1_S0_S0_bbbS0_S0_S1_S1_S0_S0__param_15,
	.param .u64 .ptr .align 1 _Z10mkstrxd_cuILi0ELi32EEviiiiPdPiiS1_dddS0_iS0_iS1_S1_S0_S0_bbbS0_S0_S1_S1_S0_S0__param_16,
	.param .u64 .ptr .align 1 _Z10mkstrxd_cuILi0ELi32EEviiiiPdPiiS1_dddS0_iS0_iS1_S1_S0_S0_bbbS0_S0_S1_S1_S0_S0__param_17,
	.param .u64 .ptr .align 1 _Z10mkstrxd_cuILi0ELi32EEviiiiPdPiiS1_dddS0_iS0_iS1_S1_S0_S0_bbbS0_S0_S1_S1_S0_S0__param_18,
	.param .u8 _Z10mkstrxd_cuILi0ELi32EEviiiiPdPiiS1_dddS0_iS0_iS1_S1_S0_S0_bbbS0_S0_S1_S1_S0_S0__param_19,
	.param .u8 _Z10mkstrxd_cuILi0ELi32EEviiiiPdPiiS1_dddS0_iS0_iS1_S1_S0_S0_bbbS0_S0_S1_S1_S0_S0__param_20,
	.param .u8 _Z10mkstrxd_cuILi0ELi32EEviiiiPdPiiS1_dddS0_iS0_iS1_S1_S0_S0_bbbS0_S0_S1_S1_S0_S0__param_21,
	.param .u64 .ptr .align 1 _Z10mkstrxd_cuILi0ELi32EEviiiiPdPiiS1_dddS0_iS0_iS1_S1_S0_S0_bbbS0_S0_S1_S1_S0_S0__param_22,
	.param .u64 .ptr .align 1 _Z10mkstrxd_cuILi0ELi32EEviiiiPdPiiS1_dddS0_iS0_iS1_S1_S0_S0_bbbS0_S0_S1_S1_S0_S0__param_23,
	.param .u64 .ptr .align 1 _Z10mkstrxd_cuILi0ELi32EEviiiiPdPiiS1_dddS0_iS0_iS1_S1_S0_S0_bbbS0_S0_S1_S1_S0_S0__param_24,
	.param .u64 .ptr .align 1 _Z10mkstrxd_cuILi0ELi32EEviiiiPdPiiS1_dddS0_iS0_iS1_S1_S0_S0_bbbS0_S0_S1_S1_S0_S0__param_25,
	.param .u64 .ptr .align 1 _Z10mkstrxd_cuILi0ELi32EEviiiiPdPiiS1_dddS0_iS0_iS1_S1_S0_S0_bbbS0_S0_S1_S1_S0_S0__param_26,
	.param .u64 .ptr .align 1 _Z10mkstrxd_cuILi0ELi32EEviiiiPdPiiS1_dddS0_iS0_iS1_S1_S0_S0_bbbS0_S0_S1_S1_S0_S0__param_27
)
{
	.local .align 16 .b8 	__local_depot0[48];
	.reg .b64 	%SP;
	.reg .b64 	%SPL;
	.reg .pred 	%p<181>;
	.reg .b16 	%rs<27>;
	.reg .b32 	%r<736>;
	.reg .b32 	%f<7>;
	.reg .b64 	%rd<195>;
	.reg .b64 	%fd<1140>;
	// demoted variable
	.shared .align 8 .b8 _ZZ9rcnsl0_cuILi1ELi32EEvPddidS0_iS0_idS0_S0_E2dl[1024];
	// demoted variable
	.shared .align 4 .b8 _ZZ7hstr_cuILi4ELi32EEvbPdS0_iiiS0_S0_PiS1_bidS1_E2ll[16];
	// demoted variable
	.shared .align 8 .b8 _ZZ10mkstrxd_cuILi0ELi32EEviiiiPdPiiS1_dddS0_iS0_iS1_S1_S0_S0_bbbS0_S0_S1_S1_S0_S0_E2hl[32];
	// demoted variable
	.shared .align 4 .b8 _ZZ10mkstrxd_cuILi0ELi32EEviiiiPdPiiS1_dddS0_iS0_iS1_S1_S0_S0_bbbS0_S0_S1_S1_S0_S0_E2df[8];
	mov.u64 	%SPL, __local_depot0;
	ld.param.u32 	%r234, [_Z10mkstrxd_cuILi0ELi32EEviiiiPdPiiS1_dddS0_iS0_iS1_S1_S0_S0_bbbS0_S0_S1_S1_S0_S0__param_0];
	ld.param.u32 	%r235, [_Z10mkstrxd_cuILi0ELi32EEviiiiPdPiiS1_dddS0_iS0_iS1_S1_S0_S0_bbbS0_S0_S1_S1_S0_S0__param_1];
	ld.param.u32 	%r236, [_Z10mkstrxd_cuILi0ELi32EEviiiiPdPiiS1_dddS0_iS0_iS1_S1_S0_S0_bbbS0_S0_S1_S1_S0_S0__param_3];
	ld.param.u64 	%rd28, [_Z10mkstrxd_cuILi0ELi32EEviiiiPdPiiS1_dddS0_iS0_iS1_S1_S0_S0_bbbS0_S0_S1_S1_S0_S0__param_4];
	ld.param.u64 	%rd29, [_Z10mkstrxd_cuILi0ELi32EEviiiiPdPiiS1_dddS0_iS0_iS1_S1_S0_S0_bbbS0_S0_S1_S1_S0_S0__param_5];
	ld.param.u64 	%rd30, [_Z10mkstrxd_cuILi0ELi32EEviiiiPdPiiS1_dddS0_iS0_iS1_S1_S0_S0_bbbS0_S0_S1_S1_S0_S0__param_7];
	ld.param.f64 	%fd225, [_Z10mkstrxd_cuILi0ELi32EEviiiiPdPiiS1_dddS0_iS0_iS1_S1_S0_S0_bbbS0_S0_S1_S1_S0_S0__param_8];
	ld.param.f64 	%fd226, [_Z10mkstrxd_cuILi0ELi32EEviiiiPdPiiS1_dddS0_iS0_iS1_S1_S0_S0_bbbS0_S0_S1_S1_S0_S0__param_9];
	ld.param.f64 	%fd227, [_Z10mkstrxd_cuILi0ELi32EEviiiiPdPiiS1_dddS0_iS0_iS1_S1_S0_S0_bbbS0_S0_S1_S1_S0_S0__param_10];
	ld.param.u64 	%rd39, [_Z10mkstrxd_cuILi0ELi32EEviiiiPdPiiS1_dddS0_iS0_iS1_S1_S0_S0_bbbS0_S0_S1_S1_S0_S0__param_11];
	ld.param.u32 	%r237, [_Z10mkstrxd_cuILi0ELi32EEviiiiPdPiiS1_dddS0_iS0_iS1_S1_S0_S0_bbbS0_S0_S1_S1_S0_S0__param_12];
	ld.param.u64 	%rd31, [_Z10mkstrxd_cuILi0ELi32EEviiiiPdPiiS1_dddS0_iS0_iS1_S1_S0_S0_bbbS0_S0_S1_S1_S0_S0__param_13];
	ld.param.u32 	%r238, [_Z10mkstrxd_cuILi0ELi32EEviiiiPdPiiS1_dddS0_iS0_iS1_S1_S0_S0_bbbS0_S0_S1_S1_S0_S0__param_14];
	ld.param.u64 	%rd40, [_Z10mkstrxd_cuILi0ELi32EEviiiiPdPiiS1_dddS0_iS0_iS1_S1_S0_S0_bbbS0_S0_S1_S1_S0_S0__param_16];
	ld.param.u64 	%rd41, [_Z10mkstrxd_cuILi0ELi32EEviiiiPdPiiS1_dddS0_iS0_iS1_S1_S0_S0_bbbS0_S0_S1_S1_S0_S0__param_17];
	ld.param.u64 	%rd42, [_Z10mkstrxd_cuILi0ELi32EEviiiiPdPiiS1_dddS0_iS0_iS1_S1_S0_S0_bbbS0_S0_S1_S1_S0_S0__param_18];
	ld.param.s8 	%rs9, [_Z10mkstrxd_cuILi0ELi32EEviiiiPdPiiS1_dddS0_iS0_iS1_S1_S0_S0_bbbS0_S0_S1_S1_S0_S0__param_19];
	ld.param.s8 	%rs10, [_Z10mkstrxd_cuILi0ELi32EEviiiiPdPiiS1_dddS0_iS0_iS1_S1_S0_S0_bbbS0_S0_S1_S1_S0_S0__param_20];
	ld.param.s8 	%rs11, [_Z10mkstrxd_cuILi0ELi32EEviiiiPdPiiS1_dddS0_iS0_iS1_S1_S0_S0_bbbS0_S0_S1_S1_S0_S0__param_21];
	ld.param.u64 	%rd37, [_Z10mkstrxd_cuILi0ELi32EEviiiiPdPiiS1_dddS0_iS0_iS1_S1_S0_S0_bbbS0_S0_S1_S1_S0_S0__param_26];
	ld.param.u64 	%rd38, [_Z10mkstrxd_cuILi0ELi32EEviiiiPdPiiS1_dddS0_iS0_iS1_S1_S0_S0_bbbS0_S0_S1_S1_S0_S0__param_27];
	cvta.to.global.u64 	%rd1, %rd42;
	cvta.to.global.u64 	%rd2, %rd41;
	cvta.to.global.u64 	%rd3, %rd40;
	cvta.to.global.u64 	%rd4, %rd39;
	add.u64 	%rd5, %SPL, 0;
	add.u64 	%rd6, %SPL, 32;
	add.u64 	%rd7, %SPL, 0;
	add.u64 	%rd8, %SPL, 0;
	mov.u32 	%r1, %ctaid.y;
	mov.u32 	%r2, %ctaid.x;
	mov.u32 	%r239, %tid.y;
	mov.u32 	%r3, %ntid.x;
	mul.lo.s32 	%r4, %r239, %r3;
	mov.u32 	%r5, %tid.x;
	add.s32 	%r727, %r4, %r5;
	setp.ne.s32 	%p2, %r727, 0;
	@%p2 bra 	$L__BB0_2;
	mov.b32 	%r240, 1;
	st.shared.u32 	[_ZZ10mkstrxd_cuILi0ELi32EEviiiiPdPiiS1_dddS0_iS0_iS1_S1_S0_S0_bbbS0_S0_S1_S1_S0_S0_E2df], %r240;
	st.shared.u32 	[_ZZ10mkstrxd_cuILi0ELi32EEviiiiPdPiiS1_dddS0_iS0_iS1_S1_S0_S0_bbbS0_S0_S1_S1_S0_S0_E2df+4], %r240;
$L__BB0_2:
	cvta.to.global.u64 	%rd47, %rd28;
	cvta.to.global.u64 	%rd48, %rd30;
	cvta.to.global.u64 	%rd49, %rd29;
	bar.sync 	0;
	add.s32 	%r241, %r236, %r1;
	mul.wide.s32 	%rd50, %r241, 4;
	add.s64 	%rd51, %rd49, %rd50;
	ld.global.u32 	%r242, [%rd51];
	mul.wide.s32 	%rd52, %r242, 4;
	add.s64 	%rd53, %rd48, %rd52;
	ld.global.u32 	%r243, [%rd53+-4];
	mad.lo.s32 	%r244, %r243, %r243, %r243;
	add.s32 	%r245, %r243, %r244;
	add.s32 	%r7, %r245, 1;
	or.b16  	%rs12, %rs11, %rs9;
	setp.ne.s16 	%p3, %rs12, 0;
	add.s32 	%r246, %r243, 2;
	mul.lo.s32 	%r247, %r246, %r246;
	selp.u32 	%r248, 1, 0, %p3;
	add.s32 	%r8, %r243, %r248;
	selp.b32 	%r9, %r247, %r7, %p3;
	mul.wide.u32 	%rd54, %r2, 4;
	add.s64 	%rd55, %rd49, %rd54;
	ld.global.u32 	%r249, [%rd55];
	mul.wide.s32 	%rd56, %r249, 4;
	add.s64 	%rd57, %rd48, %rd56;
	ld.global.u32 	%r250, [%rd57+-4];
	add.s32 	%r10, %r250, 1;
	mad.lo.s32 	%r251, %r250, %r250, %r250;
	add.s32 	%r11, %r251, %r10;
	add.s32 	%r12, %r8, %r250;
	mul.lo.s32 	%r252, %r241, 3;
	mul.lo.s32 	%r253, %r2, 3;
	mul.wide.u32 	%rd58, %r253, 8;
	add.s64 	%rd59, %rd47, %rd58;
	ld.global.f64 	%fd228, [%rd59];
	mul.wide.s32 	%rd60, %r252, 8;
	add.s64 	%rd61, %rd47, %rd60;
	ld.global.f64 	%fd229, [%rd61];
	sub.f64 	%fd1, %fd228, %fd229;
	ld.global.f64 	%fd230, [%rd59+8];
	ld.global.f64 	%fd231, [%rd61+8];
	sub.f64 	%fd2, %fd230, %fd231;
	ld.global.f64 	%fd232, [%rd59+16];
	ld.global.f64 	%fd233, [%rd61+16];
	sub.f64 	%fd3, %fd232, %fd233;
	setp.ne.s16 	%p4, %rs10, 0;
	@%p4 bra 	$L__BB0_108;
	cvta.to.global.u64 	%rd62, %rd38;
	cvta.to.global.u64 	%rd63, %rd37;
	ld.global.f64 	%fd234, [%rd62];
	fma.rn.f64 	%fd235, %fd234, %fd1, 0d0000000000000000;
	ld.global.f64 	%fd236, [%rd62+24];
	fma.rn.f64 	%fd237, %fd236, %fd2, %fd235;
	ld.global.f64 	%fd238, [%rd62+48];
	fma.rn.f64 	%fd239, %fd238, %fd3, %fd237;
	ld.global.f64 	%fd240, [%rd62+8];
	fma.rn.f64 	%fd241, %fd240, %fd1, 0d0000000000000000;
	ld.global.f64 	%fd242, [%rd62+32];
	fma.rn.f64 	%fd243, %fd242, %fd2, %fd241;
	ld.global.f64 	%fd244, [%rd62+56];
	fma.rn.f64 	%fd245, %fd244, %fd3, %fd243;
	ld.global.f64 	%fd246, [%rd62+16];
	fma.rn.f64 	%fd247, %fd246, %fd1, 0d0000000000000000;
	ld.global.f64 	%fd248, [%rd62+40];
	fma.rn.f64 	%fd249, %fd248, %fd2, %fd247;
	ld.global.f64 	%fd250, [%rd62+64];
	fma.rn.f64 	%fd251, %fd250, %fd3, %fd249;
	setp.lt.f64 	%p5, %fd239, 0d0000000000000000;
	selp.f64 	%fd252, 0d3FF0000000000000, 0dBFF0000000000000, %p5;
	selp.f64 	%fd253, 0dBFE0000000000000, 0d3FE0000000000000, %p5;
	add.f64 	%fd254, %fd239, %fd253;
	cvt.rzi.f64.f64 	%fd255, %fd254;
	setp.eq.f64 	%p6, %fd254, %fd255;
	add.f64 	%fd256, %fd252, %fd255;
	selp.f64 	%fd257, %fd256, %fd255, %p6;
	sub.f64 	%fd258, %fd239, %fd257;
	setp.lt.f64 	%p7, %fd245, 0d0000000000000000;
	selp.f64 	%fd259, 0d3FF0000000000000, 0dBFF0000000000000, %p7;
	selp.f64 	%fd260, 0dBFE0000000000000, 0d3FE0000000000000, %p7;
	add.f64 	%fd261, %fd245, %fd260;
	cvt.rzi.f64.f64 	%fd262, %fd261;
	setp.eq.f64 	%p8, %fd261, %fd262;
	add.f64 	%fd263, %fd259, %fd262;
	selp.f64 	%fd264, %fd263, %fd262, %p8;
	sub.f64 	%fd265, %fd245, %fd264;
	setp.lt.f64 	%p9, %fd251, 0d0000000000000000;
	selp.f64 	%fd266, 0d3FF0000000000000, 0dBFF0000000000000, %p9;
	selp.f64 	%fd267, 0dBFE0000000000000, 0d3FE0000000000000, %p9;
	add.f64 	%fd268, %fd251, %fd267;
	cvt.rzi.f64.f64 	%fd269, %fd268;
	setp.eq.f64 	%p10, %fd268, %fd269;
	add.f64 	%fd270, %fd266, %fd269;
	selp.f64 	%fd271, %fd270, %fd269, %p10;
	sub.f64 	%fd272, %fd251, %fd271;
	ld.global.f64 	%fd273, [%rd63];
	fma.rn.f64 	%fd274, %fd273, %fd258, 0d0000000000000000;
	ld.global.f64 	%fd275, [%rd63+24];
	fma.rn.f64 	%fd276, %fd275, %fd265, %fd274;
	ld.global.f64 	%fd277, [%rd63+48];
	fma.rn.f64 	%fd4, %fd277, %fd272, %fd276;
	ld.global.f64 	%fd278, [%rd63+8];
	fma.rn.f64 	%fd279, %fd278, %fd258, 0d0000000000000000;
	ld.global.f64 	%fd280, [%rd63+32];
	fma.rn.f64 	%fd281, %fd280, %fd265, %fd279;
	ld.global.f64 	%fd282, [%rd63+56];
	fma.rn.f64 	%fd5, %fd282, %fd272, %fd281;
	ld.global.f64 	%fd283, [%rd63+16];
	fma.rn.f64 	%fd284, %fd283, %fd258, 0d0000000000000000;
	ld.global.f64 	%fd285, [%rd63+40];
	fma.rn.f64 	%fd286, %fd285, %fd265, %fd284;
	ld.global.f64 	%fd287, [%rd63+64];
	fma.rn.f64 	%fd6, %fd287, %fd272, %fd286;
	min.s32 	%r13, %r238, 32;
	add.s32 	%r14, %r10, %r8;
	mul.lo.s32 	%r15, %r14, %r14;
	bar.sync 	0;
	setp.ge.s32 	%p11, %r727, %r13;
	@%p11 bra 	$L__BB0_84;
	mov.u32 	%r254, %ntid.y;
	mul.lo.s32 	%r16, %r3, %r254;
	setp.lt.s32 	%p12, %r12, 2;
	@%p12 bra 	$L__BB0_6;
	mov.u64 	%rd103, $str;
	cvta.global.u64 	%rd104, %rd103;
	{ // callseq 2, 0
	.param .b64 param0;
	st.param.b64 	[param0], %rd104;
	.param .b64 param1;
	st.param.b64 	[param1], 0;
	.param .b32 retval0;
	call.uni (retval0), 
	vprintf, 
	(
	param0, 
	param1
	);
	ld.param.b32 	%r359, [retval0];
	} // callseq 2
	{ // callseq 3, 0
	.param .b64 param0;
	st.param.b64 	[param0], %rd104;
	.param .b64 param1;
	st.param.b64 	[param1], 0;
	.param .b32 retval0;
	call.uni (retval0), 
	vprintf, 
	(
	param0, 
	param1
	);
	ld.param.b32 	%r361, [retval0];
	} // callseq 3
	bra.uni 	$L__BB0_84;
$L__BB0_6:
	shl.b32 	%r255, %r727, 5;
	mov.u32 	%r256, _ZZ9rcnsl0_cuILi1ELi32EEvPddidS0_iS0_idS0_S0_E2dl;
	add.s32 	%r17, %r256, %r255;
	mul.f64 	%fd7, %fd225, %fd225;
	mov.f64 	%fd288, 0d3FD0000000000000;
	div.rn.f64 	%fd8, %fd288, %fd7;
	mov.f64 	%fd289, 0d402921FB54442D18;
	div.rn.f64 	%fd9, %fd289, %fd227;
	setp.eq.s32 	%p13, %r14, 0;
	@%p13 bra 	$L__BB0_19;
	max.u32 	%r18, %r15, 1;
	and.b32  	%r19, %r18, 15;
	setp.lt.u32 	%p14, %r15, 16;
	mov.b32 	%r665, 0;
	@%p14 bra 	$L__BB0_10;
	and.b32  	%r665, %r18, -16;
	mov.b32 	%r663, 0;
$L__BB0_9:
	.pragma "nounroll";
	shl.b32 	%r259, %r663, 3;
	add.s32 	%r260, %r17, %r259;
	mov.b64 	%rd64, 0;
	st.shared.u64 	[%r260], %rd64;
	st.shared.u64 	[%r260+8], %rd64;
	st.shared.u64 	[%r260+16], %rd64;
	st.shared.u64 	[%r260+24], %rd64;
	st.shared.u64 	[%r260+32], %rd64;
	st.shared.u64 	[%r260+40], %rd64;
	st.shared.u64 	[%r260+48], %rd64;
	st.shared.u64 	[%r260+56], %rd64;
	st.shared.u64 	[%r260+64], %rd64;
	st.shared.u64 	[%r260+72], %rd64;
	st.shared.u64 	[%r260+80], %rd64;
	st.shared.u64 	[%r260+88], %rd64;
	st.shared.u64 	[%r260+96], %rd64;
	st.shared.u64 	[%r260+104], %rd64;
	st.shared.u64 	[%r260+112], %rd64;
	st.shared.u64 	[%r260+120], %rd64;
	add.s32 	%r663, %r663, 16;
	setp.ne.s32 	%p15, %r663, %r665;
	@%p15 bra 	$L__BB0_9;
$L__BB0_10:
	setp.eq.s32 	%p16, %r19, 0;
	@%p16 bra 	$L__BB0_19;
	and.b32  	%r24, %r18, 7;
	setp.lt.u32 	%p17, %r19, 8;
	@%p17 bra 	$L__BB0_13;
	shl.b32 	%r261, %r665, 3;
	add.s32 	%r262, %r17, %r261;
	mov.b64 	%rd65, 0;
	st.shared.u64 	[%r262], %rd65;
	st.shared.u64 	[%r262+8], %rd65;
	st.shared.u64 	[%r262+16], %rd65;
	st.shared.u64 	[%r262+24], %rd65;
	st.shared.u64 	[%r262+32], %rd65;
	st.shared.u64 	[%r262+40], %rd65;
	st.shared.u64 	[%r262+48], %rd65;
	st.shared.u64 	[%r262+56], %rd65;
	add.s32 	%r665, %r665, 8;
$L__BB0_13:
	setp.eq.s32 	%p18, %r24, 0;
	@%p18 bra 	$L__BB0_19;
	and.b32  	%r27, %r18, 3;
	setp.lt.u32 	%p19, %r24, 4;
	@%p19 bra 	$L__BB0_16;
	shl.b32 	%r263, %r665, 3;
	add.s32 	%r264, %r17, %r263;
	mov.b64 	%rd66, 0;
	st.shared.u64 	[%r264], %rd66;
	st.shared.u64 	[%r264+8], %rd66;
	st.shared.u64 	[%r264+16], %rd66;
	st.shared.u64 	[%r264+24], %rd66;
	add.s32 	%r665, %r665, 4;
$L__BB0_16:
	setp.eq.s32 	%p20, %r27, 0;
	@%p20 bra 	$L__BB0_19;
	mov.b32 	%r668, 0;
$L__BB0_18:
	.pragma "nounroll";
	shl.b32 	%r266, %r665, 3;
	add.s32 	%r267, %r17, %r266;
	mov.b64 	%rd67, 0;
	st.shared.u64 	[%r267], %rd67;
	add.s32 	%r665, %r665, 1;
	add.s32 	%r668, %r668, 1;
	setp.ne.s32 	%p21, %r668, %r27;
	@%p21 bra 	$L__BB0_18;
$L__BB0_19:
	setp.ne.s32 	%p22, %r727, 0;
	@%p22 bra 	$L__BB0_21;
	neg.f64 	%fd290, %fd9;
	mul.f64 	%fd291, %fd8, %fd290;
	st.shared.f64 	[%r17], %fd291;
$L__BB0_21:
	add.s32 	%r669, %r727, 1;
	setp.ge.s32 	%p23, %r669, %r238;
	@%p23 bra 	$L__BB0_64;
	mov.f64 	%fd292, 0d401921FB54442D18;
	div.rn.f64 	%fd10, %fd292, %fd226;
	neg.f64 	%fd11, %fd8;
	add.s32 	%r268, %r15, -1;
	and.b32  	%r35, %r268, 3;
	cvta.to.global.u64 	%rd9, %rd31;
	mov.u64 	%rd72, __cudart_sin_cos_coeffs;
$L__BB0_23:
	mul.lo.s32 	%r269, %r669, 3;
	mul.wide.u32 	%rd68, %r269, 8;
	add.s64 	%rd69, %rd9, %rd68;
	ld.global.f64 	%fd293, [%rd69];
	mul.f64 	%fd12, %fd10, %fd293;
	ld.global.f64 	%fd294, [%rd69+8];
	mul.f64 	%fd13, %fd10, %fd294;
	ld.global.f64 	%fd295, [%rd69+16];
	mul.f64 	%fd14, %fd10, %fd295;
	fma.rn.f64 	%fd296, %fd12, %fd4, 0d0000000000000000;
	fma.rn.f64 	%fd297, %fd13, %fd5, %fd296;
	fma.rn.f64 	%fd298, %fd14, %fd6, %fd297;
	mul.f64 	%fd15, %fd226, %fd298;
	abs.f64 	%fd16, %fd15;
	setp.neu.f64 	%p24, %fd16, 0d7FF0000000000000;
	@%p24 bra 	$L__BB0_25;
	mov.f64 	%fd304, 0d0000000000000000;
	mul.rn.f64 	%fd1046, %fd15, %fd304;
	mov.b32 	%r671, 1;
	bra.uni 	$L__BB0_28;
$L__BB0_25:
	mul.f64 	%fd299, %fd15, 0d3FE45F306DC9C883;
	cvt.rni.s32.f64 	%r670, %fd299;
	cvt.rn.f64.s32 	%fd300, %r670;
	fma.rn.f64 	%fd301, %fd300, 0dBFF921FB54442D18, %fd15;
	fma.rn.f64 	%fd302, %fd300, 0dBC91A62633145C00, %fd301;
	fma.rn.f64 	%fd1046, %fd300, 0dB97B839A252049C0, %fd302;
	setp.ltu.f64 	%p25, %fd16, 0d41E0000000000000;
	@%p25 bra 	$L__BB0_27;
	{ // callseq 0, 0
	.param .b64 param0;
	st.param.f64 	[param0], %fd15;
	.param .align 16 .b8 retval0[16];
	call.uni (retval0), 
	__internal_trig_reduction_slowpathd, 
	(
	param0
	);
	ld.param.f64 	%fd1046, [retval0];
	ld.param.b32 	%r670, [retval0+8];
	} // callseq 0
$L__BB0_27:
	add.s32 	%r671, %r670, 1;
$L__BB0_28:
	shl.b32 	%r272, %r671, 6;
	cvt.u64.u32 	%rd70, %r272;
	and.b64  	%rd71, %rd70, 64;
	add.s64 	%rd73, %rd72, %rd71;
	mul.rn.f64 	%fd305, %fd1046, %fd1046;
	and.b32  	%r273, %r671, 1;
	setp.eq.b32 	%p27, %r273, 1;
	selp.f64 	%fd306, 0dBDA8FF8320FD8164, 0d3DE5DB65F9785EBA, %p27;
	ld.global.nc.v2.f64 	{%fd307, %fd308}, [%rd73];
	fma.rn.f64 	%fd309, %fd306, %fd305, %fd307;
	fma.rn.f64 	%fd310, %fd309, %fd305, %fd308;
	ld.global.nc.v2.f64 	{%fd311, %fd312}, [%rd73+16];
	fma.rn.f64 	%fd313, %fd310, %fd305, %fd311;
	fma.rn.f64 	%fd314, %fd313, %fd305, %fd312;
	ld.global.nc.v2.f64 	{%fd315, %fd316}, [%rd73+32];
	fma.rn.f64 	%fd317, %fd314, %fd305, %fd315;
	fma.rn.f64 	%fd318, %fd317, %fd305, %fd316;
	fma.rn.f64 	%fd319, %fd318, %fd1046, %fd1046;
	fma.rn.f64 	%fd320, %fd318, %fd305, 0d3FF0000000000000;
	selp.f64 	%fd321, %fd320, %fd319, %p27;
	and.b32  	%r274, %r671, 2;
	setp.eq.s32 	%p28, %r274, 0;
	mov.f64 	%fd322, 0d0000000000000000;
	sub.f64 	%fd323, %fd322, %fd321;
	selp.f64 	%fd1050, %fd321, %fd323, %p28;
	@%p24 bra 	$L__BB0_30;
	mov.f64 	%fd329, 0d0000000000000000;
	mul.rn.f64 	%fd1047, %fd15, %fd329;
	mov.b32 	%r672, 0;
	bra.uni 	$L__BB0_32;
$L__BB0_30:
	mul.f64 	%fd324, %fd15, 0d3FE45F306DC9C883;
	cvt.rni.s32.f64 	%r672, %fd324;
	cvt.rn.f64.s32 	%fd325, %r672;
	fma.rn.f64 	%fd326, %fd325, 0dBFF921FB54442D18, %fd15;
	fma.rn.f64 	%fd327, %fd325, 0dBC91A62633145C00, %fd326;
	fma.rn.f64 	%fd1047, %fd325, 0dB97B839A252049C0, %fd327;
	setp.ltu.f64 	%p29, %fd16, 0d41E0000000000000;
	@%p29 bra 	$L__BB0_32;
	{ // callseq 1, 0
	.param .b64 param0;
	st.param.f64 	[param0], %fd15;
	.param .align 16 .b8 retval0[16];
	call.uni (retval0), 
	__internal_trig_reduction_slowpathd, 
	(
	param0
	);
	ld.param.f64 	%fd1047, [retval0];
	ld.param.b32 	%r672, [retval0+8];
	} // callseq 1
$L__BB0_32:
	setp.lt.u32 	%p30, %r15, 2;
	shl.b32 	%r277, %r672, 6;
	cvt.u64.u32 	%rd74, %r277;
	and.b64  	%rd75, %rd74, 64;
	add.s64 	%rd77, %rd72, %rd75;
	mul.rn.f64 	%fd330, %fd1047, %fd1047;
	and.b32  	%r278, %r672, 1;
	setp.eq.b32 	%p31, %r278, 1;
	selp.f64 	%fd331, 0dBDA8FF8320FD8164, 0d3DE5DB65F9785EBA, %p31;
	ld.global.nc.v2.f64 	{%fd332, %fd333}, [%rd77];
	fma.rn.f64 	%fd334, %fd331, %fd330, %fd332;
	fma.rn.f64 	%fd335, %fd334, %fd330, %fd333;
	ld.global.nc.v2.f64 	{%fd336, %fd337}, [%rd77+16];
	fma.rn.f64 	%fd338, %fd335, %fd330, %fd336;
	fma.rn.f64 	%fd339, %fd338, %fd330, %fd337;
	ld.global.nc.v2.f64 	{%fd340, %fd341}, [%rd77+32];
	fma.rn.f64 	%fd342, %fd339, %fd330, %fd340;
	fma.rn.f64 	%fd343, %fd342, %fd330, %fd341;
	fma.rn.f64 	%fd344, %fd343, %fd1047, %fd1047;
	fma.rn.f64 	%fd345, %fd343, %fd330, 0d3FF0000000000000;
	selp.f64 	%fd346, %fd345, %fd344, %p31;
	and.b32  	%r279, %r672, 2;
	setp.eq.s32 	%p32, %r279, 0;
	mov.f64 	%fd347, 0d0000000000000000;
	sub.f64 	%fd348, %fd347, %fd346;
	selp.f64 	%fd1049, %fd346, %fd348, %p32;
	mov.b64 	%rd78, 4607182418800017408;
	st.local.u64 	[%rd8], %rd78;
	mul.f64 	%fd349, %fd13, %fd13;
	fma.rn.f64 	%fd350, %fd12, %fd12, %fd349;
	fma.rn.f64 	%fd28, %fd14, %fd14, %fd350;
	@%p30 bra 	$L__BB0_47;
	setp.gtu.f64 	%p33, %fd28, 0d3A1FB0F6BE506019;
	@%p33 bra 	$L__BB0_223;
	add.s32 	%r281, %r15, -2;
	setp.lt.u32 	%p34, %r281, 15;
	mov.b32 	%r675, 1;
	@%p34 bra 	$L__BB0_37;
	mov.b32 	%r673, 1;
$L__BB0_36:
	.pragma "nounroll";
	mul.wide.u32 	%rd79, %r673, 8;
	add.s64 	%rd80, %rd8, %rd79;
	mov.b64 	%rd81, 0;
	st.local.u64 	[%rd80], %rd81;
	mov.f64 	%fd351, 0d0000000000000000;
	st.local.v2.f64 	[%rd80+8], {%fd351, %fd351};
	st.local.v2.f64 	[%rd80+24], {%fd351, %fd351};
	st.local.v2.f64 	[%rd80+40], {%fd351, %fd351};
	st.local.v2.f64 	[%rd80+56], {%fd351, %fd351};
	st.local.v2.f64 	[%rd80+72], {%fd351, %fd351};
	st.local.v2.f64 	[%rd80+88], {%fd351, %fd351};
	st.local.v2.f64 	[%rd80+104], {%fd351, %fd351};
	st.local.u64 	[%rd80+120], %rd81;
	add.s32 	%r675, %r673, 16;
	add.s32 	%r283, %r673, 15;
	add.s32 	%r284, %r15, -1;
	and.b32  	%r285, %r284, -16;
	setp.eq.s32 	%p35, %r283, %r285;
	mov.u32 	%r673, %r675;
	@%p35 bra 	$L__BB0_37;
	bra.uni 	$L__BB0_36;
$L__BB0_37:
	add.s32 	%r286, %r15, -1;
	and.b32  	%r287, %r286, 15;
	setp.eq.s32 	%p36, %r287, 0;
	@%p36 bra 	$L__BB0_47;
	add.s32 	%r290, %r287, -1;
	setp.lt.u32 	%p37, %r290, 7;
	@%p37 bra 	$L__BB0_40;
	mul.wide.u32 	%rd82, %r675, 8;
	add.s64 	%rd83, %rd8, %rd82;
	mov.b64 	%rd84, 0;
	st.local.u64 	[%rd83], %rd84;
	st.local.u64 	[%rd83+8], %rd84;
	st.local.u64 	[%rd83+16], %rd84;
	st.local.u64 	[%rd83+24], %rd84;
	st.local.u64 	[%rd83+32], %rd84;
	st.local.u64 	[%rd83+40], %rd84;
	st.local.u64 	[%rd83+48], %rd84;
	st.local.u64 	[%rd83+56], %rd84;
	add.s32 	%r675, %r675, 8;
$L__BB0_40:
	and.b32  	%r292, %r286, 7;
	setp.eq.s32 	%p38, %r292, 0;
	@%p38 bra 	$L__BB0_47;
	add.s32 	%r295, %r292, -1;
	setp.lt.u32 	%p39, %r295, 3;
	@%p39 bra 	$L__BB0_43;
	mul.wide.u32 	%rd85, %r675, 8;
	add.s64 	%rd86, %rd8, %rd85;
	mov.b64 	%rd87, 0;
	st.local.u64 	[%rd86], %rd87;
	st.local.u64 	[%rd86+8], %rd87;
	st.local.u64 	[%rd86+16], %rd87;
	st.local.u64 	[%rd86+24], %rd87;
	add.s32 	%r675, %r675, 4;
$L__BB0_43:
	setp.eq.s32 	%p40, %r35, 0;
	@%p40 bra 	$L__BB0_47;
	setp.eq.s32 	%p41, %r35, 1;
	mul.wide.u32 	%rd88, %r675, 8;
	add.s64 	%rd10, %rd8, %rd88;
	mov.b64 	%rd89, 0;
	st.local.u64 	[%rd10], %rd89;
	@%p41 bra 	$L__BB0_47;
	setp.eq.s32 	%p42, %r35, 2;
	mov.b64 	%rd90, 0;
	st.local.u64 	[%rd10+8], %rd90;
	@%p42 bra 	$L__BB0_47;
	mov.b64 	%rd91, 0;
	st.local.u64 	[%rd10+16], %rd91;
$L__BB0_47:
	mul.f64 	%fd29, %fd28, %fd11;
	fma.rn.f64 	%fd352, %fd29, 0d3FF71547652B82FE, 0d4338000000000000;
	{
	.reg .b32 %temp; 
	mov.b64 	{%r52, %temp}, %fd352;
	}
	mov.f64 	%fd353, 0dC338000000000000;
	add.rn.f64 	%fd354, %fd352, %fd353;
	fma.rn.f64 	%fd355, %fd354, 0dBFE62E42FEFA39EF, %fd29;
	fma.rn.f64 	%fd356, %fd354, 0dBC7ABC9E3B39803F, %fd355;
	fma.rn.f64 	%fd357, %fd356, 0d3E5ADE1569CE2BDF, 0d3E928AF3FCA213EA;
	fma.rn.f64 	%fd358, %fd357, %fd356, 0d3EC71DEE62401315;
	fma.rn.f64 	%fd359, %fd358, %fd356, 0d3EFA01997C89EB71;
	fma.rn.f64 	%fd360, %fd359, %fd356, 0d3F2A01A014761F65;
	fma.rn.f64 	%fd361, %fd360, %fd356, 0d3F56C16C1852B7AF;
	fma.rn.f64 	%fd362, %fd361, %fd356, 0d3F81111111122322;
	fma.rn.f64 	%fd363, %fd362, %fd356, 0d3FA55555555502A1;
	fma.rn.f64 	%fd364, %fd363, %fd356, 0d3FC5555555555511;
	fma.rn.f64 	%fd365, %fd364, %fd356, 0d3FE000000000000B;
	fma.rn.f64 	%fd366, %fd365, %fd356, 0d3FF0000000000000;
	fma.rn.f64 	%fd367, %fd366, %fd356, 0d3FF0000000000000;
	{
	.reg .b32 %temp; 
	mov.b64 	{%r53, %temp}, %fd367;
	}
	{
	.reg .b32 %temp; 
	mov.b64 	{%temp, %r54}, %fd367;
	}
	shl.b32 	%r296, %r52, 20;
	add.s32 	%r297, %r296, %r54;
	mov.b64 	%fd1048, {%r53, %r297};
	{
	.reg .b32 %temp; 
	mov.b64 	{%temp, %r298}, %fd29;
	}
	mov.b32 	%f3, %r298;
	abs.f32 	%f1, %f3;
	setp.lt.f32 	%p43, %f1, 0f4086232B;
	@%p43 bra 	$L__BB0_50;
	setp.lt.f64 	%p44, %fd29, 0d0000000000000000;
	add.f64 	%fd368, %fd29, 0d7FF0000000000000;
	selp.f64 	%fd1048, 0d0000000000000000, %fd368, %p44;
	setp.geu.f32 	%p45, %f1, 0f40874800;
	@%p45 bra 	$L__BB0_50;
	shr.u32 	%r299, %r52, 31;
	add.s32 	%r300, %r52, %r299;
	shr.s32 	%r301, %r300, 1;
	shl.b32 	%r302, %r301, 20;
	add.s32 	%r303, %r54, %r302;
	mov.b64 	%fd369, {%r53, %r303};
	sub.s32 	%r304, %r52, %r301;
	shl.b32 	%r305, %r304, 20;
	add.s32 	%r306, %r305, 1072693248;
	mov.b32 	%r307, 0;
	mov.b64 	%fd370, {%r307, %r306};
	mul.f64 	%fd1048, %fd370, %fd369;
$L__BB0_50:
	setp.lt.s32 	%p46, %r12, 0;
	mul.f64 	%fd371, %fd9, %fd1048;
	div.rn.f64 	%fd34, %fd371, %fd28;
	@%p46 bra 	$L__BB0_63;
	mov.b32 	%r678, 0;
	mov.b32 	%r677, 1;
	mov.b16 	%rs23, 0;
	mov.u16 	%rs24, %rs23;
	mov.u32 	%r686, %r678;
$L__BB0_52:
	mov.f64 	%fd35, %fd1050;
	mov.f64 	%fd1050, %fd1049;
	mov.u32 	%r56, %r678;
	shl.b32 	%r311, %r56, 1;
	mul.f64 	%fd37, %fd34, %fd35;
	setp.lt.u32 	%p47, %r311, 15;
	@%p47 bra 	$L__BB0_55;
	and.b32  	%r58, %r677, -16;
	mov.b32 	%r681, 0;
$L__BB0_54:
	.pragma "nounroll";
	mul.wide.s32 	%rd92, %r686, 8;
	add.s64 	%rd93, %rd8, %rd92;
	ld.local.f64 	%fd372, [%rd93];
	shl.b32 	%r313, %r686, 3;
	add.s32 	%r314, %r17, %r313;
	ld.shared.f64 	%fd373, [%r314];
	fma.rn.f64 	%fd374, %fd37, %fd372, %fd373;
	st.shared.f64 	[%r314], %fd374;
	ld.local.f64 	%fd375, [%rd93+8];
	ld.shared.f64 	%fd376, [%r314+8];
	fma.rn.f64 	%fd377, %fd37, %fd375, %fd376;
	st.shared.f64 	[%r314+8], %fd377;
	ld.local.f64 	%fd378, [%rd93+16];
	ld.shared.f64 	%fd379, [%r314+16];
	fma.rn.f64 	%fd380, %fd37, %fd378, %fd379;
	st.shared.f64 	[%r314+16], %fd380;
	ld.local.f64 	%fd381, [%rd93+24];
	ld.shared.f64 	%fd382, [%r314+24];
	fma.rn.f64 	%fd383, %fd37, %fd381, %fd382;
	st.shared.f64 	[%r314+24], %fd383;
	ld.local.f64 	%fd384, [%rd93+32];
	ld.shared.f64 	%fd385, [%r314+32];
	fma.rn.f64 	%fd386, %fd37, %fd384, %fd385;
	st.shared.f64 	[%r314+32], %fd386;
	ld.local.f64 	%fd387, [%rd93+40];
	ld.shared.f64 	%fd388, [%r314+40];
	fma.rn.f64 	%fd389, %fd37, %fd387, %fd388;
	st.shared.f64 	[%r314+40], %fd389;
	ld.local.f64 	%fd390, [%rd93+48];
	ld.shared.f64 	%fd391, [%r314+48];
	fma.rn.f64 	%fd392, %fd37, %fd390, %fd391;
	st.shared.f64 	[%r314+48], %fd392;
	ld.local.f64 	%fd393, [%rd93+56];
	ld.shared.f64 	%fd394, [%r314+56];
	fma.rn.f64 	%fd395, %fd37, %fd393, %fd394;
	st.shared.f64 	[%r314+56], %fd395;
	ld.local.f64 	%fd396, [%rd93+64];
	ld.shared.f64 	%fd397, [%r314+64];
	fma.rn.f64 	%fd398, %fd37, %fd396, %fd397;
	st.shared.f64 	[%r314+64], %fd398;
	ld.local.f64 	%fd399, [%rd93+72];
	ld.shared.f64 	%fd400, [%r314+72];
	fma.rn.f64 	%fd401, %fd37, %fd399, %fd400;
	st.shared.f64 	[%r314+72], %fd401;
	ld.local.f64 	%fd402, [%rd93+80];
	ld.shared.f64 	%fd403, [%r314+80];
	fma.rn.f64 	%fd404, %fd37, %fd402, %fd403;
	st.shared.f64 	[%r314+80], %fd404;
	ld.local.f64 	%fd405, [%rd93+88];
	ld.shared.f64 	%fd406, [%r314+88];
	fma.rn.f64 	%fd407, %fd37, %fd405, %fd406;
	st.shared.f64 	[%r314+88], %fd407;
	ld.local.f64 	%fd408, [%rd93+96];
	ld.shared.f64 	%fd409, [%r314+96];
	fma.rn.f64 	%fd410, %fd37, %fd408, %fd409;
	st.shared.f64 	[%r314+96], %fd410;
	ld.local.f64 	%fd411, [%rd93+104];
	ld.shared.f64 	%fd412, [%r314+104];
	fma.rn.f64 	%fd413, %fd37, %fd411, %fd412;
	st.shared.f64 	[%r314+104], %fd413;
	ld.local.f64 	%fd414, [%rd93+112];
	ld.shared.f64 	%fd415, [%r314+112];
	fma.rn.f64 	%fd416, %fd37, %fd414, %fd415;
	st.shared.f64 	[%r314+112], %fd416;
	ld.local.f64 	%fd417, [%rd93+120];
	ld.shared.f64 	%fd418, [%r314+120];
	fma.rn.f64 	%fd419, %fd37, %fd417, %fd418;
	st.shared.f64 	[%r314+120], %fd419;
	add.s32 	%r686, %r686, 16;
	add.s32 	%r681, %r681, 16;
	setp.ne.s32 	%p48, %r681, %r58;
	@%p48 bra 	$L__BB0_54;
$L__BB0_55:
	and.b32  	%r315, %r677, 15;
	setp.eq.s32 	%p49, %r315, 0;
	@%p49 bra 	$L__BB0_62;
	and.b16  	%rs15, %rs24, 4;
	setp.eq.s16 	%p50, %rs15, 0;
	mov.u32 	%r685, %r686;
	@%p50 bra 	$L__BB0_58;
	mul.wide.s32 	%rd94, %r686, 8;
	add.s64 	%rd95, %rd8, %rd94;
	ld.local.f64 	%fd420, [%rd95];
	shl.b32 	%r316, %r686, 3;
	add.s32 	%r317, %r17, %r316;
	ld.shared.f64 	%fd421, [%r317];
	fma.rn.f64 	%fd422, %fd37, %fd420, %fd421;
	st.shared.f64 	[%r317], %fd422;
	ld.local.f64 	%fd423, [%rd95+8];
	ld.shared.f64 	%fd424, [%r317+8];
	fma.rn.f64 	%fd425, %fd37, %fd423, %fd424;
	st.shared.f64 	[%r317+8], %fd425;
	ld.local.f64 	%fd426, [%rd95+16];
	ld.shared.f64 	%fd427, [%r317+16];
	fma.rn.f64 	%fd428, %fd37, %fd426, %fd427;
	st.shared.f64 	[%r317+16], %fd428;
	ld.local.f64 	%fd429, [%rd95+24];
	ld.shared.f64 	%fd430, [%r317+24];
	fma.rn.f64 	%fd431, %fd37, %fd429, %fd430;
	st.shared.f64 	[%r317+24], %fd431;
	ld.local.f64 	%fd432, [%rd95+32];
	ld.shared.f64 	%fd433, [%r317+32];
	fma.rn.f64 	%fd434, %fd37, %fd432, %fd433;
	st.shared.f64 	[%r317+32], %fd434;
	ld.local.f64 	%fd435, [%rd95+40];
	ld.shared.f64 	%fd436, [%r317+40];
	fma.rn.f64 	%fd437, %fd37, %fd435, %fd436;
	st.shared.f64 	[%r317+40], %fd437;
	ld.local.f64 	%fd438, [%rd95+48];
	ld.shared.f64 	%fd439, [%r317+48];
	fma.rn.f64 	%fd440, %fd37, %fd438, %fd439;
	st.shared.f64 	[%r317+48], %fd440;
	ld.local.f64 	%fd441, [%rd95+56];
	ld.shared.f64 	%fd442, [%r317+56];
	fma.rn.f64 	%fd443, %fd37, %fd441, %fd442;
	st.shared.f64 	[%r317+56], %fd443;
	add.s32 	%r685, %r686, 8;
$L__BB0_58:
	and.b16  	%rs16, %rs23, 2;
	setp.eq.s16 	%p51, %rs16, 0;
	@%p51 bra 	$L__BB0_60;
	mul.wide.s32 	%rd96, %r685, 8;
	add.s64 	%rd97, %rd8, %rd96;
	ld.local.f64 	%fd444, [%rd97];
	shl.b32 	%r318, %r685, 3;
	add.s32 	%r319, %r17, %r318;
	ld.shared.f64 	%fd445, [%r319];
	fma.rn.f64 	%fd446, %fd37, %fd444, %fd445;
	st.shared.f64 	[%r319], %fd446;
	ld.local.f64 	%fd447, [%rd97+8];
	ld.shared.f64 	%fd448, [%r319+8];
	fma.rn.f64 	%fd449, %fd37, %fd447, %fd448;
	st.shared.f64 	[%r319+8], %fd449;
	ld.local.f64 	%fd450, [%rd97+16];
	ld.shared.f64 	%fd451, [%r319+16];
	fma.rn.f64 	%fd452, %fd37, %fd450, %fd451;
	st.shared.f64 	[%r319+16], %fd452;
	ld.local.f64 	%fd453, [%rd97+24];
	ld.shared.f64 	%fd454, [%r319+24];
	fma.rn.f64 	%fd455, %fd37, %fd453, %fd454;
	st.shared.f64 	[%r319+24], %fd455;
	add.s32 	%r685, %r685, 4;
$L__BB0_60:
	mul.wide.s32 	%rd98, %r685, 8;
	add.s64 	%rd11, %rd8, %rd98;
	ld.local.f64 	%fd456, [%rd11];
	shl.b32 	%r320, %r685, 3;
	add.s32 	%r69, %r17, %r320;
	ld.shared.f64 	%fd457, [%r69];
	fma.rn.f64 	%fd458, %fd37, %fd456, %fd457;
	st.shared.f64 	[%r69], %fd458;
	add.s32 	%r686, %r685, 1;
	and.b16  	%rs17, %rs23, 1;
	setp.eq.b16 	%p52, %rs17, 1;
	not.pred 	%p53, %p52;
	@%p53 bra 	$L__BB0_62;
	ld.local.f64 	%fd459, [%rd11+8];
	ld.shared.f64 	%fd460, [%r69+8];
	fma.rn.f64 	%fd461, %fd37, %fd459, %fd460;
	st.shared.f64 	[%r69+8], %fd461;
	ld.local.f64 	%fd462, [%rd11+16];
	ld.shared.f64 	%fd463, [%r69+16];
	fma.rn.f64 	%fd464, %fd37, %fd462, %fd463;
	st.shared.f64 	[%r69+16], %fd464;
	add.s32 	%r686, %r685, 3;
$L__BB0_62:
	neg.f64 	%fd1049, %fd35;
	add.s32 	%r678, %r56, 1;
	add.s32 	%r677, %r677, 2;
	setp.ne.s32 	%p54, %r56, %r12;
	add.s16 	%rs24, %rs24, 1;
	add.s16 	%rs23, %rs23, 1;
	@%p54 bra 	$L__BB0_52;
$L__BB0_63:
	add.s32 	%r669, %r669, %r16;
	setp.lt.s32 	%p55, %r669, %r238;
	@%p55 bra 	$L__BB0_23;
$L__BB0_64:
	mul.f64 	%fd465, %fd5, %fd5;
	fma.rn.f64 	%fd466, %fd4, %fd4, %fd465;
	fma.rn.f64 	%fd39, %fd6, %fd6, %fd466;
	setp.leu.f64 	%p56, %fd39, 0d3EB0C6F7A0B5ED8D;
	selp.u32 	%r76, 1, 0, %p56;
	setp.ne.s32 	%p57, %r12, 1;
	@%p57 bra 	$L__BB0_75;
	add.f64 	%fd40, %fd7, %fd7;
	add.s32 	%r687, %r727, %r76;
	setp.ge.s32 	%p66, %r687, %r237;
	@%p66 bra 	$L__BB0_82;
	mul.f64 	%fd562, %fd225, %fd40;
	mul.f64 	%fd41, %fd562, 0dBFF20DD750429B6D;
	neg.f64 	%fd42, %fd7;
	ld.shared.f64 	%fd1054, [%r17];
	ld.shared.f64 	%fd1053, [%r17+8];
	ld.shared.f64 	%fd1052, [%r17+16];
	ld.shared.f64 	%fd1051, [%r17+24];
$L__BB0_67:
	mul.lo.s32 	%r334, %r687, 3;
	mul.wide.u32 	%rd101, %r334, 8;
	add.s64 	%rd102, %rd4, %rd101;
	ld.global.f64 	%fd563, [%rd102];
	sub.f64 	%fd564, %fd4, %fd563;
	mul.f64 	%fd51, %fd226, %fd564;
	ld.global.f64 	%fd565, [%rd102+8];
	sub.f64 	%fd566, %fd5, %fd565;
	mul.f64 	%fd52, %fd226, %fd566;
	ld.global.f64 	%fd567, [%rd102+16];
	sub.f64 	%fd568, %fd6, %fd567;
	mul.f64 	%fd53, %fd226, %fd568;
	mul.f64 	%fd569, %fd52, %fd52;
	fma.rn.f64 	%fd570, %fd51, %fd51, %fd569;
	fma.rn.f64 	%fd54, %fd53, %fd53, %fd570;
	sqrt.rn.f64 	%fd55, %fd54;
	mul.f64 	%fd56, %fd225, %fd55;
	{
	.reg .b32 %temp; 
	mov.b64 	{%temp, %r79}, %fd56;
	}
	and.b32  	%r80, %r79, 2147483647;
	{
	.reg .b32 %temp; 
	mov.b64 	{%r81, %temp}, %fd56;
	}
	setp.gt.u32 	%p67, %r80, 2146435071;
	@%p67 bra 	$L__BB0_69;
	mov.b64 	%fd574, {%r81, %r80};
	add.f64 	%fd575, %fd574, 0dC010000000000000;
	add.f64 	%fd576, %fd574, 0d4010000000000000;
	rcp.approx.ftz.f64 	%fd577, %fd576;
	neg.f64 	%fd578, %fd576;
	fma.rn.f64 	%fd579, %fd578, %fd577, 0d3FF0000000000000;
	fma.rn.f64 	%fd580, %fd579, %fd579, %fd579;
	fma.rn.f64 	%fd581, %fd580, %fd577, %fd577;
	mul.f64 	%fd582, %fd575, %fd581;
	mov.f64 	%fd583, 0d3FF0000000000000;
	add.rn.f64 	%fd584, %fd582, %fd583;
	fma.rn.f64 	%fd585, %fd584, 0dC010000000000000, %fd574;
	neg.f64 	%fd586, %fd582;
	fma.rn.f64 	%fd587, %fd586, %fd574, %fd585;
	fma.rn.f64 	%fd588, %fd581, %fd587, %fd582;
	fma.rn.f64 	%fd589, %fd588, 0dBDF8774AD4E0BFD7, 0dBE44E1C6FD03D328;
	fma.rn.f64 	%fd590, %fd589, %fd588, 0dBE4330149F7A56B6;
	fma.rn.f64 	%fd591, %fd590, %fd588, 0d3E7BEDDED8376273;
	fma.rn.f64 	%fd592, %fd591, %fd588, 0d3E6F9254C3ABF22B;
	fma.rn.f64 	%fd593, %fd592, %fd588, 0dBEAB9068C2148CF0;
	fma.rn.f64 	%fd594, %fd593, %fd588, 0d3E94C6454DB34009;
	fma.rn.f64 	%fd595, %fd594, %fd588, 0d3ED7F1C378F2311D;
	fma.rn.f64 	%fd596, %fd595, %fd588, 0dBEE78E051C6D5C58;
	fma.rn.f64 	%fd597, %fd596, %fd588, 0dBEF995B4EAD14A90;
	fma.rn.f64 	%fd598, %fd597, %fd588, 0d3F23BE27CF0A29B2;
	fma.rn.f64 	%fd599, %fd598, %fd588, 0dBF2A1DEF3E81672E;
	fma.rn.f64 	%fd600, %fd599, %fd588, 0dBF48D4ABE68C1713;
	fma.rn.f64 	%fd601, %fd600, %fd588, 0d3F749C67210DD6B4;
	fma.rn.f64 	%fd602, %fd601, %fd588, 0dBF9096238568E357;
	fma.rn.f64 	%fd603, %fd602, %fd588, 0d3FA3079EDF8C2DC9;
	fma.rn.f64 	%fd604, %fd603, %fd588, 0dBFB0FB06DFF601FC;
	fma.rn.f64 	%fd605, %fd604, %fd588, 0d3FB7FEE004DFBCDC;
	fma.rn.f64 	%fd606, %fd605, %fd588, 0dBFB9DDB23C3DB8C6;
	fma.rn.f64 	%fd607, %fd606, %fd588, 0d3FB16ECEFCFA5FDA;
	fma.rn.f64 	%fd608, %fd607, %fd588, 0d3F8F7F5DF66FB6D6;
	fma.rn.f64 	%fd609, %fd608, %fd588, 0dBFC1DF1AD154A29D;
	fma.rn.f64 	%fd610, %fd609, %fd588, 0d3FF3BA5916E9FD7F;
	fma.rn.f64 	%fd611, %fd574, 0d4000000000000000, 0d3FF0000000000000;
	rcp.approx.ftz.f64 	%fd612, %fd611;
	neg.f64 	%fd613, %fd611;
	fma.rn.f64 	%fd614, %fd613, %fd612, 0d3FF0000000000000;
	fma.rn.f64 	%fd615, %fd614, %fd614, %fd614;
	fma.rn.f64 	%fd616, %fd615, %fd612, %fd612;
	mul.f64 	%fd617, %fd616, %fd610;
	mul.f64 	%fd618, %fd617, 0dC000000000000000;
	fma.rn.f64 	%fd619, %fd574, %fd618, %fd610;
	neg.f64 	%fd620, %fd617;
	add.rn.f64 	%fd621, %fd619, %fd620;
	fma.rn.f64 	%fd622, %fd621, %fd616, %fd617;
	neg.f64 	%fd623, %fd574;
	mul.f64 	%fd624, %fd574, %fd623;
	fma.rn.f64 	%fd625, %fd624, 0d3FF71547652B82FE, 0d4338000000000000;
	{
	.reg .b32 %temp; 
	mov.b64 	{%r335, %temp}, %fd625;
	}
	mov.f64 	%fd626, 0dC338000000000000;
	add.rn.f64 	%fd627, %fd625, %fd626;
	fma.rn.f64 	%fd628, %fd627, 0dBFE62E42FEFA39EF, %fd624;
	fma.rn.f64 	%fd629, %fd627, 0dBC7ABC9E3B39803F, %fd628;
	fma.rn.f64 	%fd630, %fd629, 0d3E5ADE1569CE2BDF, 0d3E928AF3FCA213EA;
	fma.rn.f64 	%fd631, %fd630, %fd629, 0d3EC71DEE62401315;
	fma.rn.f64 	%fd632, %fd631, %fd629, 0d3EFA01997C89EB71;
	fma.rn.f64 	%fd633, %fd632, %fd629, 0d3F2A01A014761F65;
	fma.rn.f64 	%fd634, %fd633, %fd629, 0d3F56C16C1852B7AF;
	fma.rn.f64 	%fd635, %fd634, %fd629, 0d3F81111111122322;
	fma.rn.f64 	%fd636, %fd635, %fd629, 0d3FA55555555502A1;
	fma.rn.f64 	%fd637, %fd636, %fd629, 0d3FC5555555555511;
	fma.rn.f64 	%fd638, %fd637, %fd629, 0d3FE000000000000B;
	fma.rn.f64 	%fd639, %fd638, %fd629, 0d3FF0000000000000;
	fma.rn.f64 	%fd640, %fd639, %fd629, 0d3FF0000000000000;
	shr.u32 	%r336, %r335, 31;
	add.s32 	%r337, %r335, %r336;
	shr.s32 	%r338, %r337, 1;
	{
	.reg .b32 %temp; 
	mov.b64 	{%r339, %temp}, %fd640;
	}
	{
	.reg .b32 %temp; 
	mov.b64 	{%temp, %r340}, %fd640;
	}
	shl.b32 	%r341, %r338, 20;
	add.s32 	%r342, %r340, %r341;
	mov.b64 	%fd641, {%r339, %r342};
	sub.s32 	%r343, %r335, %r338;
	shl.b32 	%r344, %r343, 20;
	add.s32 	%r345, %r344, 1072693248;
	mov.b32 	%r346, 0;
	mov.b64 	%fd642, {%r346, %r345};
	mul.f64 	%fd643, %fd642, %fd641;
	neg.f64 	%fd644, %fd624;
	fma.rn.f64 	%fd645, %fd623, %fd574, %fd644;
	fma.rn.f64 	%fd646, %fd643, %fd645, %fd643;
	mul.f64 	%fd647, %fd646, %fd622;
	setp.gt.u32 	%p71, %r80, 1077624832;
	selp.f64 	%fd648, 0d0000000000000000, %fd647, %p71;
	setp.lt.s32 	%p72, %r79, 0;
	mov.f64 	%fd649, 0d4000000000000000;
	sub.f64 	%fd650, %fd649, %fd648;
	selp.f64 	%fd1055, %fd650, %fd648, %p72;
	bra.uni 	$L__BB0_70;
$L__BB0_69:
	setp.eq.s32 	%p68, %r80, 2146435072;
	setp.eq.s32 	%p69, %r81, 0;
	setp.lt.s32 	%p70, %r79, 0;
	selp.f64 	%fd571, 0d4000000000000000, 0d0000000000000000, %p70;
	add.f64 	%fd572, %fd56, %fd56;
	selp.f64 	%fd573, %fd571, %fd572, %p69;
	selp.f64 	%fd1055, %fd573, %fd572, %p68;
$L__BB0_70:
	div.rn.f64 	%fd60, %fd1055, %fd55;
	mul.f64 	%fd61, %fd54, %fd42;
	fma.rn.f64 	%fd651, %fd61, 0d3FF71547652B82FE, 0d4338000000000000;
	{
	.reg .b32 %temp; 
	mov.b64 	{%r82, %temp}, %fd651;
	}
	mov.f64 	%fd652, 0dC338000000000000;
	add.rn.f64 	%fd653, %fd651, %fd652;
	fma.rn.f64 	%fd654, %fd653, 0dBFE62E42FEFA39EF, %fd61;
	fma.rn.f64 	%fd655, %fd653, 0dBC7ABC9E3B39803F, %fd654;
	fma.rn.f64 	%fd656, %fd655, 0d3E5ADE1569CE2BDF, 0d3E928AF3FCA213EA;
	fma.rn.f64 	%fd657, %fd656, %fd655, 0d3EC71DEE62401315;
	fma.rn.f64 	%fd658, %fd657, %fd655, 0d3EFA01997C89EB71;
	fma.rn.f64 	%fd659, %fd658, %fd655, 0d3F2A01A014761F65;
	fma.rn.f64 	%fd660, %fd659, %fd655, 0d3F56C16C1852B7AF;
	fma.rn.f64 	%fd661, %fd660, %fd655, 0d3F81111111122322;
	fma.rn.f64 	%fd662, %fd661, %fd655, 0d3FA55555555502A1;
	fma.rn.f64 	%fd663, %fd662, %fd655, 0d3FC5555555555511;
	fma.rn.f64 	%fd664, %fd663, %fd655, 0d3FE000000000000B;
	fma.rn.f64 	%fd665, %fd664, %fd655, 0d3FF0000000000000;
	fma.rn.f64 	%fd666, %fd665, %fd655, 0d3FF0000000000000;
	{
	.reg .b32 %temp; 
	mov.b64 	{%r83, %temp}, %fd666;
	}
	{
	.reg .b32 %temp; 
	mov.b64 	{%temp, %r84}, %fd666;
	}
	shl.b32 	%r347, %r82, 20;
	add.s32 	%r348, %r347, %r84;
	mov.b64 	%fd1056, {%r83, %r348};
	{
	.reg .b32 %temp; 
	mov.b64 	{%temp, %r349}, %fd61;
	}
	mov.b32 	%f4, %r349;
	abs.f32 	%f2, %f4;
	setp.lt.f32 	%p73, %f2, 0f4086232B;
	@%p73 bra 	$L__BB0_73;
	setp.lt.f64 	%p74, %fd61, 0d0000000000000000;
	add.f64 	%fd667, %fd61, 0d7FF0000000000000;
	selp.f64 	%fd1056, 0d0000000000000000, %fd667, %p74;
	setp.geu.f32 	%p75, %f2, 0f40874800;
	@%p75 bra 	$L__BB0_73;
	shr.u32 	%r350, %r82, 31;
	add.s32 	%r351, %r82, %r350;
	shr.s32 	%r352, %r351, 1;
	shl.b32 	%r353, %r352, 20;
	add.s32 	%r354, %r84, %r353;
	mov.b64 	%fd668, {%r83, %r354};
	sub.s32 	%r355, %r82, %r352;
	shl.b32 	%r356, %r355, 20;
	add.s32 	%r357, %r356, 1072693248;
	mov.b32 	%r358, 0;
	mov.b64 	%fd669, {%r358, %r357};
	mul.f64 	%fd1056, %fd669, %fd668;
$L__BB0_73:
	setp.gtu.f64 	%p76, %fd54, 0d3A1FB0F6BE506019;
	mul.f64 	%fd670, %fd41, %fd1056;
	div.rn.f64 	%fd671, %fd670, %fd40;
	add.f64 	%fd1054, %fd1054, %fd60;
	sub.f64 	%fd672, %fd60, %fd671;
	rcp.rn.f64 	%fd673, %fd54;
	mul.f64 	%fd674, %fd673, %fd672;
	selp.f64 	%fd675, %fd52, 0d0000000000000000, %p76;
	fma.rn.f64 	%fd1053, %fd674, %fd675, %fd1053;
	selp.f64 	%fd676, %fd53, 0d0000000000000000, %p76;
	fma.rn.f64 	%fd1052, %fd674, %fd676, %fd1052;
	selp.f64 	%fd677, %fd51, 0d0000000000000000, %p76;
	fma.rn.f64 	%fd1051, %fd674, %fd677, %fd1051;
	add.s32 	%r687, %r687, %r16;
	setp.lt.s32 	%p77, %r687, %r237;
	@%p77 bra 	$L__BB0_67;
	st.shared.f64 	[%r17+8], %fd1053;
	st.shared.f64 	[%r17+16], %fd1052;
	st.shared.f64 	[%r17+24], %fd1051;
	st.shared.f64 	[%r17], %fd1054;
	bra.uni 	$L__BB0_82;
$L__BB0_75:
	add.s32 	%r688, %r727, %r76;
	setp.ge.s32 	%p58, %r688, %r237;
	mov.f64 	%fd1059, 0d0000000000000000;
	@%p58 bra 	$L__BB0_81;
	mov.f64 	%fd1059, 0d0000000000000000;
$L__BB0_77:
	mul.lo.s32 	%r321, %r688, 3;
	mul.wide.u32 	%rd99, %r321, 8;
	add.s64 	%rd100, %rd4, %rd99;
	ld.global.f64 	%fd469, [%rd100];
	sub.f64 	%fd470, %fd4, %fd469;
	ld.global.f64 	%fd471, [%rd100+8];
	sub.f64 	%fd472, %fd5, %fd471;
	ld.global.f64 	%fd473, [%rd100+16];
	sub.f64 	%fd474, %fd6, %fd473;
	mul.f64 	%fd475, %fd472, %fd472;
	fma.rn.f64 	%fd476, %fd470, %fd470, %fd475;
	fma.rn.f64 	%fd477, %fd474, %fd474, %fd476;
	sqrt.rn.f64 	%fd478, %fd477;
	mul.f64 	%fd71, %fd226, %fd478;
	mul.f64 	%fd72, %fd225, %fd71;
	{
	.reg .b32 %temp; 
	mov.b64 	{%temp, %r88}, %fd72;
	}
	and.b32  	%r89, %r88, 2147483647;
	{
	.reg .b32 %temp; 
	mov.b64 	{%r90, %temp}, %fd72;
	}
	setp.gt.u32 	%p59, %r89, 2146435071;
	@%p59 bra 	$L__BB0_79;
	mov.b64 	%fd482, {%r90, %r89};
	add.f64 	%fd483, %fd482, 0dC010000000000000;
	add.f64 	%fd484, %fd482, 0d4010000000000000;
	rcp.approx.ftz.f64 	%fd485, %fd484;
	neg.f64 	%fd486, %fd484;
	fma.rn.f64 	%fd487, %fd486, %fd485, 0d3FF0000000000000;
	fma.rn.f64 	%fd488, %fd487, %fd487, %fd487;
	fma.rn.f64 	%fd489, %fd488, %fd485, %fd485;
	mul.f64 	%fd490, %fd483, %fd489;
	mov.f64 	%fd491, 0d3FF0000000000000;
	add.rn.f64 	%fd492, %fd490, %fd491;
	fma.rn.f64 	%fd493, %fd492, 0dC010000000000000, %fd482;
	neg.f64 	%fd494, %fd490;
	fma.rn.f64 	%fd495, %fd494, %fd482, %fd493;
	fma.rn.f64 	%fd496, %fd489, %fd495, %fd490;
	fma.rn.f64 	%fd497, %fd496, 0dBDF8774AD4E0BFD7, 0dBE44E1C6FD03D328;
	fma.rn.f64 	%fd498, %fd497, %fd496, 0dBE4330149F7A56B6;
	fma.rn.f64 	%fd499, %fd498, %fd496, 0d3E7BEDDED8376273;
	fma.rn.f64 	%fd500, %fd499, %fd496, 0d3E6F9254C3ABF22B;
	fma.rn.f64 	%fd501, %fd500, %fd496, 0dBEAB9068C2148CF0;
	fma.rn.f64 	%fd502, %fd501, %fd496, 0d3E94C6454DB34009;
	fma.rn.f64 	%fd503, %fd502, %fd496, 0d3ED7F1C378F2311D;
	fma.rn.f64 	%fd504, %fd503, %fd496, 0dBEE78E051C6D5C58;
	fma.rn.f64 	%fd505, %fd504, %fd496, 0dBEF995B4EAD14A90;
	fma.rn.f64 	%fd506, %fd505, %fd496, 0d3F23BE27CF0A29B2;
	fma.rn.f64 	%fd507, %fd506, %fd496, 0dBF2A1DEF3E81672E;
	fma.rn.f64 	%fd508, %fd507, %fd496, 0dBF48D4ABE68C1713;
	fma.rn.f64 	%fd509, %fd508, %fd496, 0d3F749C67210DD6B4;
	fma.rn.f64 	%fd510, %fd509, %fd496, 0dBF9096238568E357;
	fma.rn.f64 	%fd511, %fd510, %fd496, 0d3FA3079EDF8C2DC9;
	fma.rn.f64 	%fd512, %fd511, %fd496, 0dBFB0FB06DFF601FC;
	fma.rn.f64 	%fd513, %fd512, %fd496, 0d3FB7FEE004DFBCDC;
	fma.rn.f64 	%fd514, %fd513, %fd496, 0dBFB9DDB23C3DB8C6;
	fma.rn.f64 	%fd515, %fd514, %fd496, 0d3FB16ECEFCFA5FDA;
	fma.rn.f64 	%fd516, %fd515, %fd496, 0d3F8F7F5DF66FB6D6;
	fma.rn.f64 	%fd517, %fd516, %fd496, 0dBFC1DF1AD154A29D;
	fma.rn.f64 	%fd518, %fd517, %fd496, 0d3FF3BA5916E9FD7F;
	fma.rn.f64 	%fd519, %fd482, 0d4000000000000000, 0d3FF0000000000000;
	rcp.approx.ftz.f64 	%fd520, %fd519;
	neg.f64 	%fd521, %fd519;
	fma.rn.f64 	%fd522, %fd521, %fd520, 0d3FF0000000000000;
	fma.rn.f64 	%fd523, %fd522, %fd522, %fd522;
	fma.rn.f64 	%fd524, %fd523, %fd520, %fd520;
	mul.f64 	%fd525, %fd524, %fd518;
	mul.f64 	%fd526, %fd525, 0dC000000000000000;
	fma.rn.f64 	%fd527, %fd482, %fd526, %fd518;
	neg.f64 	%fd528, %fd525;
	add.rn.f64 	%fd529, %fd527, %fd528;
	fma.rn.f64 	%fd530, %fd529, %fd524, %fd525;
	neg.f64 	%fd531, %fd482;
	mul.f64 	%fd532, %fd482, %fd531;
	fma.rn.f64 	%fd533, %fd532, 0d3FF71547652B82FE, 0d4338000000000000;
	{
	.reg .b32 %temp; 
	mov.b64 	{%r322, %temp}, %fd533;
	}
	mov.f64 	%fd534, 0dC338000000000000;
	add.rn.f64 	%fd535, %fd533, %fd534;
	fma.rn.f64 	%fd536, %fd535, 0dBFE62E42FEFA39EF, %fd532;
	fma.rn.f64 	%fd537, %fd535, 0dBC7ABC9E3B39803F, %fd536;
	fma.rn.f64 	%fd538, %fd537, 0d3E5ADE1569CE2BDF, 0d3E928AF3FCA213EA;
	fma.rn.f64 	%fd539, %fd538, %fd537, 0d3EC71DEE62401315;
	fma.rn.f64 	%fd540, %fd539, %fd537, 0d3EFA01997C89EB71;
	fma.rn.f64 	%fd541, %fd540, %fd537, 0d3F2A01A014761F65;
	fma.rn.f64 	%fd542, %fd541, %fd537, 0d3F56C16C1852B7AF;
	fma.rn.f64 	%fd543, %fd542, %fd537, 0d3F81111111122322;
	fma.rn.f64 	%fd544, %fd543, %fd537, 0d3FA55555555502A1;
	fma.rn.f64 	%fd545, %fd544, %fd537, 0d3FC5555555555511;
	fma.rn.f64 	%fd546, %fd545, %fd537, 0d3FE000000000000B;
	fma.rn.f64 	%fd547, %fd546, %fd537, 0d3FF0000000000000;
	fma.rn.f64 	%fd548, %fd547, %fd537, 0d3FF0000000000000;
	shr.u32 	%r323, %r322, 31;
	add.s32 	%r324, %r322, %r323;
	shr.s32 	%r325, %r324, 1;
	{
	.reg .b32 %temp; 
	mov.b64 	{%r326, %temp}, %fd548;
	}
	{
	.reg .b32 %temp; 
	mov.b64 	{%temp, %r327}, %fd548;
	}
	shl.b32 	%r328, %r325, 20;
	add.s32 	%r329, %r327, %r328;
	mov.b64 	%fd549, {%r326, %r329};
	sub.s32 	%r330, %r322, %r325;
	shl.b32 	%r331, %r330, 20;
	add.s32 	%r332, %r331, 1072693248;
	mov.b32 	%r333, 0;
	mov.b64 	%fd550, {%r333, %r332};
	mul.f64 	%fd551, %fd550, %fd549;
	neg.f64 	%fd552, %fd532;
	fma.rn.f64 	%fd553, %fd531, %fd482, %fd552;
	fma.rn.f64 	%fd554, %fd551, %fd553, %fd551;
	mul.f64 	%fd555, %fd554, %fd530;
	setp.gt.u32 	%p63, %r89, 1077624832;
	selp.f64 	%fd556, 0d0000000000000000, %fd555, %p63;
	setp.lt.s32 	%p64, %r88, 0;
	mov.f64 	%fd557, 0d4000000000000000;
	sub.f64 	%fd558, %fd557, %fd556;
	selp.f64 	%fd1058, %fd558, %fd556, %p64;
	bra.uni 	$L__BB0_80;
$L__BB0_79:
	setp.eq.s32 	%p60, %r89, 2146435072;
	setp.eq.s32 	%p61, %r90, 0;
	setp.lt.s32 	%p62, %r88, 0;
	selp.f64 	%fd479, 0d4000000000000000, 0d0000000000000000, %p62;
	add.f64 	%fd480, %fd72, %fd72;
	selp.f64 	%fd481, %fd479, %fd480, %p61;
	selp.f64 	%fd1058, %fd481, %fd480, %p60;
$L__BB0_80:
	div.rn.f64 	%fd559, %fd1058, %fd71;
	add.f64 	%fd1059, %fd1059, %fd559;
	add.s32 	%r688, %r688, %r16;
	setp.lt.s32 	%p65, %r688, %r237;
	@%p65 bra 	$L__BB0_77;
$L__BB0_81:
	ld.shared.f64 	%fd560, [%r17];
	add.f64 	%fd561, %fd1059, %fd560;
	st.shared.f64 	[%r17], %fd561;
$L__BB0_82:
	setp.gt.f64 	%p78, %fd39, 0d3EB0C6F7A0B5ED8D;
	setp.ne.s32 	%p79, %r727, 0;
	or.pred  	%p80, %p79, %p78;
	@%p80 bra 	$L__BB0_84;
	ld.shared.f64 	%fd678, [%r17];
	fma.rn.f64 	%fd679, %fd225, 0dBFF20DD750429B6D, %fd678;
	st.shared.f64 	[%r17], %fd679;
$L__BB0_84:
	bar.sync 	0;
	setp.ge.u32 	%p81, %r727, %r15;
	@%p81 bra 	$L__BB0_107;
	setp.lt.s32 	%p82, %r238, 1;
	@%p82 bra 	$L__BB0_101;
	and.b32  	%r92, %r13, 15;
	add.s32 	%r93, %r92, -1;
	and.b32  	%r94, %r13, 7;
	add.s32 	%r95, %r94, -1;
	and.b32  	%r96, %r13, 48;
	and.b32  	%r97, %r13, 3;
	mov.u32 	%r689, %r727;
$L__BB0_87:
	setp.lt.u32 	%p87, %r238, 16;
	shl.b32 	%r378, %r689, 3;
	mov.u32 	%r379, _ZZ9rcnsl0_cuILi1ELi32EEvPddidS0_iS0_idS0_S0_E2dl;
	add.s32 	%r99, %r379, %r378;
	mov.b32 	%r692, 0;
	mov.f64 	%fd1067, 0d0000000000000000;
	@%p87 bra 	$L__BB0_90;
	mov.b32 	%r690, 0;
	mov.f64 	%fd1067, 0d0000000000000000;
$L__BB0_89:
	.pragma "nounroll";
	shl.b32 	%r381, %r690, 5;
	add.s32 	%r382, %r99, %r381;
	ld.shared.f64 	%fd693, [%r382];
	add.f64 	%fd694, %fd693, %fd1067;
	ld.shared.f64 	%fd695, [%r382+32];
	add.f64 	%fd696, %fd695, %fd694;
	ld.shared.f64 	%fd697, [%r382+64];
	add.f64 	%fd698, %fd697, %fd696;
	ld.shared.f64 	%fd699, [%r382+96];
	add.f64 	%fd700, %fd699, %fd698;
	ld.shared.f64 	%fd701, [%r382+128];
	add.f64 	%fd702, %fd701, %fd700;
	ld.shared.f64 	%fd703, [%r382+160];
	add.f64 	%fd704, %fd703, %fd702;
	ld.shared.f64 	%fd705, [%r382+192];
	add.f64 	%fd706, %fd705, %fd704;
	ld.shared.f64 	%fd707, [%r382+224];
	add.f64 	%fd708, %fd707, %fd706;
	ld.shared.f64 	%fd709, [%r382+256];
	add.f64 	%fd710, %fd709, %fd708;
	ld.shared.f64 	%fd711, [%r382+288];
	add.f64 	%fd712, %fd711, %fd710;
	ld.shared.f64 	%fd713, [%r382+320];
	add.f64 	%fd714, %fd713, %fd712;
	ld.shared.f64 	%fd715, [%r382+352];
	add.f64 	%fd716, %fd715, %fd714;
	ld.shared.f64 	%fd717, [%r382+384];
	add.f64 	%fd718, %fd717, %fd716;
	ld.shared.f64 	%fd719, [%r382+416];
	add.f64 	%fd720, %fd719, %fd718;
	ld.shared.f64 	%fd721, [%r382+448];
	add.f64 	%fd722, %fd721, %fd720;
	ld.shared.f64 	%fd723, [%r382+480];
	add.f64 	%fd1067, %fd723, %fd722;
	add.s32 	%r690, %r690, 16;
	setp.ne.s32 	%p88, %r690, %r96;
	mov.u32 	%r692, %r96;
	@%p88 bra 	$L__BB0_89;
$L__BB0_90:
	setp.eq.s32 	%p89, %r92, 0;
	@%p89 bra 	$L__BB0_100;
	setp.lt.u32 	%p90, %r93, 7;
	@%p90 bra 	$L__BB0_93;
	shl.b32 	%r383, %r692, 5;
	add.s32 	%r384, %r99, %r383;
	ld.shared.f64 	%fd725, [%r384];
	add.f64 	%fd726, %fd725, %fd1067;
	ld.shared.f64 	%fd727, [%r384+32];
	add.f64 	%fd728, %fd727, %fd726;
	ld.shared.f64 	%fd729, [%r384+64];
	add.f64 	%fd730, %fd729, %fd728;
	ld.shared.f64 	%fd731, [%r384+96];
	add.f64 	%fd732, %fd731, %fd730;
	ld.shared.f64 	%fd733, [%r384+128];
	add.f64 	%fd734, %fd733, %fd732;
	ld.shared.f64 	%fd735, [%r384+160];
	add.f64 	%fd736, %fd735, %fd734;
	ld.shared.f64 	%fd737, [%r384+192];
	add.f64 	%fd738, %fd737, %fd736;
	ld.shared.f64 	%fd739, [%r384+224];
	add.f64 	%fd1067, %fd739, %fd738;
	add.s32 	%r692, %r692, 8;
$L__BB0_93:
	setp.eq.s32 	%p91, %r94, 0;
	@%p91 bra 	$L__BB0_100;
	setp.lt.u32 	%p92, %r95, 3;
	@%p92 bra 	$L__BB0_96;
	shl.b32 	%r385, %r692, 5;
	add.s32 	%r386, %r99, %r385;
	ld.shared.f64 	%fd741, [%r386];
	add.f64 	%fd742, %fd741, %fd1067;
	ld.shared.f64 	%fd743, [%r386+32];
	add.f64 	%fd744, %fd743, %fd742;
	ld.shared.f64 	%fd745, [%r386+64];
	add.f64 	%fd746, %fd745, %fd744;
	ld.shared.f64 	%fd747, [%r386+96];
	add.f64 	%fd1067, %fd747, %fd746;
	add.s32 	%r692, %r692, 4;
$L__BB0_96:
	setp.eq.s32 	%p93, %r97, 0;
	@%p93 bra 	$L__BB0_100;
	setp.eq.s32 	%p94, %r97, 1;
	shl.b32 	%r387, %r692, 5;
	add.s32 	%r107, %r99, %r387;
	ld.shared.f64 	%fd748, [%r107];
	add.f64 	%fd1067, %fd748, %fd1067;
	@%p94 bra 	$L__BB0_100;
	setp.eq.s32 	%p95, %r97, 2;
	ld.shared.f64 	%fd749, [%r107+32];
	add.f64 	%fd1067, %fd749, %fd1067;
	@%p95 bra 	$L__BB0_100;
	ld.shared.f64 	%fd750, [%r107+64];
	add.f64 	%fd1067, %fd750, %fd1067;
$L__BB0_100:
	mul.wide.u32 	%rd109, %r689, 8;
	add.s64 	%rd110, %rd1, %rd109;
	ld.global.f64 	%fd751, [%rd110];
	mul.f64 	%fd752, %fd751, %fd1067;
	mov.u32 	%r389, _ZZ10mkstrxd_cuILi0ELi32EEviiiiPdPiiS1_dddS0_iS0_iS1_S1_S0_S0_bbbS0_S0_S1_S1_S0_S0_E2hl;
	add.s32 	%r390, %r389, %r378;
	st.shared.f64 	[%r390], %fd752;
	add.s32 	%r689, %r689, 32;
	setp.lt.u32 	%p96, %r689, %r15;
	@%p96 bra 	$L__BB0_87;
	bra.uni 	$L__BB0_107;
$L__BB0_101:
	add.s32 	%r363, %r727, 32;
	max.u32 	%r364, %r15, %r363;
	not.b32 	%r365, %r4;
	add.s32 	%r366, %r364, %r365;
	sub.s32 	%r109, %r366, %r5;
	and.b32  	%r367, %r109, 96;
	setp.eq.s32 	%p83, %r367, 96;
	mov.u32 	%r696, %r727;
	@%p83 bra 	$L__BB0_104;
	shr.u32 	%r369, %r109, 5;
	add.s32 	%r370, %r369, 1;
	and.b32  	%r110, %r370, 3;
	mov.b32 	%r695, 0;
	mov.u32 	%r696, %r727;
$L__BB0_103:
	.pragma "nounroll";
	shl.b32 	%r371, %r696, 3;
	mov.u32 	%r372, _ZZ10mkstrxd_cuILi0ELi32EEviiiiPdPiiS1_dddS0_iS0_iS1_S1_S0_S0_bbbS0_S0_S1_S1_S0_S0_E2hl;
	add.s32 	%r373, %r372, %r371;
	mul.wide.u32 	%rd105, %r696, 8;
	add.s64 	%rd106, %rd1, %rd105;
	ld.global.f64 	%fd680, [%rd106];
	mul.f64 	%fd681, %fd680, 0d0000000000000000;
	st.shared.f64 	[%r373], %fd681;
	add.s32 	%r696, %r696, 32;
	add.s32 	%r695, %r695, 1;
	setp.ne.s32 	%p84, %r695, %r110;
	@%p84 bra 	$L__BB0_103;
$L__BB0_104:
	setp.lt.u32 	%p85, %r109, 96;
	@%p85 bra 	$L__BB0_107;
	mov.u32 	%r375, _ZZ10mkstrxd_cuILi0ELi32EEviiiiPdPiiS1_dddS0_iS0_iS1_S1_S0_S0_bbbS0_S0_S1_S1_S0_S0_E2hl;
$L__BB0_106:
	shl.b32 	%r374, %r696, 3;
	add.s32 	%r376, %r375, %r374;
	mul.wide.u32 	%rd107, %r696, 8;
	add.s64 	%rd108, %rd1, %rd107;
	ld.global.f64 	%fd682, [%rd108];
	mul.f64 	%fd683, %fd682, 0d0000000000000000;
	st.shared.f64 	[%r376], %fd683;
	ld.global.f64 	%fd684, [%rd108+256];
	mul.f64 	%fd685, %fd684, 0d0000000000000000;
	st.shared.f64 	[%r376+256], %fd685;
	ld.global.f64 	%fd686, [%rd108+512];
	mul.f64 	%fd687, %fd686, 0d0000000000000000;
	st.shared.f64 	[%r376+512], %fd687;
	ld.global.f64 	%fd688, [%rd108+768];
	mul.f64 	%fd689, %fd688, 0d0000000000000000;
	st.shared.f64 	[%r376+768], %fd689;
	add.s32 	%r696, %r696, 128;
	setp.lt.u32 	%p86, %r696, %r15;
	@%p86 bra 	$L__BB0_106;
$L__BB0_107:
	bar.sync 	0;
	bra.uni 	$L__BB0_167;
$L__BB0_108:
	mul.f64 	%fd92, %fd226, %fd1;
	mul.f64 	%fd93, %fd226, %fd2;
	mul.f64 	%fd94, %fd226, %fd3;
	mov.u32 	%r391, %ntid.y;
	mul.lo.s32 	%r118, %r3, %r391;
	mov.f64 	%fd753, 0d0000000000000000;
	st.local.v2.f64 	[%rd7], {%fd753, %fd753};
	st.local.v2.f64 	[%rd7+16], {%fd753, %fd753};
	st.local.v2.f64 	[%rd7+32], {%fd753, %fd753};
	st.local.v2.f64 	[%rd7+48], {%fd753, %fd753};
	st.local.v2.f64 	[%rd7+64], {%fd753, %fd753};
	st.local.v2.f64 	[%rd7+80], {%fd753, %fd753};
	st.local.v2.f64 	[%rd7+96], {%fd753, %fd753};
	st.local.v2.f64 	[%rd7+112], {%fd753, %fd753};
	st.local.v2.f64 	[%rd7+128], {%fd753, %fd753};
	st.local.v2.f64 	[%rd7+144], {%fd753, %fd753};
	st.local.v2.f64 	[%rd7+160], {%fd753, %fd753};
	st.local.v2.f64 	[%rd7+176], {%fd753, %fd753};
	st.local.v2.f64 	[%rd7+192], {%fd753, %fd753};
	st.local.v2.f64 	[%rd7+208], {%fd753, %fd753};
	st.local.v2.f64 	[%rd7+224], {%fd753, %fd753};
	st.local.v2.f64 	[%rd7+240], {%fd753, %fd753};
	st.local.v2.f64 	[%rd7+256], {%fd753, %fd753};
	st.local.v2.f64 	[%rd7+272], {%fd753, %fd753};
	st.local.v2.f64 	[%rd7+288], {%fd753, %fd753};
	st.local.v2.f64 	[%rd7+304], {%fd753, %fd753};
	st.local.v2.f64 	[%rd7+320], {%fd753, %fd753};
	st.local.v2.f64 	[%rd7+336], {%fd753, %fd753};
	st.local.v2.f64 	[%rd7+352], {%fd753, %fd753};
	st.local.v2.f64 	[%rd7+368], {%fd753, %fd753};
	st.local.v2.f64 	[%rd7+384], {%fd753, %fd753};
	st.local.v2.f64 	[%rd7+400], {%fd753, %fd753};
	st.local.v2.f64 	[%rd7+416], {%fd753, %fd753};
	st.local.v2.f64 	[%rd7+432], {%fd753, %fd753};
	st.local.v2.f64 	[%rd7+448], {%fd753, %fd753};
	st.local.v2.f64 	[%rd7+464], {%fd753, %fd753};
	st.local.v2.f64 	[%rd7+480], {%fd753, %fd753};
	st.local.v2.f64 	[%rd7+496], {%fd753, %fd753};
	st.local.v2.f64 	[%rd7+512], {%fd753, %fd753};
	st.local.v2.f64 	[%rd7+528], {%fd753, %fd753};
	st.local.v2.f64 	[%rd7+544], {%fd753, %fd753};
	st.local.v2.f64 	[%rd7+560], {%fd753, %fd753};
	st.local.v2.f64 	[%rd7+576], {%fd753, %fd753};
	st.local.v2.f64 	[%rd7+592], {%fd753, %fd753};
	st.local.v2.f64 	[%rd7+608], {%fd753, %fd753};
	st.local.v2.f64 	[%rd7+624], {%fd753, %fd753};
	st.local.v2.f64 	[%rd7+640], {%fd753, %fd753};
	st.local.v2.f64 	[%rd7+656], {%fd753, %fd753};
	st.local.v2.f64 	[%rd7+672], {%fd753, %fd753};
	st.local.v2.f64 	[%rd7+688], {%fd753, %fd753};
	st.local.v2.f64 	[%rd7+704], {%fd753, %fd753};
	st.local.v2.f64 	[%rd7+720], {%fd753, %fd753};
	st.local.v2.f64 	[%rd7+736], {%fd753, %fd753};
	st.local.v2.f64 	[%rd7+752], {%fd753, %fd753};
	st.local.v2.f64 	[%rd7+768], {%fd753, %fd753};
	st.local.v2.f64 	[%rd7+784], {%fd753, %fd753};
	mul.f64 	%fd754, %fd93, %fd93;
	fma.rn.f64 	%fd755, %fd92, %fd92, %fd754;
	fma.rn.f64 	%fd95, %fd94, %fd94, %fd755;
	setp.lt.s32 	%p97, %r12, 0;
	@%p97 bra 	$L__BB0_148;
	add.s32 	%r119, %r10, %r8;
	and.b32  	%r120, %r12, 1;
	mov.b32 	%r699, 0;
	mov.f64 	%fd1076, 0d3FF0000000000000;
	mov.f64 	%fd1094, 0d0000000000000000;
	mov.f64 	%fd1093, %fd1094;
$L__BB0_110:
	mov.u32 	%r122, %r699;
	mov.f64 	%fd1078, 0d0000000000000000;
	mov.f64 	%fd1077, 0d3FF0000000000000;
	mov.f64 	%fd1075, 0d3FD20DD750429B6D;
	setp.eq.s32 	%p98, %r122, 0;
	@%p98 bra 	$L__BB0_114;
	setp.eq.s32 	%p99, %r122, 1;
	mov.f64 	%fd1077, %fd92;
	mov.f64 	%fd1078, %fd93;
	@%p99 bra 	$L__BB0_113;
	mul.f64 	%fd762, %fd92, %fd1071;
	mul.f64 	%fd763, %fd93, %fd1070;
	sub.f64 	%fd1077, %fd762, %fd763;
	mul.f64 	%fd764, %fd92, %fd1070;
	fma.rn.f64 	%fd1078, %fd93, %fd1071, %fd764;
$L__BB0_113:
	shl.b32 	%r394, %r122, 1;
	add.s32 	%r395, %r394, -1;
	mul.lo.s32 	%r396, %r395, %r394;
	cvt.rn.f64.s32 	%fd765, %r396;
	mul.f64 	%fd1076, %fd1076, %fd765;
	shl.b32 	%r397, %r122, 2;
	or.b32  	%r398, %r397, 2;
	cvt.rn.f64.s32 	%fd766, %r398;
	mul.f64 	%fd767, %fd1076, 0d402921FB54442D18;
	div.rn.f64 	%fd768, %fd766, %fd767;
	sqrt.rn.f64 	%fd1075, %fd768;
$L__BB0_114:
	mov.f64 	%fd1070, %fd1078;
	mov.f64 	%fd1071, %fd1077;
	add.s32 	%r699, %r122, 1;
	add.s32 	%r124, %r122, 2;
	add.s32 	%r125, %r122, -1;
	shl.b32 	%r399, %r122, 2;
	mov.u32 	%r400, _ZZ10mkstrxd_cuILi0ELi32EEviiiiPdPiiS1_dddS0_iS0_iS1_S1_S0_S0_bbbS0_S0_S1_S1_S0_S0_E2df;
	add.s32 	%r126, %r400, %r399;
	setp.ne.s32 	%p100, %r122, 0;
	@%p100 bra 	$L__BB0_130;
	setp.ne.s32 	%p113, %r120, 0;
	mov.b32 	%r703, 0;
	mov.f64 	%fd1079, %fd1094;
	mov.f64 	%fd1080, %fd1093;
	mov.f64 	%fd1083, %fd1075;
	mov.u32 	%r700, %r711;
	@%p113 bra 	$L__BB0_117;
	ld.shared.u32 	%r446, [%r126];
	cvt.rn.f64.s32 	%fd827, %r446;
	mul.f64 	%fd828, %fd1075, %fd827;
	st.local.f64 	[%rd6], %fd828;
	mul.f64 	%fd829, %fd1071, %fd828;
	st.local.f64 	[%rd7], %fd829;
	mul.f64 	%fd1083, %fd1075, 0d3FFBB67AE8584CAA;
	mov.b32 	%r703, 1;
	mov.b32 	%r700, 0;
	mov.f64 	%fd1079, %fd1075;
	mov.f64 	%fd1080, %fd1094;
$L__BB0_117:
	setp.eq.s32 	%p114, %r12, 0;
	mov.b32 	%r711, 0;
	mov.f64 	%fd1093, %fd1094;
	mov.f64 	%fd1094, %fd1075;
	@%p114 bra 	$L__BB0_147;
	mov.f64 	%fd1094, %fd1079;
	mov.u32 	%r711, %r700;
	mov.f64 	%fd1093, %fd1080;
$L__BB0_119:
	mov.f64 	%fd116, %fd1093;
	mov.f64 	%fd1093, %fd1083;
	mov.f64 	%fd115, %fd1094;
	setp.eq.s32 	%p115, %r703, 0;
	@%p115 bra 	$L__BB0_124;
	setp.eq.s32 	%p116, %r703, %r699;
	@%p116 bra 	$L__BB0_123;
	setp.lt.u32 	%p117, %r703, %r124;
	@%p117 bra 	$L__BB0_125;
	add.s32 	%r448, %r711, 1;
	setp.eq.s32 	%p118, %r448, 2;
	selp.b32 	%r131, 0, %r448, %p118;
	add.s32 	%r449, %r125, %r703;
	cvt.rn.f64.s32 	%fd830, %r449;
	cvt.rn.f64.u32 	%fd831, %r703;
	div.rn.f64 	%fd832, %fd830, %fd831;
	mul.f64 	%fd833, %fd832, %fd1093;
	div.rn.f64 	%fd834, %fd833, %fd116;
	shl.b32 	%r450, %r703, 1;
	add.s32 	%r451, %r450, -1;
	cvt.rn.f64.s32 	%fd835, %r451;
	div.rn.f64 	%fd836, %fd835, %fd831;
	mul.f64 	%fd837, %fd836, %fd1093;
	div.rn.f64 	%fd838, %fd837, %fd115;
	mul.f64 	%fd839, %fd95, %fd834;
	mul.wide.s32 	%rd131, %r131, 8;
	add.s64 	%rd132, %rd6, %rd131;
	ld.local.f64 	%fd840, [%rd132];
	mul.f64 	%fd841, %fd839, %fd840;
	mul.f64 	%fd842, %fd94, %fd838;
	mul.wide.s32 	%rd133, %r711, 8;
	add.s64 	%rd134, %rd6, %rd133;
	ld.local.f64 	%fd843, [%rd134];
	mul.f64 	%fd844, %fd842, %fd843;
	sub.f64 	%fd845, %fd844, %fd841;
	st.local.f64 	[%rd132], %fd845;
	mov.u32 	%r711, %r131;
	bra.uni 	$L__BB0_125;
$L__BB0_123:
	mul.f64 	%fd846, %fd94, %fd1093;
	ld.shared.u32 	%r453, [%r126+4];
	cvt.rn.f64.s32 	%fd847, %r453;
	mul.f64 	%fd848, %fd846, %fd847;
	st.local.f64 	[%rd6+8], %fd848;
	mov.b32 	%r711, 1;
	bra.uni 	$L__BB0_125;
$L__BB0_124:
	ld.shared.u32 	%r455, [%r126];
	cvt.rn.f64.s32 	%fd849, %r455;
	mul.f64 	%fd850, %fd1093, %fd849;
	st.local.f64 	[%rd6], %fd850;
	mov.b32 	%r711, 0;
$L__BB0_125:
	setp.eq.s32 	%p119, %r703, 0;
	add.s32 	%r133, %r703, 1;
	mad.lo.s32 	%r134, %r703, %r703, %r703;
	mul.wide.s32 	%rd135, %r711, 8;
	add.s64 	%rd136, %rd6, %rd135;
	ld.local.f64 	%fd1085, [%rd136];
	mul.f64 	%fd851, %fd1071, %fd1085;
	mul.wide.u32 	%rd137, %r134, 8;
	add.s64 	%rd138, %rd7, %rd137;
	st.local.f64 	[%rd138], %fd851;
	shl.b32 	%r135, %r703, 1;
	add.s32 	%r136, %r135, 3;
	mad.lo.s32 	%r456, %r136, %r703, %r136;
	cvt.rn.f64.u32 	%fd852, %r456;
	mad.lo.s32 	%r457, %r135, %r703, %r135;
	add.s32 	%r458, %r457, %r133;
	cvt.rn.f64.u32 	%fd853, %r458;
	div.rn.f64 	%fd854, %fd852, %fd853;
	sqrt.rn.f64 	%fd855, %fd854;
	mul.f64 	%fd1094, %fd855, %fd1093;
	@%p119 bra 	$L__BB0_128;
	setp.lt.u32 	%p120, %r133, %r124;
	@%p120 bra 	$L__BB0_129;
	add.s32 	%r459, %r711, 1;
	setp.eq.s32 	%p121, %r459, 2;
	selp.b32 	%r711, 0, %r459, %p121;
	cvt.rn.f64.u32 	%fd856, %r703;
	cvt.rn.f64.u32 	%fd857, %r133;
	div.rn.f64 	%fd858, %fd856, %fd857;
	mul.f64 	%fd859, %fd858, %fd1094;
	div.rn.f64 	%fd860, %fd859, %fd115;
	shl.b32 	%r460, %r133, 1;
	add.s32 	%r461, %r460, -1;
	cvt.rn.f64.s32 	%fd861, %r461;
	div.rn.f64 	%fd862, %fd861, %fd857;
	mul.f64 	%fd863, %fd862, %fd1094;
	div.rn.f64 	%fd864, %fd863, %fd1093;
	mul.f64 	%fd865, %fd95, %fd860;
	mul.wide.s32 	%rd139, %r711, 8;
	add.s64 	%rd140, %rd6, %rd139;
	ld.local.f64 	%fd866, [%rd140];
	mul.f64 	%fd867, %fd865, %fd866;
	mul.f64 	%fd868, %fd94, %fd864;
	mul.f64 	%fd869, %fd868, %fd1085;
	sub.f64 	%fd1085, %fd869, %fd867;
	st.local.f64 	[%rd140], %fd1085;
	bra.uni 	$L__BB0_129;
$L__BB0_128:
	mul.f64 	%fd870, %fd94, %fd1094;
	ld.shared.u32 	%r463, [_ZZ10mkstrxd_cuILi0ELi32EEviiiiPdPiiS1_dddS0_iS0_iS1_S1_S0_S0_bbbS0_S0_S1_S1_S0_S0_E2df+4];
	cvt.rn.f64.s32 	%fd871, %r463;
	mul.f64 	%fd1085, %fd870, %fd871;
	st.local.f64 	[%rd6+8], %fd1085;
	mov.b32 	%r711, 1;
$L__BB0_129:
	add.s32 	%r703, %r703, 2;
	shl.b32 	%r464, %r133, 1;
	add.s32 	%r465, %r134, %r464;
	mul.f64 	%fd872, %fd1071, %fd1085;
	mul.wide.u32 	%rd141, %r465, 8;
	add.s64 	%rd142, %rd7, %rd141;
	st.local.f64 	[%rd142], %fd872;
	add.s32 	%r466, %r135, 5;
	mul.lo.s32 	%r467, %r703, %r466;
	cvt.rn.f64.u32 	%fd873, %r467;
	mul.lo.s32 	%r468, %r703, %r136;
	cvt.rn.f64.u32 	%fd874, %r468;
	div.rn.f64 	%fd875, %fd873, %fd874;
	sqrt.rn.f64 	%fd876, %fd875;
	mul.f64 	%fd1083, %fd876, %fd1094;
	setp.eq.s32 	%p122, %r703, %r119;
	@%p122 bra 	$L__BB0_147;
	bra.uni 	$L__BB0_119;
$L__BB0_130:
	sub.s32 	%r401, %r119, %r122;
	and.b32  	%r402, %r401, 1;
	setp.eq.b32 	%p101, %r402, 1;
	not.pred 	%p102, %p101;
	mov.f64 	%fd1086, %fd1094;
	mov.f64 	%fd1087, %fd1093;
	mov.f64 	%fd1090, %fd1075;
	mov.u32 	%r706, %r711;
	mov.u32 	%r709, %r122;
	@%p102 bra 	$L__BB0_132;
	ld.shared.u32 	%r404, [%r126];
	cvt.rn.f64.s32 	%fd769, %r404;
	mul.f64 	%fd770, %fd1075, %fd769;
	st.local.f64 	[%rd6], %fd770;
	mul.f64 	%fd771, %fd1071, %fd770;
	mad.lo.s32 	%r405, %r699, %r122, %r122;
	mul.wide.u32 	%rd111, %r405, 8;
	add.s64 	%rd112, %rd7, %rd111;
	st.local.f64 	[%rd112], %fd771;
	mul.f64 	%fd772, %fd1070, %fd770;
	mul.lo.s32 	%r406, %r122, %r122;
	mul.wide.s32 	%rd113, %r406, 8;
	add.s64 	%rd114, %rd7, %rd113;
	st.local.f64 	[%rd114], %fd772;
	shl.b32 	%r407, %r122, 1;
	add.s32 	%r408, %r407, 3;
	cvt.rn.f64.u32 	%fd773, %r408;
	add.s32 	%r409, %r124, %r125;
	add.s32 	%r410, %r699, %r122;
	mul.lo.s32 	%r411, %r409, %r410;
	cvt.rn.f64.u32 	%fd774, %r411;
	div.rn.f64 	%fd775, %fd773, %fd774;
	sqrt.rn.f64 	%fd776, %fd775;
	mul.f64 	%fd1090, %fd776, %fd1075;
	mov.b32 	%r706, 0;
	mov.f64 	%fd1086, %fd1075;
	mov.f64 	%fd1087, %fd1094;
	mov.u32 	%r709, %r699;
$L__BB0_132:
	setp.eq.s32 	%p103, %r12, %r122;
	mov.b32 	%r711, 0;
	mov.f64 	%fd1093, %fd1094;
	mov.f64 	%fd1094, %fd1075;
	@%p103 bra 	$L__BB0_147;
	mov.f64 	%fd1094, %fd1086;
	mov.u32 	%r711, %r706;
	mov.f64 	%fd1093, %fd1087;
$L__BB0_134:
	mov.f64 	%fd129, %fd1093;
	mov.f64 	%fd1093, %fd1090;
	mov.f64 	%fd128, %fd1094;
	setp.ne.s32 	%p104, %r709, %r122;
	@%p104 bra 	$L__BB0_136;
	ld.shared.u32 	%r421, [%r126];
	cvt.rn.f64.s32 	%fd796, %r421;
	mul.f64 	%fd797, %fd1093, %fd796;
	st.local.f64 	[%rd6], %fd797;
	mov.b32 	%r711, 0;
	bra.uni 	$L__BB0_140;
$L__BB0_136:
	setp.ne.s32 	%p105, %r709, %r699;
	@%p105 bra 	$L__BB0_138;
	mul.f64 	%fd793, %fd94, %fd1093;
	ld.shared.u32 	%r419, [%r126+4];
	cvt.rn.f64.s32 	%fd794, %r419;
	mul.f64 	%fd795, %fd793, %fd794;
	st.local.f64 	[%rd6+8], %fd795;
	mov.b32 	%r711, 1;
	bra.uni 	$L__BB0_140;
$L__BB0_138:
	setp.lt.u32 	%p106, %r709, %r124;
	@%p106 bra 	$L__BB0_140;
	add.s32 	%r413, %r711, 1;
	setp.eq.s32 	%p107, %r413, 2;
	selp.b32 	%r144, 0, %r413, %p107;
	add.s32 	%r414, %r125, %r709;
	cvt.rn.f64.s32 	%fd777, %r414;
	sub.s32 	%r415, %r709, %r122;
	cvt.rn.f64.u32 	%fd778, %r415;
	div.rn.f64 	%fd779, %fd777, %fd778;
	mul.f64 	%fd780, %fd779, %fd1093;
	div.rn.f64 	%fd781, %fd780, %fd129;
	shl.b32 	%r416, %r709, 1;
	add.s32 	%r417, %r416, -1;
	cvt.rn.f64.s32 	%fd782, %r417;
	div.rn.f64 	%fd783, %fd782, %fd778;
	mul.f64 	%fd784, %fd783, %fd1093;
	div.rn.f64 	%fd785, %fd784, %fd128;
	mul.f64 	%fd786, %fd95, %fd781;
	mul.wide.s32 	%rd115, %r144, 8;
	add.s64 	%rd116, %rd6, %rd115;
	ld.local.f64 	%fd787, [%rd116];
	mul.f64 	%fd788, %fd786, %fd787;
	mul.f64 	%fd789, %fd94, %fd785;
	mul.wide.s32 	%rd117, %r711, 8;
	add.s64 	%rd118, %rd6, %rd117;
	ld.local.f64 	%fd790, [%rd118];
	mul.f64 	%fd791, %fd789, %fd790;
	sub.f64 	%fd792, %fd791, %fd788;
	st.local.f64 	[%rd116], %fd792;
	mov.u32 	%r711, %r144;
$L__BB0_140:
	add.s32 	%r146, %r709, 1;
	mad.lo.s32 	%r147, %r709, %r709, %r709;
	mul.wide.s32 	%rd119, %r711, 8;
	add.s64 	%rd120, %rd6, %rd119;
	ld.local.f64 	%fd1092, [%rd120];
	mul.f64 	%fd798, %fd1071, %fd1092;
	add.s32 	%r422, %r147, %r122;
	mul.wide.u32 	%rd121, %r422, 8;
	add.s64 	%rd122, %rd7, %rd121;
	st.local.f64 	[%rd122], %fd798;
	mul.f64 	%fd799, %fd1070, %fd1092;
	sub.s32 	%r423, %r147, %r122;
	mul.wide.s32 	%rd123, %r423, 8;
	add.s64 	%rd124, %rd7, %rd123;
	st.local.f64 	[%rd124], %fd799;
	sub.s32 	%r148, %r146, %r122;
	shl.b32 	%r149, %r709, 1;
	add.s32 	%r150, %r149, 3;
	mul.lo.s32 	%r424, %r148, %r150;
	cvt.rn.f64.s32 	%fd800, %r424;
	add.s32 	%r151, %r699, %r709;
	add.s32 	%r425, %r146, %r709;
	mul.lo.s32 	%r426, %r151, %r425;
	cvt.rn.f64.u32 	%fd801, %r426;
	div.rn.f64 	%fd802, %fd800, %fd801;
	sqrt.rn.f64 	%fd803, %fd802;
	mul.f64 	%fd1094, %fd803, %fd1093;
	setp.eq.s32 	%p108, %r146, %r122;
	@%p108 bra 	$L__BB0_145;
	setp.eq.s32 	%p109, %r709, %r122;
	@%p109 bra 	$L__BB0_144;
	setp.lt.u32 	%p110, %r146, %r124;
	@%p110 bra 	$L__BB0_146;
	add.s32 	%r427, %r711, 1;
	setp.eq.s32 	%p111, %r427, 2;
	selp.b32 	%r711, 0, %r427, %p111;
	add.s32 	%r428, %r122, %r709;
	cvt.rn.f64.s32 	%fd804, %r428;
	cvt.rn.f64.u32 	%fd805, %r148;
	div.rn.f64 	%fd806, %fd804, %fd805;
	mul.f64 	%fd807, %fd806, %fd1094;
	div.rn.f64 	%fd808, %fd807, %fd128;
	shl.b32 	%r429, %r146, 1;
	add.s32 	%r430, %r429, -1;
	cvt.rn.f64.s32 	%fd809, %r430;
	div.rn.f64 	%fd810, %fd809, %fd805;
	mul.f64 	%fd811, %fd810, %fd1094;
	div.rn.f64 	%fd812, %fd811, %fd1093;
	mul.f64 	%fd813, %fd95, %fd808;
	mul.wide.s32 	%rd125, %r711, 8;
	add.s64 	%rd126, %rd6, %rd125;
	ld.local.f64 	%fd814, [%rd126];
	mul.f64 	%fd815, %fd813, %fd814;
	mul.f64 	%fd816, %fd94, %fd812;
	mul.f64 	%fd817, %fd816, %fd1092;
	sub.f64 	%fd1092, %fd817, %fd815;
	st.local.f64 	[%rd126], %fd1092;
	bra.uni 	$L__BB0_146;
$L__BB0_144:
	mul.f64 	%fd818, %fd94, %fd1094;
	ld.shared.u32 	%r432, [%r126+4];
	cvt.rn.f64.s32 	%fd819, %r432;
	mul.f64 	%fd1092, %fd818, %fd819;
	st.local.f64 	[%rd6+8], %fd1092;
	mov.b32 	%r711, 1;
	bra.uni 	$L__BB0_146;
$L__BB0_145:
	ld.shared.u32 	%r434, [%r126];
	cvt.rn.f64.s32 	%fd820, %r434;
	mul.f64 	%fd1092, %fd1094, %fd820;
	st.local.f64 	[%rd6], %fd1092;
	mov.b32 	%r711, 0;
$L__BB0_146:
	add.s32 	%r709, %r709, 2;
	shl.b32 	%r435, %r146, 1;
	add.s32 	%r436, %r147, %r435;
	mul.f64 	%fd821, %fd1071, %fd1092;
	add.s32 	%r437, %r436, %r122;
	mul.wide.u32 	%rd127, %r437, 8;
	add.s64 	%rd128, %rd7, %rd127;
	st.local.f64 	[%rd128], %fd821;
	mul.f64 	%fd822, %fd1070, %fd1092;
	sub.s32 	%r438, %r436, %r122;
	mul.wide.s32 	%rd129, %r438, 8;
	add.s64 	%rd130, %rd7, %rd129;
	st.local.f64 	[%rd130], %fd822;
	sub.s32 	%r439, %r709, %r122;
	add.s32 	%r440, %r149, 5;
	mul.lo.s32 	%r441, %r439, %r440;
	cvt.rn.f64.s32 	%fd823, %r441;
	mad.lo.s32 	%r442, %r150, %r151, %r150;
	cvt.rn.f64.u32 	%fd824, %r442;
	div.rn.f64 	%fd825, %fd823, %fd824;
	sqrt.rn.f64 	%fd826, %fd825;
	mul.f64 	%fd1090, %fd826, %fd1094;
	setp.ne.s32 	%p112, %r709, %r119;
	@%p112 bra 	$L__BB0_134;
$L__BB0_147:
	setp.ne.s32 	%p123, %r122, %r12;
	@%p123 bra 	$L__BB0_110;
$L__BB0_148:
	setp.lt.s32 	%p124, %r12, 0;
	@%p124 bra 	$L__BB0_161;
	sqrt.rn.f64 	%fd1095, %fd95;
	setp.lt.f64 	%p125, %fd95, 0d3DDB7CDFD9D7BDBB;
	selp.f64 	%fd141, 0d3FF0000000000000, %fd95, %p125;
	mov.b32 	%r717, 0;
	mov.b32 	%r716, 1;
	mov.b16 	%rs25, 0;
	mov.u32 	%r474, _ZZ10mkstrxd_cuILi0ELi32EEviiiiPdPiiS1_dddS0_iS0_iS1_S1_S0_S0_bbbS0_S0_S1_S1_S0_S0_E2df;
	mov.u16 	%rs26, %rs25;
	mov.u32 	%r725, %r717;
$L__BB0_150:
	mov.u32 	%r164, %r717;
	shl.b32 	%r472, %r164, 1;
	div.rn.f64 	%fd1095, %fd1095, %fd141;
	shl.b32 	%r473, %r164, 2;
	add.s32 	%r475, %r474, %r473;
	ld.shared.u32 	%r476, [%r475];
	cvt.rn.f64.s32 	%fd877, %r476;
	mul.f64 	%fd144, %fd1095, %fd877;
	setp.lt.u32 	%p126, %r472, 15;
	@%p126 bra 	$L__BB0_153;
	and.b32  	%r166, %r716, -16;
	mov.b32 	%r720, 0;
$L__BB0_152:
	.pragma "nounroll";
	mul.wide.s32 	%rd143, %r725, 8;
	add.s64 	%rd144, %rd7, %rd143;
	ld.local.f64 	%fd878, [%rd144];
	mul.f64 	%fd879, %fd878, %fd144;
	st.local.f64 	[%rd144], %fd879;
	ld.local.f64 	%fd880, [%rd144+8];
	mul.f64 	%fd881, %fd880, %fd144;
	st.local.f64 	[%rd144+8], %fd881;
	ld.local.f64 	%fd882, [%rd144+16];
	mul.f64 	%fd883, %fd882, %fd144;
	st.local.f64 	[%rd144+16], %fd883;
	ld.local.f64 	%fd884, [%rd144+24];
	mul.f64 	%fd885, %fd884, %fd144;
	st.local.f64 	[%rd144+24], %fd885;
	ld.local.f64 	%fd886, [%rd144+32];
	mul.f64 	%fd887, %fd886, %fd144;
	st.local.f64 	[%rd144+32], %fd887;
	ld.local.f64 	%fd888, [%rd144+40];
	mul.f64 	%fd889, %fd888, %fd144;
	st.local.f64 	[%rd144+40], %fd889;
	ld.local.f64 	%fd890, [%rd144+48];
	mul.f64 	%fd891, %fd890, %fd144;
	st.local.f64 	[%rd144+48], %fd891;
	ld.local.f64 	%fd892, [%rd144+56];
	mul.f64 	%fd893, %fd892, %fd144;
	st.local.f64 	[%rd144+56], %fd893;
	ld.local.f64 	%fd894, [%rd144+64];
	mul.f64 	%fd895, %fd894, %fd144;
	st.local.f64 	[%rd144+64], %fd895;
	ld.local.f64 	%fd896, [%rd144+72];
	mul.f64 	%fd897, %fd896, %fd144;
	st.local.f64 	[%rd144+72], %fd897;
	ld.local.f64 	%fd898, [%rd144+80];
	mul.f64 	%fd899, %fd898, %fd144;
	st.local.f64 	[%rd144+80], %fd899;
	ld.local.f64 	%fd900, [%rd144+88];
	mul.f64 	%fd901, %fd900, %fd144;
	st.local.f64 	[%rd144+88], %fd901;
	ld.local.f64 	%fd902, [%rd144+96];
	mul.f64 	%fd903, %fd902, %fd144;
	st.local.f64 	[%rd144+96], %fd903;
	ld.local.f64 	%fd904, [%rd144+104];
	mul.f64 	%fd905, %fd904, %fd144;
	st.local.f64 	[%rd144+104], %fd905;
	ld.local.f64 	%fd906, [%rd144+112];
	mul.f64 	%fd907, %fd906, %fd144;
	st.local.f64 	[%rd144+112], %fd907;
	ld.local.f64 	%fd908, [%rd144+120];
	mul.f64 	%fd909, %fd908, %fd144;
	st.local.f64 	[%rd144+120], %fd909;
	add.s32 	%r725, %r725, 16;
	add.s32 	%r720, %r720, 16;
	setp.ne.s32 	%p127, %r720, %r166;
	@%p127 bra 	$L__BB0_152;
$L__BB0_153:
	and.b32  	%r478, %r716, 15;
	setp.eq.s32 	%p128, %r478, 0;
	@%p128 bra 	$L__BB0_160;
	and.b16  	%rs20, %rs26, 4;
	setp.eq.s16 	%p129, %rs20, 0;
	mov.u32 	%r724, %r725;
	@%p129 bra 	$L__BB0_156;
	mul.wide.s32 	%rd145, %r725, 8;
	add.s64 	%rd146, %rd7, %rd145;
	ld.local.f64 	%fd910, [%rd146];
	mul.f64 	%fd911, %fd910, %fd144;
	st.local.f64 	[%rd146], %fd911;
	ld.local.f64 	%fd912, [%rd146+8];
	mul.f64 	%fd913, %fd912, %fd144;
	st.local.f64 	[%rd146+8], %fd913;
	ld.local.f64 	%fd914, [%rd146+16];
	mul.f64 	%fd915, %fd914, %fd144;
	st.local.f64 	[%rd146+16], %fd915;
	ld.local.f64 	%fd916, [%rd146+24];
	mul.f64 	%fd917, %fd916, %fd144;
	st.local.f64 	[%rd146+24], %fd917;
	ld.local.f64 	%fd918, [%rd146+32];
	mul.f64 	%fd919, %fd918, %fd144;
	st.local.f64 	[%rd146+32], %fd919;
	ld.local.f64 	%fd920, [%rd146+40];
	mul.f64 	%fd921, %fd920, %fd144;
	st.local.f64 	[%rd146+40], %fd921;
	ld.local.f64 	%fd922, [%rd146+48];
	mul.f64 	%fd923, %fd922, %fd144;
	st.local.f64 	[%rd146+48], %fd923;
	ld.local.f64 	%fd924, [%rd146+56];
	mul.f64 	%fd925, %fd924, %fd144;
	st.local.f64 	[%rd146+56], %fd925;
	add.s32 	%r724, %r725, 8;
$L__BB0_156:
	and.b16  	%rs21, %rs25, 2;
	setp.eq.s16 	%p130, %rs21, 0;
	@%p130 bra 	$L__BB0_158;
	mul.wide.s32 	%rd147, %r724, 8;
	add.s64 	%rd148, %rd7, %rd147;
	ld.local.f64 	%fd926, [%rd148];
	mul.f64 	%fd927, %fd926, %fd144;
	st.local.f64 	[%rd148], %fd927;
	ld.local.f64 	%fd928, [%rd148+8];
	mul.f64 	%fd929, %fd928, %fd144;
	st.local.f64 	[%rd148+8], %fd929;
	ld.local.f64 	%fd930, [%rd148+16];
	mul.f64 	%fd931, %fd930, %fd144;
	st.local.f64 	[%rd148+16], %fd931;
	ld.local.f64 	%fd932, [%rd148+24];
	mul.f64 	%fd933, %fd932, %fd144;
	st.local.f64 	[%rd148+24], %fd933;
	add.s32 	%r724, %r724, 4;
$L__BB0_158:
	mul.wide.s32 	%rd149, %r724, 8;
	add.s64 	%rd12, %rd7, %rd149;
	ld.local.f64 	%fd934, [%rd12];
	mul.f64 	%fd935, %fd934, %fd144;
	st.local.f64 	[%rd12], %fd935;
	add.s32 	%r725, %r724, 1;
	and.b16  	%rs22, %rs25, 1;
	setp.eq.b16 	%p131, %rs22, 1;
	not.pred 	%p132, %p131;
	@%p132 bra 	$L__BB0_160;
	ld.local.f64 	%fd936, [%rd12+8];
	mul.f64 	%fd937, %fd936, %fd144;
	st.local.f64 	[%rd12+8], %fd937;
	ld.local.f64 	%fd938, [%rd12+16];
	mul.f64 	%fd939, %fd938, %fd144;
	st.local.f64 	[%rd12+16], %fd939;
	add.s32 	%r725, %r724, 3;
$L__BB0_160:
	add.s32 	%r717, %r164, 1;
	add.s32 	%r716, %r716, 2;
	setp.eq.s32 	%p133, %r164, %r12;
	add.s16 	%rs26, %rs26, 1;
	add.s16 	%rs25, %rs25, 1;
	@%p133 bra 	$L__BB0_161;
	bra.uni 	$L__BB0_150;
$L__BB0_161:
	setp.gt.u32 	%p134, %r727, 99;
	@%p134 bra 	$L__BB0_167;
	add.s32 	%r479, %r727, %r118;
	max.u32 	%r480, %r479, 100;
	setp.lt.u32 	%p135, %r479, 100;
	selp.u32 	%r481, 1, 0, %p135;
	add.s32 	%r482, %r479, %r481;
	sub.s32 	%r483, %r480, %r482;
	div.u32 	%r484, %r483, %r118;
	add.s32 	%r156, %r484, %r481;
	and.b32  	%r485, %r156, 3;
	setp.eq.s32 	%p136, %r485, 3;
	mov.u32 	%r715, %r727;
	@%p136 bra 	$L__BB0_165;
	add.s32 	%r487, %r156, 1;
	and.b32  	%r157, %r487, 3;
	mov.b32 	%r714, 0;
	mov.u32 	%r715, %r727;
$L__BB0_164:
	.pragma "nounroll";
	mul.wide.u32 	%rd150, %r715, 8;
	add.s64 	%rd151, %rd7, %rd150;
	ld.local.f64 	%fd940, [%rd151];
	shl.b32 	%r488, %r715, 3;
	mov.u32 	%r489, _ZZ10mkstrxd_cuILi0ELi32EEviiiiPdPiiS1_dddS0_iS0_iS1_S1_S0_S0_bbbS0_S0_S1_S1_S0_S0_E2hl;
	add.s32 	%r490, %r489, %r488;
	st.shared.f64 	[%r490], %fd940;
	add.s32 	%r715, %r715, %r118;
	add.s32 	%r714, %r714, 1;
	setp.ne.s32 	%p137, %r714, %r157;
	@%p137 bra 	$L__BB0_164;
$L__BB0_165:
	setp.lt.u32 	%p138, %r156, 3;
	@%p138 bra 	$L__BB0_167;
$L__BB0_166:
	mul.wide.u32 	%rd152, %r715, 8;
	add.s64 	%rd153, %rd7, %rd152;
	ld.local.f64 	%fd941, [%rd153];
	shl.b32 	%r491, %r715, 3;
	mov.u32 	%r492, _ZZ10mkstrxd_cuILi0ELi32EEviiiiPdPiiS1_dddS0_iS0_iS1_S1_S0_S0_bbbS0_S0_S1_S1_S0_S0_E2hl;
	add.s32 	%r493, %r492, %r491;
	st.shared.f64 	[%r493], %fd941;
	add.s32 	%r494, %r715, %r118;
	mul.wide.u32 	%rd154, %r494, 8;
	add.s64 	%rd155, %rd7, %rd154;
	ld.local.f64 	%fd942, [%rd155];
	shl.b32 	%r495, %r118, 3;
	add.s32 	%r496, %r493, %r495;
	st.shared.f64 	[%r496], %fd942;
	add.s32 	%r497, %r494, %r118;
	mul.wide.u32 	%rd156, %r497, 8;
	add.s64 	%rd157, %rd7, %rd156;
	ld.local.f64 	%fd943, [%rd157];
	add.s32 	%r498, %r496, %r495;
	st.shared.f64 	[%r498], %fd943;
	add.s32 	%r499, %r497, %r118;
	mul.wide.u32 	%rd158, %r499, 8;
	add.s64 	%rd159, %rd7, %rd158;
	ld.local.f64 	%fd944, [%rd159];
	add.s32 	%r500, %r498, %r495;
	st.shared.f64 	[%r500], %fd944;
	add.s32 	%r715, %r499, %r118;
	setp.lt.u32 	%p139, %r715, 100;
	@%p139 bra 	$L__BB0_166;
$L__BB0_167:
	bar.sync 	0;
	mul.lo.s32 	%r184, %r11, %r9;
	setp.ge.u32 	%p140, %r727, %r184;
	@%p140 bra 	$L__BB0_222;
	ld.param.u64 	%rd192, [_Z10mkstrxd_cuILi0ELi32EEviiiiPdPiiS1_dddS0_iS0_iS1_S1_S0_S0_bbbS0_S0_S1_S1_S0_S0__param_24];
	mad.lo.s32 	%r185, %r235, %r1, %r2;
	cvta.to.global.u64 	%rd161, %rd192;
	mul.wide.s32 	%rd162, %r185, 4;
	add.s64 	%rd163, %rd161, %rd162;
	ld.global.u32 	%r186, [%rd163];
	setp.eq.s16 	%p141, %rs9, 0;
	mov.b64 	%rd194, 0;
	@%p141 bra 	$L__BB0_170;
	ld.param.u64 	%rd193, [_Z10mkstrxd_cuILi0ELi32EEviiiiPdPiiS1_dddS0_iS0_iS1_S1_S0_S0_bbbS0_S0_S1_S1_S0_S0__param_25];
	cvta.to.global.u64 	%rd164, %rd193;
	add.s64 	%rd166, %rd164, %rd162;
	ld.global.u32 	%r501, [%rd166];
	add.s32 	%r502, %r501, -1;
	cvt.s64.s32 	%rd194, %r502;
$L__BB0_170:
	mov.b32 	%r503, 4;
	mov.b32 	%r504, 1;
	mov.b32 	%r505, 3;
	mov.b32 	%r506, 2;
	st.local.v4.u32 	[%rd5], {%r506, %r505, %r504, %r503};
	mov.b32 	%r507, 7;
	mov.b32 	%r508, 6;
	mov.b32 	%r509, 8;
	mov.b32 	%r510, 5;
	st.local.v4.u32 	[%rd5+16], {%r510, %r509, %r508, %r507};
	bar.sync 	0;
	setp.gt.u32 	%p142, %r727, 3;
	@%p142 bra 	$L__BB0_172;
	cvt.rn.f32.u32 	%f5, %r727;
	sqrt.rn.f32 	%f6, %f5;
	cvt.rzi.s32.f32 	%r511, %f6;
	shl.b32 	%r512, %r727, 2;
	mov.u32 	%r513, _ZZ7hstr_cuILi4ELi32EEvbPdS0_iiiS0_S0_PiS1_bidS1_E2ll;
	add.s32 	%r514, %r513, %r512;
	st.shared.u32 	[%r514], %r511;
$L__BB0_172:
	ld.param.u64 	%rd191, [_Z10mkstrxd_cuILi0ELi32EEviiiiPdPiiS1_dddS0_iS0_iS1_S1_S0_S0_bbbS0_S0_S1_S1_S0_S0__param_23];
	ld.param.u64 	%rd190, [_Z10mkstrxd_cuILi0ELi32EEviiiiPdPiiS1_dddS0_iS0_iS1_S1_S0_S0_bbbS0_S0_S1_S1_S0_S0__param_22];
	ld.param.u64 	%rd189, [_Z10mkstrxd_cuILi0ELi32EEviiiiPdPiiS1_dddS0_iS0_iS1_S1_S0_S0_bbbS0_S0_S1_S1_S0_S0__param_15];
	bar.sync 	0;
	rcp.rn.f64 	%fd145, %fd227;
	mov.f64 	%fd945, 0d4008000000000000;
	div.rn.f64 	%fd146, %fd945, %fd227;
	add.s64 	%rd15, %rd3, 16;
	add.s64 	%rd16, %rd2, 32;
	cvta.to.global.u64 	%rd17, %rd189;
	cvta.to.global.u64 	%rd18, %rd190;
	cvta.to.global.u64 	%rd19, %rd191;
	cvt.s64.s32 	%rd20, %r186;
	mov.u32 	%r518, _ZZ7hstr_cuILi4ELi32EEvbPdS0_iiiS0_S0_PiS1_bidS1_E2ll;
	and.b32  	%r645, %r234, -2;
$L__BB0_173:
	setp.ne.s16 	%p143, %rs9, 0;
	div.u32 	%r734, %r727, %r11;
	mul.lo.s32 	%r516, %r734, %r11;
	sub.s32 	%r735, %r727, %r516;
	shl.b32 	%r517, %r734, 2;
	add.s32 	%r519, %r518, %r517;
	ld.shared.u32 	%r190, [%r519];
	shl.b32 	%r520, %r735, 2;
	add.s32 	%r521, %r518, %r520;
	ld.shared.u32 	%r191, [%r521];
	setp.lt.u32 	%p144, %r734, %r7;
	and.pred  	%p1, %p143, %p144;
	max.s32 	%r522, %r734, %r735;
	mad.lo.s32 	%r523, %r522, %r522, %r522;
	shr.u32 	%r524, %r523, 31;
	add.s32 	%r525, %r523, %r524;
	shr.s32 	%r526, %r525, 1;
	min.s32 	%r527, %r734, %r735;
	add.s32 	%r528, %r526, %r527;
	mul.wide.s32 	%rd167, %r528, 4;
	add.s64 	%rd168, %rd17, %rd167;
	ld.global.u32 	%r729, [%rd168];
	ld.global.u32 	%r193, [%rd168+4];
	setp.ge.s32 	%p145, %r729, %r193;
	mov.f64 	%fd1138, 0d0000000000000000;
	mov.f64 	%fd1139, %fd1138;
	@%p145 bra 	$L__BB0_215;
	add.s32 	%r732, %r729, -1;
	add.s32 	%r195, %r191, %r190;
	sub.s32 	%r196, %r193, %r729;
	and.b32  	%r197, %r196, 7;
	sub.s32 	%r529, %r729, %r193;
	setp.gt.u32 	%p146, %r529, -8;
	mov.f64 	%fd1139, 0d0000000000000000;
	mov.f64 	%fd1138, %fd1139;
	@%p146 bra 	$L__BB0_194;
	add.s32 	%r530, %r195, 1;
	cvt.rn.f64.s32 	%fd147, %r530;
	and.b32  	%r531, %r196, -8;
	neg.s32 	%r728, %r531;
	mov.f64 	%fd1139, 0d0000000000000000;
$L__BB0_176:
	.pragma "nounroll";
	mul.wide.s32 	%rd169, %r732, 4;
	add.s64 	%rd21, %rd15, %rd169;
	mul.wide.s32 	%rd170, %r732, 8;
	add.s64 	%rd22, %rd16, %rd170;
	ld.global.u32 	%r202, [%rd21+-16];
	shl.b32 	%r532, %r202, 2;
	add.s32 	%r534, %r518, %r532;
	ld.shared.u32 	%r535, [%r534+-4];
	setp.ne.s32 	%p147, %r195, %r535;
	@%p147 bra 	$L__BB0_178;
	ld.global.f64 	%fd950, [%rd22+-32];
	shl.b32 	%r536, %r202, 3;
	mov.u32 	%r537, _ZZ10mkstrxd_cuILi0ELi32EEviiiiPdPiiS1_dddS0_iS0_iS1_S1_S0_S0_bbbS0_S0_S1_S1_S0_S0_E2hl;
	add.s32 	%r538, %r537, %r536;
	ld.shared.f64 	%fd951, [%r538+-8];
	mul.f64 	%fd952, %fd950, %fd951;
	add.f64 	%fd1138, %fd1138, %fd952;
	mul.f64 	%fd953, %fd952, %fd147;
	sub.f64 	%fd954, %fd1139, %fd953;
	selp.f64 	%fd1139, %fd954, %fd1139, %p1;
$L__BB0_178:
	ld.global.u32 	%r203, [%rd21+-12];
	shl.b32 	%r539, %r203, 2;
	add.s32 	%r541, %r518, %r539;
	ld.shared.u32 	%r542, [%r541+-4];
	setp.ne.s32 	%p148, %r195, %r542;
	@%p148 bra 	$L__BB0_180;
	ld.global.f64 	%fd955, [%rd22+-24];
	shl.b32 	%r543, %r203, 3;
	mov.u32 	%r544, _ZZ10mkstrxd_cuILi0ELi32EEviiiiPdPiiS1_dddS0_iS0_iS1_S1_S0_S0_bbbS0_S0_S1_S1_S0_S0_E2hl;
	add.s32 	%r545, %r544, %r543;
	ld.shared.f64 	%fd956, [%r545+-8];
	mul.f64 	%fd957, %fd955, %fd956;
	add.f64 	%fd1138, %fd1138, %fd957;
	mul.f64 	%fd958, %fd957, %fd147;
	sub.f64 	%fd959, %fd1139, %fd958;
	selp.f64 	%fd1139, %fd959, %fd1139, %p1;
$L__BB0_180:
	ld.global.u32 	%r204, [%rd21+-8];
	shl.b32 	%r546, %r204, 2;
	add.s32 	%r548, %r518, %r546;
	ld.shared.u32 	%r549, [%r548+-4];
	setp.ne.s32 	%p149, %r195, %r549;
	@%p149 bra 	$L__BB0_182;
	ld.global.f64 	%fd960, [%rd22+-16];
	shl.b32 	%r550, %r204, 3;
	mov.u32 	%r551, _ZZ10mkstrxd_cuILi0ELi32EEviiiiPdPiiS1_dddS0_iS0_iS1_S1_S0_S0_bbbS0_S0_S1_S1_S0_S0_E2hl;
	add.s32 	%r552, %r551, %r550;
	ld.shared.f64 	%fd961, [%r552+-8];
	mul.f64 	%fd962, %fd960, %fd961;
	add.f64 	%fd1138, %fd1138, %fd962;
	mul.f64 	%fd963, %fd962, %fd147;
	sub.f64 	%fd964, %fd1139, %fd963;
	selp.f64 	%fd1139, %fd964, %fd1139, %p1;
$L__BB0_182:
	ld.global.u32 	%r205, [%rd21+-4];
	shl.b32 	%r553, %r205, 2;
	add.s32 	%r555, %r518, %r553;
	ld.shared.u32 	%r556, [%r555+-4];
	setp.ne.s32 	%p150, %r195, %r556;
	@%p150 bra 	$L__BB0_184;
	ld.global.f64 	%fd965, [%rd22+-8];
	shl.b32 	%r557, %r205, 3;
	mov.u32 	%r558, _ZZ10mkstrxd_cuILi0ELi32EEviiiiPdPiiS1_dddS0_iS0_iS1_S1_S0_S0_bbbS0_S0_S1_S1_S0_S0_E2hl;
	add.s32 	%r559, %r558, %r557;
	ld.shared.f64 	%fd966, [%r559+-8];
	mul.f64 	%fd967, %fd965, %fd966;
	add.f64 	%fd1138, %fd1138, %fd967;
	mul.f64 	%fd968, %fd967, %fd147;
	sub.f64 	%fd969, %fd1139, %fd968;
	selp.f64 	%fd1139, %fd969, %fd1139, %p1;
$L__BB0_184:
	ld.global.u32 	%r206, [%rd21];
	shl.b32 	%r560, %r206, 2;
	add.s32 	%r562, %r518, %r560;
	ld.shared.u32 	%r563, [%r562+-4];
	setp.ne.s32 	%p151, %r195, %r563;
	@%p151 bra 	$L__BB0_186;
	ld.global.f64 	%fd970, [%rd22];
	shl.b32 	%r564, %r206, 3;
	mov.u32 	%r565, _ZZ10mkstrxd_cuILi0ELi32EEviiiiPdPiiS1_dddS0_iS0_iS1_S1_S0_S0_bbbS0_S0_S1_S1_S0_S0_E2hl;
	add.s32 	%r566, %r565, %r564;
	ld.shared.f64 	%fd971, [%r566+-8];
	mul.f64 	%fd972, %fd970, %fd971;
	add.f64 	%fd1138, %fd1138, %fd972;
	mul.f64 	%fd973, %fd972, %fd147;
	sub.f64 	%fd974, %fd1139, %fd973;
	selp.f64 	%fd1139, %fd974, %fd1139, %p1;
$L__BB0_186:
	ld.global.u32 	%r207, [%rd21+4];
	shl.b32 	%r567, %r207, 2;
	add.s32 	%r569, %r518, %r567;
	ld.shared.u32 	%r570, [%r569+-4];
	setp.ne.s32 	%p152, %r195, %r570;
	@%p152 bra 	$L__BB0_188;
	ld.global.f64 	%fd975, [%rd22+8];
	shl.b32 	%r571, %r207, 3;
	mov.u32 	%r572, _ZZ10mkstrxd_cuILi0ELi32EEviiiiPdPiiS1_dddS0_iS0_iS1_S1_S0_S0_bbbS0_S0_S1_S1_S0_S0_E2hl;
	add.s32 	%r573, %r572, %r571;
	ld.shared.f64 	%fd976, [%r573+-8];
	mul.f64 	%fd977, %fd975, %fd976;
	add.f64 	%fd1138, %fd1138, %fd977;
	mul.f64 	%fd978, %fd977, %fd147;
	sub.f64 	%fd979, %fd1139, %fd978;
	selp.f64 	%fd1139, %fd979, %fd1139, %p1;
$L__BB0_188:
	ld.global.u32 	%r208, [%rd21+8];
	shl.b32 	%r574, %r208, 2;
	add.s32 	%r576, %r518, %r574;
	ld.shared.u32 	%r577, [%r576+-4];
	setp.ne.s32 	%p153, %r195, %r577;
	@%p153 bra 	$L__BB0_190;
	ld.global.f64 	%fd980, [%rd22+16];
	shl.b32 	%r578, %r208, 3;
	mov.u32 	%r579, _ZZ10mkstrxd_cuILi0ELi32EEviiiiPdPiiS1_dddS0_iS0_iS1_S1_S0_S0_bbbS0_S0_S1_S1_S0_S0_E2hl;
	add.s32 	%r580, %r579, %r578;
	ld.shared.f64 	%fd981, [%r580+-8];
	mul.f64 	%fd982, %fd980, %fd981;
	add.f64 	%fd1138, %fd1138, %fd982;
	mul.f64 	%fd983, %fd982, %fd147;
	sub.f64 	%fd984, %fd1139, %fd983;
	selp.f64 	%fd1139, %fd984, %fd1139, %p1;
$L__BB0_190:
	ld.global.u32 	%r209, [%rd21+12];
	shl.b32 	%r581, %r209, 2;
	add.s32 	%r583, %r518, %r581;
	ld.shared.u32 	%r584, [%r583+-4];
	setp.ne.s32 	%p154, %r195, %r584;
	@%p154 bra 	$L__BB0_192;
	ld.global.f64 	%fd985, [%rd22+24];
	shl.b32 	%r585, %r209, 3;
	mov.u32 	%r586, _ZZ10mkstrxd_cuILi0ELi32EEviiiiPdPiiS1_dddS0_iS0_iS1_S1_S0_S0_bbbS0_S0_S1_S1_S0_S0_E2hl;
	add.s32 	%r587, %r586, %r585;
	ld.shared.f64 	%fd986, [%r587+-8];
	mul.f64 	%fd987, %fd985, %fd986;
	add.f64 	%fd1138, %fd1138, %fd987;
	mul.f64 	%fd988, %fd987, %fd147;
	sub.f64 	%fd989, %fd1139, %fd988;
	selp.f64 	%fd1139, %fd989, %fd1139, %p1;
$L__BB0_192:
	add.s32 	%r732, %r732, 8;
	add.s32 	%r729, %r729, 8;
	add.s32 	%r728, %r728, 8;
	setp.ne.s32 	%p155, %r728, 0;
	@%p155 bra 	$L__BB0_176;
	add.s32 	%r732, %r729, -1;
$L__BB0_194:
	setp.eq.s32 	%p156, %r197, 0;
	@%p156 bra 	$L__BB0_215;
	and.b32  	%r215, %r196, 3;
	setp.lt.u32 	%p157, %r197, 4;
	@%p157 bra 	$L__BB0_205;
	mul.wide.s32 	%rd171, %r732, 4;
	add.s64 	%rd23, %rd3, %rd171;
	ld.global.u32 	%r216, [%rd23];
	shl.b32 	%r588, %r216, 2;
	add.s32 	%r590, %r518, %r588;
	ld.shared.u32 	%r591, [%r590+-4];
	setp.ne.s32 	%p158, %r195, %r591;
	mul.wide.s32 	%rd172, %r732, 8;
	add.s64 	%rd24, %rd2, %rd172;
	@%p158 bra 	$L__BB0_198;
	ld.global.f64 	%fd991, [%rd24];
	shl.b32 	%r592, %r216, 3;
	mov.u32 	%r593, _ZZ10mkstrxd_cuILi0ELi32EEviiiiPdPiiS1_dddS0_iS0_iS1_S1_S0_S0_bbbS0_S0_S1_S1_S0_S0_E2hl;
	add.s32 	%r594, %r593, %r592;
	ld.shared.f64 	%fd992, [%r594+-8];
	mul.f64 	%fd993, %fd991, %fd992;
	add.f64 	%fd1138, %fd1138, %fd993;
	add.s32 	%r595, %r195, 1;
	cvt.rn.f64.s32 	%fd994, %r595;
	mul.f64 	%fd995, %fd993, %fd994;
	sub.f64 	%fd996, %fd1139, %fd995;
	selp.f64 	%fd1139, %fd996, %fd1139, %p1;
$L__BB0_198:
	ld.global.u32 	%r217, [%rd23+4];
	shl.b32 	%r596, %r217, 2;
	add.s32 	%r598, %r518, %r596;
	ld.shared.u32 	%r599, [%r598+-4];
	setp.ne.s32 	%p159, %r195, %r599;
	@%p159 bra 	$L__BB0_200;
	ld.global.f64 	%fd997, [%rd24+8];
	shl.b32 	%r600, %r217, 3;
	mov.u32 	%r601, _ZZ10mkstrxd_cuILi0ELi32EEviiiiPdPiiS1_dddS0_iS0_iS1_S1_S0_S0_bbbS0_S0_S1_S1_S0_S0_E2hl;
	add.s32 	%r602, %r601, %r600;
	ld.shared.f64 	%fd998, [%r602+-8];
	mul.f64 	%fd999, %fd997, %fd998;
	add.f64 	%fd1138, %fd1138, %fd999;
	add.s32 	%r603, %r195, 1;
	cvt.rn.f64.s32 	%fd1000, %r603;
	mul.f64 	%fd1001, %fd999, %fd1000;
	sub.f64 	%fd1002, %fd1139, %fd1001;
	selp.f64 	%fd1139, %fd1002, %fd1139, %p1;
$L__BB0_200:
	ld.global.u32 	%r218, [%rd23+8];
	shl.b32 	%r604, %r218, 2;
	add.s32 	%r606, %r518, %r604;
	ld.shared.u32 	%r607, [%r606+-4];
	setp.ne.s32 	%p160, %r195, %r607;
	@%p160 bra 	$L__BB0_202;
	ld.global.f64 	%fd1003, [%rd24+16];
	shl.b32 	%r608, %r218, 3;
	mov.u32 	%r609, _ZZ10mkstrxd_cuILi0ELi32EEviiiiPdPiiS1_dddS0_iS0_iS1_S1_S0_S0_bbbS0_S0_S1_S1_S0_S0_E2hl;
	add.s32 	%r610, %r609, %r608;
	ld.shared.f64 	%fd1004, [%r610+-8];
	mul.f64 	%fd1005, %fd1003, %fd1004;
	add.f64 	%fd1138, %fd1138, %fd1005;
	add.s32 	%r611, %r195, 1;
	cvt.rn.f64.s32 	%fd1006, %r611;
	mul.f64 	%fd1007, %fd1005, %fd1006;
	sub.f64 	%fd1008, %fd1139, %fd1007;
	selp.f64 	%fd1139, %fd1008, %fd1139, %p1;
$L__BB0_202:
	ld.global.u32 	%r219, [%rd23+12];
	shl.b32 	%r612, %r219, 2;
	add.s32 	%r614, %r518, %r612;
	ld.shared.u32 	%r615, [%r614+-4];
	setp.ne.s32 	%p161, %r195, %r615;
	@%p161 bra 	$L__BB0_204;
	ld.global.f64 	%fd1009, [%rd24+24];
	shl.b32 	%r616, %r219, 3;
	mov.u32 	%r617, _ZZ10mkstrxd_cuILi0ELi32EEviiiiPdPiiS1_dddS0_iS0_iS1_S1_S0_S0_bbbS0_S0_S1_S1_S0_S0_E2hl;
	add.s32 	%r618, %r617, %r616;
	ld.shared.f64 	%fd1010, [%r618+-8];
	mul.f64 	%fd1011, %fd1009, %fd1010;
	add.f64 	%fd1138, %fd1138, %fd1011;
	add.s32 	%r619, %r195, 1;
	cvt.rn.f64.s32 	%fd1012, %r619;
	mul.f64 	%fd1013, %fd1011, %fd1012;
	sub.f64 	%fd1014, %fd1139, %fd1013;
	selp.f64 	%fd1139, %fd1014, %fd1139, %p1;
$L__BB0_204:
	add.s32 	%r732, %r732, 4;
$L__BB0_205:
	setp.eq.s32 	%p162, %r215, 0;
	@%p162 bra 	$L__BB0_215;
	setp.eq.s32 	%p163, %r215, 1;
	@%p163 bra 	$L__BB0_212;
	mul.wide.s32 	%rd173, %r732, 4;
	add.s64 	%rd25, %rd3, %rd173;
	ld.global.u32 	%r222, [%rd25];
	shl.b32 	%r620, %r222, 2;
	add.s32 	%r622, %r518, %r620;
	ld.shared.u32 	%r623, [%r622+-4];
	setp.ne.s32 	%p164, %r195, %r623;
	mul.wide.s32 	%rd174, %r732, 8;
	add.s64 	%rd26, %rd2, %rd174;
	@%p164 bra 	$L__BB0_209;
	ld.global.f64 	%fd1016, [%rd26];
	shl.b32 	%r624, %r222, 3;
	mov.u32 	%r625, _ZZ10mkstrxd_cuILi0ELi32EEviiiiPdPiiS1_dddS0_iS0_iS1_S1_S0_S0_bbbS0_S0_S1_S1_S0_S0_E2hl;
	add.s32 	%r626, %r625, %r624;
	ld.shared.f64 	%fd1017, [%r626+-8];
	mul.f64 	%fd1018, %fd1016, %fd1017;
	add.f64 	%fd1138, %fd1138, %fd1018;
	add.s32 	%r627, %r195, 1;
	cvt.rn.f64.s32 	%fd1019, %r627;
	mul.f64 	%fd1020, %fd1018, %fd1019;
	sub.f64 	%fd1021, %fd1139, %fd1020;
	selp.f64 	%fd1139, %fd1021, %fd1139, %p1;
$L__BB0_209:
	ld.global.u32 	%r223, [%rd25+4];
	shl.b32 	%r628, %r223, 2;
	add.s32 	%r630, %r518, %r628;
	ld.shared.u32 	%r631, [%r630+-4];
	setp.ne.s32 	%p165, %r195, %r631;
	@%p165 bra 	$L__BB0_211;
	ld.global.f64 	%fd1022, [%rd26+8];
	shl.b32 	%r632, %r223, 3;
	mov.u32 	%r633, _ZZ10mkstrxd_cuILi0ELi32EEviiiiPdPiiS1_dddS0_iS0_iS1_S1_S0_S0_bbbS0_S0_S1_S1_S0_S0_E2hl;
	add.s32 	%r634, %r633, %r632;
	ld.shared.f64 	%fd1023, [%r634+-8];
	mul.f64 	%fd1024, %fd1022, %fd1023;
	add.f64 	%fd1138, %fd1138, %fd1024;
	add.s32 	%r635, %r195, 1;
	cvt.rn.f64.s32 	%fd1025, %r635;
	mul.f64 	%fd1026, %fd1024, %fd1025;
	sub.f64 	%fd1027, %fd1139, %fd1026;
	selp.f64 	%fd1139, %fd1027, %fd1139, %p1;
$L__BB0_211:
	add.s32 	%r732, %r732, 2;
$L__BB0_212:
	and.b32  	%r636, %r196, 1;
	setp.eq.b32 	%p166, %r636, 1;
	not.pred 	%p167, %p166;
	@%p167 bra 	$L__BB0_215;
	mul.wide.s32 	%rd175, %r732, 4;
	add.s64 	%rd176, %rd3, %rd175;
	ld.global.u32 	%r226, [%rd176];
	shl.b32 	%r637, %r226, 2;
	add.s32 	%r639, %r518, %r637;
	ld.shared.u32 	%r640, [%r639+-4];
	setp.ne.s32 	%p168, %r195, %r640;
	@%p168 bra 	$L__BB0_215;
	mul.wide.s32 	%rd177, %r732, 8;
	add.s64 	%rd178, %rd2, %rd177;
	ld.global.f64 	%fd1028, [%rd178];
	shl.b32 	%r641, %r226, 3;
	mov.u32 	%r642, _ZZ10mkstrxd_cuILi0ELi32EEviiiiPdPiiS1_dddS0_iS0_iS1_S1_S0_S0_bbbS0_S0_S1_S1_S0_S0_E2hl;
	add.s32 	%r643, %r642, %r641;
	ld.shared.f64 	%fd1029, [%r643+-8];
	mul.f64 	%fd1030, %fd1028, %fd1029;
	add.f64 	%fd1138, %fd1138, %fd1030;
	add.s32 	%r644, %r195, 1;
	cvt.rn.f64.s32 	%fd1031, %r644;
	mul.f64 	%fd1032, %fd1030, %fd1031;
	sub.f64 	%fd1033, %fd1139, %fd1032;
	selp.f64 	%fd1139, %fd1033, %fd1139, %p1;
$L__BB0_215:
	setp.eq.s16 	%p169, %rs9, 0;
	setp.ne.s16 	%p170, %rs10, 0;
	setp.ne.s32 	%p171, %r734, %r735;
	setp.ne.s32 	%p172, %r190, 1;
	or.pred  	%p173, %p171, %p172;
	setp.ne.s32 	%p174, %r645, 2;
	or.pred  	%p175, %p173, %p174;
	or.pred  	%p176, %p175, %p170;
	add.f64 	%fd1034, %fd145, %fd1138;
	sub.f64 	%fd1035, %fd1139, %fd146;
	selp.f64 	%fd222, %fd1138, %fd1034, %p176;
	selp.f64 	%fd1036, %fd1139, %fd1035, %p176;
	selp.f64 	%fd223, %fd1139, %fd1036, %p169;
	shl.b32 	%r646, %r191, 1;
	and.b32  	%r647, %r646, 2;
	sub.s32 	%r648, 1, %r647;
	cvt.rn.f64.s32 	%fd1037, %r648;
	mul.f64 	%fd1038, %fd1037, 0d402921FB54442D18;
	mad.lo.s32 	%r649, %r190, %r646, %r190;
	shl.b32 	%r650, %r649, 1;
	add.s32 	%r651, %r646, %r650;
	or.b32  	%r652, %r651, 1;
	cvt.rn.f64.s32 	%fd1039, %r652;
	sqrt.rn.f64 	%fd1040, %fd1039;
	mul.f64 	%fd1041, %fd1038, %fd1040;
	shl.b32 	%r653, %r191, 2;
	mov.u32 	%r654, _ZZ10mkstrxd_cuILi0ELi32EEviiiiPdPiiS1_dddS0_iS0_iS1_S1_S0_S0_bbbS0_S0_S1_S1_S0_S0_E2df;
	add.s32 	%r655, %r654, 4;
	add.s32 	%r656, %r655, %r653;
	ld.shared.u32 	%r657, [%r656];
	shl.b32 	%r658, %r190, 2;
	add.s32 	%r659, %r655, %r658;
	ld.shared.u32 	%r660, [%r659];
	mul.lo.s32 	%r661, %r660, %r657;
	cvt.rn.f64.s32 	%fd1042, %r661;
	div.rn.f64 	%fd224, %fd1041, %fd1042;
	add.s32 	%r227, %r734, -1;
	setp.gt.u32 	%p177, %r227, 7;
	@%p177 bra 	$L__BB0_217;
	mul.wide.u32 	%rd179, %r227, 4;
	add.s64 	%rd180, %rd5, %rd179;
	ld.local.u32 	%r734, [%rd180];
$L__BB0_217:
	add.s32 	%r230, %r735, -1;
	setp.gt.u32 	%p178, %r230, 7;
	@%p178 bra 	$L__BB0_219;
	mul.wide.u32 	%rd181, %r230, 4;
	add.s64 	%rd182, %rd5, %rd181;
	ld.local.u32 	%r735, [%rd182];
$L__BB0_219:
	mul.f64 	%fd1043, %fd222, %fd224;
	mad.lo.s32 	%r662, %r734, %r11, %r735;
	cvt.s64.s32 	%rd27, %r662;
	add.s64 	%rd183, %rd27, %rd20;
	shl.b64 	%rd184, %rd183, 3;
	add.s64 	%rd185, %rd18, %rd184;
	st.global.f64 	[%rd185+-8], %fd1043;
	not.pred 	%p179, %p1;
	@%p179 bra 	$L__BB0_221;
	mul.f64 	%fd1044, %fd223, %fd224;
	add.s64 	%rd186, %rd194, %rd27;
	shl.b64 	%rd187, %rd186, 3;
	add.s64 	%rd188, %rd19, %rd187;
	st.global.f64 	[%rd188], %fd1044;
$L__BB0_221:
	add.s32 	%r727, %r727, 32;
	setp.lt.u32 	%p180, %r727, %r184;
	@%p180 bra 	$L__BB0_173;
$L__BB0_222:
	ret;
$L__BB0_223:
	st.local.f64 	[%rd8+8], %fd13;
	st.local.v2.f64 	[%rd8+16], {%fd14, %fd12};
	bra.uni 	$L__BB0_47;

}
	// .globl	_Z10mkstrxd_cuILi1ELi32EEviiiiPdPiiS1_dddS0_iS0_iS1_S1_S0_S0_bbbS0_S0_S1_S1_S0_S0_
.visible .entry _Z10mkstrxd_cuILi1ELi32EEviiiiPdPiiS1_dddS0_iS0_iS1_S1_S0_S0_bbbS0_S0_S1_S1_S0_S0_(
	.param .u32 _Z10mkstrxd_cuILi1ELi32EEviiiiPdPiiS1_dddS0_iS0_iS1_S1_S0_S0_bbbS0_S0_S1_S1_S0_S0__param_0,
	.param .u32 _Z10mkstrxd_cuILi1ELi32EEviiiiPdPiiS1_dddS0_iS0_iS1_S1_S0_S0_bbbS0_S0_S1_S1_S0_S0__param_1,
	.param .u32 _Z10mkstrxd_cuILi1ELi32EEviiiiPdPiiS1_dddS0_iS0_iS1_S1_S0_S0_bbbS0_S0_S1_S1_S0_S0__param_2,
	.param .u32 _Z10mkstrxd_cuILi1ELi32EEviiiiPdPiiS1_dddS0_iS0_iS1_S1_S0_S0_bbbS0_S0_S1_S1_S0_S0__param_3,
	.param .u64 .ptr .align 1 _Z10mkstrxd_cuILi1ELi32EEviiiiPdPiiS1_dddS0_iS0_iS1_S1_S0_S0_bbbS0_S0_S1_S1_S0_S0__param_4,
	.param .u64 .ptr .align 1 _Z10mkstrxd_cuILi1ELi32EEviiiiPdPiiS1_dddS0_iS0_iS1_S1_S0_S0_bbbS0_S0_S1_S1_S0_S0__param_5,
	.param .u32 _Z10mkstrxd_cuILi1ELi32EEviiiiPdPiiS1_dddS0_iS0_iS1_S1_S0_S0_bbbS0_S0_S1_S1_S0_S0__param_6,
	.param .u64 .ptr .align 1 _Z10mkstrxd_cuILi1ELi32EEviiiiPdPiiS1_dddS0_iS0_iS1_S1_S0_S0_bbbS0_S0_S1_S1_S0_S0__param_7,
	.param .f64 _Z10mkstrxd_cuILi1ELi32EEviiiiPdPiiS1_dddS0_iS0_iS1_S1_S0_S0_bbbS0_S0_S1_S1_S0_S0__param_8,
	.param .f64 _Z10mkstrxd_cuILi1ELi32EEviiiiPdPiiS1_dddS0_iS0_iS1_S1_S0_S0_bbbS0_S0_S1_S1_S0_S0__param_9,
	.param .f64 _Z10mkstrxd_cuILi1ELi32EEviiiiPdPiiS1_dddS0_iS0_iS1_S1_S0_S0_bbbS0_S0_S1_S1_S0_S0__param_10,
	.param .u64 .ptr .align 1 _Z10mkstrxd_cuILi1ELi32EEviiiiPdPiiS1_dddS0_iS0_iS1_S1_S0_S0_bbbS0_S0_S1_S1_S0_S0__param_11,
	.param .u32 _Z10mkstrxd_cuILi1ELi32EEviiiiPdPiiS1_dddS0_iS0_iS1_S1_S0_S0_bbbS0_S0_S1_S1_S0_S0__param_12,
	.param .u64 .ptr .align 1 _Z10mkstrxd_cuILi1ELi32EEviiiiPdPiiS1_dddS0_iS0_iS1_S1_S0_S0_bbbS0_S0_S1_S1_S0_S0__param_13,
	.param .u32 _Z10mkstrxd_cuILi1ELi32EEviiiiPdPiiS1_dddS0_iS0_iS1_S1_S0_S0_bbbS0_S0_S1_S1_S0_S0__param_14,
	.param .u64 .ptr .align 1 _Z10mkstrxd_cuILi1ELi32EEviiiiPdPiiS1_dddS0_iS0_iS1_S1_S0_S0_bbbS0_S0_S1_S1_S0_S0__param_15,
	.param .u64 .ptr .align 1 _Z10mkstrxd_cuILi1ELi32EEviiiiPdPiiS1_dddS0_iS0_iS1_S1_S0_S0_bbbS0_S0_S1_S1_S0_S0__param_16,
	.param .u64 .ptr .align 1 _Z10mkstrxd_cuILi1ELi32EEviiiiPdPiiS1_dddS0_iS0_iS1_S1_S0_S0_bbbS0_S0_S1_S1_S0_S0__param_17,
	.param .u64 .ptr .align 1 _Z10mkstrxd_cuILi1ELi32EEviiiiPdPiiS1_dddS0_iS0_iS1_S1_S0_S0_bbbS0_S0_S1_S1_S0_S0__param_18,
	.param .u8 _Z10mkstrxd_cuILi1ELi32EEviiiiPdPiiS1_dddS0_iS0_iS1_S1_S0_S0_bbbS0_S0_S1_S1_S0_S0__param_19,
	.param .u8 _Z10mkstrxd_cuILi1ELi32EEviiiiPdPiiS1_dddS0_iS0_iS1_S1_S0_S0_bbbS0_S0_S1_S1_S0_S0__param_20,
	.param .u8 _Z10mkstrxd_cuILi1ELi32EEviiiiPdPiiS1_dddS0_iS0_iS1_S1_S0_S0_bbbS0_S0_S1_S1_S0_S0__param_21,
	.param .u64 .ptr .align 1 _Z10mkstrxd_cuILi1ELi32EEviiiiPdPiiS1_dddS0_iS0_iS1_S1_S0_S0_bbbS0_S0_S1_S1_S0_S0__param_22,
	.param .u64 .ptr .align 1 _Z10mkstrxd_cuILi1ELi32EEviiiiPdPiiS1_dddS0_iS0_iS1_S1_S0_S0_bbbS0_S0_S1_S1_S0_S0__param_23,
	.param .u64 .ptr .align 1 _Z10mkstrxd_cuILi1ELi32EEviiiiPdPiiS1_dddS0_iS0_iS1_S1_S0_S0_bbbS0_S0_S1_S1_S0_S0__param_24,
	.param .u64 .ptr .align 1 _Z10mkstrxd_cuILi1ELi32EEviiiiPdPiiS1_dddS0_iS0_iS1_S1_S0_S0_bbbS0_S0_S1_S1_S0_S0__param_25,
	.param .u64 .ptr .align 1 _Z10mkstrxd_cuILi1ELi32EEviiiiPdPiiS1_dddS0_iS0_iS1_S1_S0_S0_bbbS0_S0_S1_S1_S0_S0__param_26,
	.param .u64 .ptr .align 1 _Z10mkstrxd_cuILi1ELi32EEviiiiPdPiiS1_dddS0_iS0_iS1_S1_S0_S0_bbbS0_S0_S1_S1_S0_S0__param_27
)
{
	.local .align 16 .b8 	__local_depot1[320];
	.reg .b64 	%SP;
	.reg .b64 	%SPL;
	.reg .pred 	%p<224>;
	.reg .b16 	%rs<56>;
	.reg .b32 	%r<1015>;
	.reg .b32 	%f<7>;
	.reg .b64 	%rd<437>;
	.reg .b64 	%fd<1700>;
	// demoted variable
	.shared .align 8 .b8 _ZZ9rcnsl0_cuILi3ELi32EEvPddidS0_iS0_idS0_S0_E2dl[4096];
	// demoted variable
	.shared .align 4 .b8 _ZZ7hstr_cuILi16ELi32EEvbPdS0_iiiS0_S0_PiS1_bidS1_E2ll[64];
	// demoted variable
	.shared .align 8 .b8 _ZZ10mkstrxd_cuILi1ELi32EEviiiiPdPiiS1_dddS0_iS0_iS1_S1_S0_S0_bbbS0_S0_S1_S1_S0_S0_E2hl[128];
	// demoted variable
	.shared .align 4 .b8 _ZZ10mkstrxd_cuILi1ELi32EEviiiiPdPiiS1_dddS0_iS0_iS1_S1_S0_S0_bbbS0_S0_S1_S1_S0_S0_E2df[16];
	mov.u64 	%SPL, __local_depot1;
	ld.param.u32 	%r308, [_Z10mkstrxd_cuILi1ELi32EEviiiiPdPiiS1_dddS0_iS0_iS1_S1_S0_S0_bbbS0_S0_S1_S1_S0_S0__param_0];
	ld.param.u32 	%r309, [_Z10mkstrxd_cuILi1ELi32EEviiiiPdPiiS1_dddS0_iS0_iS1_S1_S0_S0_bbbS0_S0_S1_S1_S0_S0__param_1];
	ld.param.u32 	%r310, [_Z10mkstrxd_cuILi1ELi32EEviiiiPdPiiS1_dddS0_iS0_iS1_S1_S0_S0_bbbS0_S0_S1_S1_S0_S0__param_3];
	ld.param.u64 	%rd37, [_Z10mkstrxd_cuILi1ELi32EEviiiiPdPiiS1_dddS0_iS0_iS1_S1_S0_S0_bbbS0_S0_S1_S1_S0_S0__param_4];
	ld.param.u64 	%rd38, [_Z10mkstrxd_cuILi1ELi32EEviiiiPdPiiS1_dddS0_iS0_iS1_S1_S0_S0_bbbS0_S0_S1_S1_S0_S0__param_5];
	ld.param.u64 	%rd39, [_Z10mkstrxd_cuILi1ELi32EEviiiiPdPiiS1_dddS0_iS0_iS1_S1_S0_S0_bbbS0_S0_S1_S1_S0_S0__param_7];
	ld.param.f64 	%fd249, [_Z10mkstrxd_cuILi1ELi32EEviiiiPdPiiS1_dddS0_iS0_iS1_S1_S0_S0_bbbS0_S0_S1_S1_S0_S0__param_8];
	ld.param.f64 	%fd250, [_Z10mkstrxd_cuILi1ELi32EEviiiiPdPiiS1_dddS0_iS0_iS1_S1_S0_S0_bbbS0_S0_S1_S1_S0_S0__param_9];
	ld.param.f64 	%fd251, [_Z10mkstrxd_cuILi1ELi32EEviiiiPdPiiS1_dddS0_iS0_iS1_S1_S0_S0_bbbS0_S0_S1_S1_S0_S0__param_10];
	ld.param.u64 	%rd48, [_Z10mkstrxd_cuILi1ELi32EEviiiiPdPiiS1_dddS0_iS0_iS1_S1_S0_S0_bbbS0_S0_S1_S1_S0_S0__param_11];
	ld.param.u32 	%r311, [_Z10mkstrxd_cuILi1ELi32EEviiiiPdPiiS1_dddS0_iS0_iS1_S1_S0_S0_bbbS0_S0_S1_S1_S0_S0__param_12];
	ld.param.u64 	%rd40, [_Z10mkstrxd_cuILi1ELi32EEviiiiPdPiiS1_dddS0_iS0_iS1_S1_S0_S0_bbbS0_S0_S1_S1_S0_S0__param_13];
	ld.param.u32 	%r312, [_Z10mkstrxd_cuILi1ELi32EEviiiiPdPiiS1_dddS0_iS0_iS1_S1_S0_S0_bbbS0_S0_S1_S1_S0_S0__param_14];
	ld.param.u64 	%rd41, [_Z10mkstrxd_cuILi1ELi32EEviiiiPdPiiS1_dddS0_iS0_iS1_S1_S0_S0_bbbS0_S0_S1_S1_S0_S0__param_15];
	ld.param.u64 	%rd49, [_Z10mkstrxd_cuILi1ELi32EEviiiiPdPiiS1_dddS0_iS0_iS1_S1_S0_S0_bbbS0_S0_S1_S1_S0_S0__param_16];
	ld.param.u64 	%rd50, [_Z10mkstrxd_cuILi1ELi32EEviiiiPdPiiS1_dddS0_iS0_iS1_S1_S0_S0_bbbS0_S0_S1_S1_S0_S0__param_17];
	ld.param.u64 	%rd51, [_Z10mkstrxd_cuILi1ELi32EEviiiiPdPiiS1_dddS0_iS0_iS1_S1_S0_S0_bbbS0_S0_S1_S1_S0_S0__param_18];
	ld.param.s8 	%rs17, [_Z10mkstrxd_cuILi1ELi32EEviiiiPdPiiS1_dddS0_iS0_iS1_S1_S0_S0_bbbS0_S0_S1_S1_S0_S0__param_19];
	ld.param.s8 	%rs18, [_Z10mkstrxd_cuILi1ELi32EEviiiiPdPiiS1_dddS0_iS0_iS1_S1_S0_S0_bbbS0_S0_S1_S1_S0_S0__param_20];
	ld.param.s8 	%rs19, [_Z10mkstrxd_cuILi1ELi32EEviiiiPdPiiS1_dddS0_iS0_iS1_S1_S0_S0_bbbS0_S0_S1_S1_S0_S0__param_21];
	ld.param.u64 	%rd42, [_Z10mkstrxd_cuILi1ELi32EEviiiiPdPiiS1_dddS0_iS0_iS1_S1_S0_S0_bbbS0_S0_S1_S1_S0_S0__param_22];
	ld.param.u64 	%rd43, [_Z10mkstrxd_cuILi1ELi32EEviiiiPdPiiS1_dddS0_iS0_iS1_S1_S0_S0_bbbS0_S0_S1_S1_S0_S0__param_23];
	ld.param.u64 	%rd44, [_Z10mkstrxd_cuILi1ELi32EEviiiiPdPiiS1_dddS0_iS0_iS1_S1_S0_S0_bbbS0_S0_S1_S1_S0_S0__param_24];
	ld.param.u64 	%rd45, [_Z10mkstrxd_cuILi1ELi32EEviiiiPdPiiS1_dddS0_iS0_iS1_S1_S0_S0_bbbS0_S0_S1_S1_S0_S0__param_25];
	ld.param.u64 	%rd46, [_Z10mkstrxd_cuILi1ELi32EEviiiiPdPiiS1_dddS0_iS0_iS1_S1_S0_S0_bbbS0_S0_S1_S1_S0_S0__param_26];
	ld.param.u64 	%rd47, [_Z10mkstrxd_cuILi1ELi32EEviiiiPdPiiS1_dddS0_iS0_iS1_S1_S0_S0_bbbS0_S0_S1_S1_S0_S0__param_27];
	cvta.to.global.u64 	%rd1, %rd51;
	cvta.to.global.u64 	%rd2, %rd50;
	cvta.to.global.u64 	%rd3, %rd49;
	cvta.to.global.u64 	%rd4, %rd48;
	add.u64 	%rd5, %SPL, 0;
	add.u64 	%rd6, %SPL, 128;
	add.u64 	%rd7, %SPL, 0;
	add.u64 	%rd8, %SPL, 160;
	add.u64 	%rd9, %SPL, 192;
	mov.u32 	%r1, %ctaid.y;
	mov.u32 	%r2, %ctaid.x;
	mov.u32 	%r313, %tid.y;
	mov.u32 	%r3, %ntid.x;
	mul.lo.s32 	%r4, %r313, %r3;
	mov.u32 	%r5, %tid.x;
	add.s32 	%r1006, %r4, %r5;
	setp.ne.s32 	%p2, %r1006, 0;
	@%p2 bra 	$L__BB1_2;
	mov.b32 	%r314, 1;
	st.shared.u32 	[_ZZ10mkstrxd_cuILi1ELi32EEviiiiPdPiiS1_dddS0_iS0_iS1_S1_S0_S0_bbbS0_S0_S1_S1_S0_S0_E2df], %r314;
	st.shared.u32 	[_ZZ10mkstrxd_cuILi1ELi32EEviiiiPdPiiS1_dddS0_iS0_iS1_S1_S0_S0_bbbS0_S0_S1_S1_S0_S0_E2df+4], %r314;
	mov.b32 	%r315, 3;
	st.shared.u32 	[_ZZ10mkstrxd_cuILi1ELi32EEviiiiPdPiiS1_dddS0_iS0_iS1_S1_S0_S0_bbbS0_S0_S1_S1_S0_S0_E2df+8], %r315;
	mov.b32 	%r316, 15;
	st.shared.u32 	[_ZZ10mkstrxd_cuILi1ELi32EEviiiiPdPiiS1_dddS0_iS0_iS1_S1_S0_S0_bbbS0_S0_S1_S1_S0_S0_E2df+12], %r316;
$L__BB1_2:
	cvta.to.global.u64 	%rd57, %rd37;
	cvta.to.global.u64 	%rd58, %rd39;
	cvta.to.global.u64 	%rd59, %rd38;
	bar.sync 	0;
	add.s32 	%r317, %r310, %r1;
	mul.wide.s32 	%rd60, %r317, 4;
	add.s64 	%rd61, %rd59, %rd60;
	ld.global.u32 	%r318, [%rd61];
	mul.wide.s32 	%rd62, %r318, 4;
	add.s64 	%rd63, %rd58, %rd62;
	ld.global.u32 	%r319, [%rd63+-4];
	mad.lo.s32 	%r320, %r319, %r319, %r319;
	add.s32 	%r321, %r319, %r320;
	add.s32 	%r7, %r321, 1;
	or.b16  	%rs20, %rs19, %rs17;
	setp.ne.s16 	%p3, %rs20, 0;
	add.s32 	%r322, %r319, 2;
	mul.lo.s32 	%r323, %r322, %r322;
	selp.u32 	%r324, 1, 0, %p3;
	add.s32 	%r8, %r319, %r324;
	selp.b32 	%r9, %r323, %r7, %p3;
	mul.wide.u32 	%rd64, %r2, 4;
	add.s64 	%rd65, %rd59, %rd64;
	ld.global.u32 	%r325, [%rd65];
	mul.wide.s32 	%rd66, %r325, 4;
	add.s64 	%rd67, %rd58, %rd66;
	ld.global.u32 	%r326, [%rd67+-4];
	add.s32 	%r10, %r326, 1;
	mad.lo.s32 	%r327, %r326, %r326, %r326;
	add.s32 	%r11, %r327, %r10;
	add.s32 	%r12, %r8, %r326;
	mul.lo.s32 	%r328, %r317, 3;
	mul.lo.s32 	%r329, %r2, 3;
	mul.wide.u32 	%rd68, %r329, 8;
	add.s64 	%rd69, %rd57, %rd68;
	ld.global.f64 	%fd252, [%rd69];
	mul.wide.s32 	%rd70, %r328, 8;
	add.s64 	%rd71, %rd57, %rd70;
	ld.global.f64 	%fd253, [%rd71];
	sub.f64 	%fd1, %fd252, %fd253;
	ld.global.f64 	%fd254, [%rd69+8];
	ld.global.f64 	%fd255, [%rd71+8];
	sub.f64 	%fd2, %fd254, %fd255;
	ld.global.f64 	%fd256, [%rd69+16];
	ld.global.f64 	%fd257, [%rd71+16];
	sub.f64 	%fd3, %fd256, %fd257;
	setp.ne.s16 	%p4, %rs18, 0;
	@%p4 bra 	$L__BB1_174;
	cvta.to.global.u64 	%rd72, %rd47;
	cvta.to.global.u64 	%rd73, %rd46;
	ld.global.f64 	%fd258, [%rd72];
	fma.rn.f64 	%fd259, %fd258, %fd1, 0d0000000000000000;
	ld.global.f64 	%fd260, [%rd72+24];
	fma.rn.f64 	%fd261, %fd260, %fd2, %fd259;
	ld.global.f64 	%fd262, [%rd72+48];
	fma.rn.f64 	%fd263, %fd262, %fd3, %fd261;
	ld.global.f64 	%fd264, [%rd72+8];
	fma.rn.f64 	%fd265, %fd264, %fd1, 0d0000000000000000;
	ld.global.f64 	%fd266, [%rd72+32];
	fma.rn.f64 	%fd267, %fd266, %fd2, %fd265;
	ld.global.f64 	%fd268, [%rd72+56];
	fma.rn.f64 	%fd269, %fd268, %fd3, %fd267;
	ld.global.f64 	%fd270, [%rd72+16];
	fma.rn.f64 	%fd271, %fd270, %fd1, 0d0000000000000000;
	ld.global.f64 	%fd272, [%rd72+40];
	fma.rn.f64 	%fd273, %fd272, %fd2, %fd271;
	ld.global.f64 	%fd274, [%rd72+64];
	fma.rn.f64 	%fd275, %fd274, %fd3, %fd273;
	setp.lt.f64 	%p5, %fd263, 0d0000000000000000;
	selp.f64 	%fd276, 0d3FF0000000000000, 0dBFF0000000000000, %p5;
	selp.f64 	%fd277, 0dBFE0000000000000, 0d3FE0000000000000, %p5;
	add.f64 	%fd278, %fd263, %fd277;
	cvt.rzi.f64.f64 	%fd279, %fd278;
	setp.eq.f64 	%p6, %fd278, %fd279;
	add.f64 	%fd280, %fd276, %fd279;
	selp.f64 	%fd281, %fd280, %fd279, %p6;
	sub.f64 	%fd282, %fd263, %fd281;
	setp.lt.f64 	%p7, %fd269, 0d0000000000000000;
	selp.f64 	%fd283, 0d3FF0000000000000, 0dBFF0000000000000, %p7;
	selp.f64 	%fd284, 0dBFE0000000000000, 0d3FE0000000000000, %p7;
	add.f64 	%fd285, %fd269, %fd284;
	cvt.rzi.f64.f64 	%fd286, %fd285;
	setp.eq.f64 	%p8, %fd285, %fd286;
	add.f64 	%fd287, %fd283, %fd286;
	selp.f64 	%fd288, %fd287, %fd286, %p8;
	sub.f64 	%fd289, %fd269, %fd288;
	setp.lt.f64 	%p9, %fd275, 0d0000000000000000;
	selp.f64 	%fd290, 0d3FF0000000000000, 0dBFF0000000000000, %p9;
	selp.f64 	%fd291, 0dBFE0000000000000, 0d3FE0000000000000, %p9;
	add.f64 	%fd292, %fd275, %fd291;
	cvt.rzi.f64.f64 	%fd293, %fd292;
	setp.eq.f64 	%p10, %fd292, %fd293;
	add.f64 	%fd294, %fd290, %fd293;
	selp.f64 	%fd295, %fd294, %fd293, %p10;
	sub.f64 	%fd296, %fd275, %fd295;
	ld.global.f64 	%fd297, [%rd73];
	fma.rn.f64 	%fd298, %fd297, %fd282, 0d0000000000000000;
	ld.global.f64 	%fd299, [%rd73+24];
	fma.rn.f64 	%fd300, %fd299, %fd289, %fd298;
	ld.global.f64 	%fd301, [%rd73+48];
	fma.rn.f64 	%fd4, %fd301, %fd296, %fd300;
	ld.global.f64 	%fd302, [%rd73+8];
	fma.rn.f64 	%fd303, %fd302, %fd282, 0d0000000000000000;
	ld.global.f64 	%fd304, [%rd73+32];
	fma.rn.f64 	%fd305, %fd304, %fd289, %fd303;
	ld.global.f64 	%fd306, [%rd73+56];
	fma.rn.f64 	%fd5, %fd306, %fd296, %fd305;
	ld.global.f64 	%fd307, [%rd73+16];
	fma.rn.f64 	%fd308, %fd307, %fd282, 0d0000000000000000;
	ld.global.f64 	%fd309, [%rd73+40];
	fma.rn.f64 	%fd310, %fd309, %fd289, %fd308;
	ld.global.f64 	%fd311, [%rd73+64];
	fma.rn.f64 	%fd6, %fd311, %fd296, %fd310;
	min.s32 	%r13, %r312, 32;
	add.s32 	%r14, %r10, %r8;
	mul.lo.s32 	%r15, %r14, %r14;
	bar.sync 	0;
	setp.ge.s32 	%p11, %r1006, %r13;
	@%p11 bra 	$L__BB1_150;
	mov.u32 	%r330, %ntid.y;
	mul.lo.s32 	%r16, %r3, %r330;
	setp.lt.s32 	%p12, %r12, 4;
	@%p12 bra 	$L__BB1_6;
	mov.u64 	%rd350, $str;
	cvta.global.u64 	%rd351, %rd350;
	{ // callseq 6, 0
	.param .b64 param0;
	st.param.b64 	[param0], %rd351;
	.param .b64 param1;
	st.param.b64 	[param1], 0;
	.param .b32 retval0;
	call.uni (retval0), 
	vprintf, 
	(
	param0, 
	param1
	);
	ld.param.b32 	%r607, [retval0];
	} // callseq 6
	{ // callseq 7, 0
	.param .b64 param0;
	st.param.b64 	[param0], %rd351;
	.param .b64 param1;
	st.param.b64 	[param1], 0;
	.param .b32 retval0;
	call.uni (retval0), 
	vprintf, 
	(
	param0, 
	param1
	);
	ld.param.b32 	%r609, [retval0];
	} // callseq 7
	bra.uni 	$L__BB1_150;
$L__BB1_6:
	shl.b32 	%r331, %r1006, 7;
	mov.u32 	%r332, _ZZ9rcnsl0_cuILi3ELi32EEvPddidS0_iS0_idS0_S0_E2dl;
	add.s32 	%r17, %r332, %r331;
	mul.f64 	%fd7, %fd249, %fd249;
	mov.f64 	%fd312, 0d3FD0000000000000;
	div.rn.f64 	%fd8, %fd312, %fd7;
	mov.f64 	%fd313, 0d402921FB54442D18;
	div.rn.f64 	%fd9, %fd313, %fd251;
	setp.eq.s32 	%p13, %r14, 0;
	@%p13 bra 	$L__BB1_19;
	max.u32 	%r18, %r15, 1;
	and.b32  	%r19, %r18, 15;
	setp.lt.u32 	%p14, %r15, 16;
	mov.b32 	%r913, 0;
	@%p14 bra 	$L__BB1_10;
	and.b32  	%r913, %r18, -16;
	mov.b32 	%r911, 0;
$L__BB1_9:
	.pragma "nounroll";
	shl.b32 	%r335, %r911, 3;
	add.s32 	%r336, %r17, %r335;
	mov.b64 	%rd74, 0;
	st.shared.u64 	[%r336], %rd74;
	st.shared.u64 	[%r336+8], %rd74;
	st.shared.u64 	[%r336+16], %rd74;
	st.shared.u64 	[%r336+24], %rd74;
	st.shared.u64 	[%r336+32], %rd74;
	st.shared.u64 	[%r336+40], %rd74;
	st.shared.u64 	[%r336+48], %rd74;
	st.shared.u64 	[%r336+56], %rd74;
	st.shared.u64 	[%r336+64], %rd74;
	st.shared.u64 	[%r336+72], %rd74;
	st.shared.u64 	[%r336+80], %rd74;
	st.shared.u64 	[%r336+88], %rd74;
	st.shared.u64 	[%r336+96], %rd74;
	st.shared.u64 	[%r336+104], %rd74;
	st.shared.u64 	[%r336+112], %rd74;
	st.shared.u64 	[%r336+120], %rd74;
	add.s32 	%r911, %r911, 16;
	setp.ne.s32 	%p15, %r911, %r913;
	@%p15 bra 	$L__BB1_9;
$L__BB1_10:
	setp.eq.s32 	%p16, %r19, 0;
	@%p16 bra 	$L__BB1_19;
	and.b32  	%r24, %r18, 7;
	setp.lt.u32 	%p17, %r19, 8;
	@%p17 bra 	$L__BB1_13;
	shl.b32 	%r337, %r913, 3;
	add.s32 	%r338, %r17, %r337;
	mov.b64 	%rd75, 0;
	st.shared.u64 	[%r338], %rd75;
	st.shared.u64 	[%r338+8], %rd75;
	st.shared.u64 	[%r338+16], %rd75;
	st.shared.u64 	[%r338+24], %rd75;
	st.shared.u64 	[%r338+32], %rd75;
	st.shared.u64 	[%r338+40], %rd75;
	st.shared.u64 	[%r338+48], %rd75;
	st.shared.u64 	[%r338+56], %rd75;
	add.s32 	%r913, %r913, 8;
$L__BB1_13:
	setp.eq.s32 	%p18, %r24, 0;
	@%p18 bra 	$L__BB1_19;
	and.b32  	%r27, %r18, 3;
	setp.lt.u32 	%p19, %r24, 4;
	@%p19 bra 	$L__BB1_16;
	shl.b32 	%r339, %r913, 3;
	add.s32 	%r340, %r17, %r339;
	mov.b64 	%rd76, 0;
	st.shared.u64 	[%r340], %rd76;
	st.shared.u64 	[%r340+8], %rd76;
	st.shared.u64 	[%r340+16], %rd76;
	st.shared.u64 	[%r340+24], %rd76;
	add.s32 	%r913, %r913, 4;
$L__BB1_16:
	setp.eq.s32 	%p20, %r27, 0;
	@%p20 bra 	$L__BB1_19;
	mov.b32 	%r916, 0;
$L__BB1_18:
	.pragma "nounroll";
	shl.b32 	%r342, %r913, 3;
	add.s32 	%r343, %r17, %r342;
	mov.b64 	%rd77, 0;
	st.shared.u64 	[%r343], %rd77;
	add.s32 	%r913, %r913, 1;
	add.s32 	%r916, %r916, 1;
	setp.ne.s32 	%p21, %r916, %r27;
	@%p21 bra 	$L__BB1_18;
$L__BB1_19:
	setp.ne.s32 	%p22, %r1006, 0;
	@%p22 bra 	$L__BB1_21;
	neg.f64 	%fd314, %fd9;
	mul.f64 	%fd315, %fd8, %fd314;
	st.shared.f64 	[%r17], %fd315;
$L__BB1_21:
	add.s32 	%r917, %r1006, 1;
	setp.ge.s32 	%p23, %r917, %r312;
	@%p23 bra 	$L__BB1_84;
	mov.f64 	%fd316, 0d401921FB54442D18;
	div.rn.f64 	%fd10, %fd316, %fd250;
	neg.f64 	%fd11, %fd8;
	add.s32 	%r344, %r15, -1;
	and.b32  	%r35, %r344, 3;
	cvta.to.global.u64 	%rd10, %rd40;
	mov.u64 	%rd82, __cudart_sin_cos_coeffs;
$L__BB1_23:
	mul.lo.s32 	%r345, %r917, 3;
	mul.wide.u32 	%rd78, %r345, 8;
	add.s64 	%rd79, %rd10, %rd78;
	ld.global.f64 	%fd317, [%rd79];
	mul.f64 	%fd1599, %fd10, %fd317;
	ld.global.f64 	%fd318, [%rd79+8];
	mul.f64 	%fd1598, %fd10, %fd318;
	ld.global.f64 	%fd319, [%rd79+16];
	mul.f64 	%fd14, %fd10, %fd319;
	fma.rn.f64 	%fd320, %fd1599, %fd4, 0d0000000000000000;
	fma.rn.f64 	%fd321, %fd1598, %fd5, %fd320;
	fma.rn.f64 	%fd322, %fd14, %fd6, %fd321;
	mul.f64 	%fd15, %fd250, %fd322;
	abs.f64 	%fd16, %fd15;
	setp.neu.f64 	%p24, %fd16, 0d7FF0000000000000;
	@%p24 bra 	$L__BB1_25;
	mov.f64 	%fd328, 0d0000000000000000;
	mul.rn.f64 	%fd1596, %fd15, %fd328;
	mov.b32 	%r919, 1;
	bra.uni 	$L__BB1_28;
$L__BB1_25:
	mul.f64 	%fd323, %fd15, 0d3FE45F306DC9C883;
	cvt.rni.s32.f64 	%r918, %fd323;
	cvt.rn.f64.s32 	%fd324, %r918;
	fma.rn.f64 	%fd325, %fd324, 0dBFF921FB54442D18, %fd15;
	fma.rn.f64 	%fd326, %fd324, 0dBC91A62633145C00, %fd325;
	fma.rn.f64 	%fd1596, %fd324, 0dB97B839A252049C0, %fd326;
	setp.ltu.f64 	%p25, %fd16, 0d41E0000000000000;
	@%p25 bra 	$L__BB1_27;
	{ // callseq 4, 0
	.param .b64 param0;
	st.param.f64 	[param0], %fd15;
	.param .align 16 .b8 retval0[16];
	call.uni (retval0), 
	__internal_trig_reduction_slowpathd, 
	(
	param0
	);
	ld.param.f64 	%fd1596, [retval0];
	ld.param.b32 	%r918, [retval0+8];
	} // callseq 4
$L__BB1_27:
	add.s32 	%r919, %r918, 1;
$L__BB1_28:
	shl.b32 	%r348, %r919, 6;
	cvt.u64.u32 	%rd80, %r348;
	and.b64  	%rd81, %rd80, 64;
	add.s64 	%rd83, %rd82, %rd81;
	mul.rn.f64 	%fd329, %fd1596, %fd1596;
	and.b32  	%r349, %r919, 1;
	setp.eq.b32 	%p27, %r349, 1;
	selp.f64 	%fd330, 0dBDA8FF8320FD8164, 0d3DE5DB65F9785EBA, %p27;
	ld.global.nc.v2.f64 	{%fd331, %fd332}, [%rd83];
	fma.rn.f64 	%fd333, %fd330, %fd329, %fd331;
	fma.rn.f64 	%fd334, %fd333, %fd329, %fd332;
	ld.global.nc.v2.f64 	{%fd335, %fd336}, [%rd83+16];
	fma.rn.f64 	%fd337, %fd334, %fd329, %fd335;
	fma.rn.f64 	%fd338, %fd337, %fd329, %fd336;
	ld.global.nc.v2.f64 	{%fd339, %fd340}, [%rd83+32];
	fma.rn.f64 	%fd341, %fd338, %fd329, %fd339;
	fma.rn.f64 	%fd342, %fd341, %fd329, %fd340;
	fma.rn.f64 	%fd343, %fd342, %fd1596, %fd1596;
	fma.rn.f64 	%fd344, %fd342, %fd329, 0d3FF0000000000000;
	selp.f64 	%fd345, %fd344, %fd343, %p27;
	and.b32  	%r350, %r919, 2;
	setp.eq.s32 	%p28, %r350, 0;
	mov.f64 	%fd346, 0d0000000000000000;
	sub.f64 	%fd347, %fd346, %fd345;
	selp.f64 	%fd1606, %fd345, %fd347, %p28;
	@%p24 bra 	$L__BB1_30;
	mov.f64 	%fd353, 0d0000000000000000;
	mul.rn.f64 	%fd1597, %fd15, %fd353;
	mov.b32 	%r920, 0;
	bra.uni 	$L__BB1_32;
$L__BB1_30:
	mul.f64 	%fd348, %fd15, 0d3FE45F306DC9C883;
	cvt.rni.s32.f64 	%r920, %fd348;
	cvt.rn.f64.s32 	%fd349, %r920;
	fma.rn.f64 	%fd350, %fd349, 0dBFF921FB54442D18, %fd15;
	fma.rn.f64 	%fd351, %fd349, 0dBC91A62633145C00, %fd350;
	fma.rn.f64 	%fd1597, %fd349, 0dB97B839A252049C0, %fd351;
	setp.ltu.f64 	%p29, %fd16, 0d41E0000000000000;
	@%p29 bra 	$L__BB1_32;
	{ // callseq 5, 0
	.param .b64 param0;
	st.param.f64 	[param0], %fd15;
	.param .align 16 .b8 retval0[16];
	call.uni (retval0), 
	__internal_trig_reduction_slowpathd, 
	(
	param0
	);
	ld.param.f64 	%fd1597, [retval0];
	ld.param.b32 	%r920, [retval0+8];
	} // callseq 5
$L__BB1_32:
	setp.lt.u32 	%p30, %r15, 2;
	shl.b32 	%r353, %r920, 6;
	cvt.u64.u32 	%rd84, %r353;
	and.b64  	%rd85, %rd84, 64;
	add.s64 	%rd87, %rd82, %rd85;
	mul.rn.f64 	%fd354, %fd1597, %fd1597;
	and.b32  	%r354, %r920, 1;
	setp.eq.b32 	%p31, %r354, 1;
	selp.f64 	%fd355, 0dBDA8FF8320FD8164, 0d3DE5DB65F9785EBA, %p31;
	ld.global.nc.v2.f64 	{%fd356, %fd357}, [%rd87];
	fma.rn.f64 	%fd358, %fd355, %fd354, %fd356;
	fma.rn.f64 	%fd359, %fd358, %fd354, %fd357;
	ld.global.nc.v2.f64 	{%fd360, %fd361}, [%rd87+16];
	fma.rn.f64 	%fd362, %fd359, %fd354, %fd360;
	fma.rn.f64 	%fd363, %fd362, %fd354, %fd361;
	ld.global.nc.v2.f64 	{%fd364, %fd365}, [%rd87+32];
	fma.rn.f64 	%fd366, %fd363, %fd354, %fd364;
	fma.rn.f64 	%fd367, %fd366, %fd354, %fd365;
	fma.rn.f64 	%fd368, %fd367, %fd1597, %fd1597;
	fma.rn.f64 	%fd369, %fd367, %fd354, 0d3FF0000000000000;
	selp.f64 	%fd370, %fd369, %fd368, %p31;
	and.b32  	%r355, %r920, 2;
	setp.eq.s32 	%p32, %r355, 0;
	mov.f64 	%fd371, 0d0000000000000000;
	sub.f64 	%fd372, %fd371, %fd370;
	selp.f64 	%fd1605, %fd370, %fd372, %p32;
	mov.b64 	%rd88, 4607182418800017408;
	st.local.u64 	[%rd9], %rd88;
	st.local.u64 	[%rd7], %rd88;
	mov.f64 	%fd373, 0d3FF0000000000000;
	st.local.v2.f64 	[%rd6], {%fd373, %fd1599};
	st.local.v2.f64 	[%rd8], {%fd371, %fd1598};
	st.local.v2.f64 	[%rd9+32], {%fd14, %fd373};
	mul.f64 	%fd374, %fd1599, %fd1599;
	fma.rn.f64 	%fd28, %fd1598, %fd1598, %fd374;
	mul.f64 	%fd29, %fd14, %fd14;
	add.f64 	%fd30, %fd29, %fd28;
	@%p30 bra 	$L__BB1_67;
	setp.gtu.f64 	%p33, %fd30, 0d3A1FB0F6BE506019;
	@%p33 bra 	$L__BB1_47;
	add.s32 	%r357, %r15, -2;
	setp.lt.u32 	%p34, %r357, 15;
	mov.b32 	%r931, 1;
	@%p34 bra 	$L__BB1_37;
	mov.b32 	%r921, 1;
$L__BB1_36:
	.pragma "nounroll";
	mul.wide.u32 	%rd89, %r921, 8;
	add.s64 	%rd90, %rd7, %rd89;
	mov.b64 	%rd91, 0;
	st.local.u64 	[%rd90], %rd91;
	mov.f64 	%fd375, 0d0000000000000000;
	st.local.v2.f64 	[%rd90+8], {%fd375, %fd375};
	st.local.v2.f64 	[%rd90+24], {%fd375, %fd375};
	st.local.v2.f64 	[%rd90+40], {%fd375, %fd375};
	st.local.v2.f64 	[%rd90+56], {%fd375, %fd375};
	st.local.v2.f64 	[%rd90+72], {%fd375, %fd375};
	st.local.v2.f64 	[%rd90+88], {%fd375, %fd375};
	st.local.v2.f64 	[%rd90+104], {%fd375, %fd375};
	st.local.u64 	[%rd90+120], %rd91;
	add.s32 	%r931, %r921, 16;
	add.s32 	%r359, %r921, 15;
	add.s32 	%r360, %r15, -1;
	and.b32  	%r361, %r360, -16;
	setp.eq.s32 	%p35, %r359, %r361;
	mov.u32 	%r921, %r931;
	@%p35 bra 	$L__BB1_37;
	bra.uni 	$L__BB1_36;
$L__BB1_37:
	add.s32 	%r362, %r15, -1;
	and.b32  	%r363, %r362, 15;
	setp.eq.s32 	%p36, %r363, 0;
	@%p36 bra 	$L__BB1_67;
	add.s32 	%r364, %r15, -1;
	and.b32  	%r365, %r364, 15;
	add.s32 	%r366, %r365, -1;
	setp.lt.u32 	%p37, %r366, 7;
	@%p37 bra 	$L__BB1_40;
	mul.wide.u32 	%rd92, %r931, 8;
	add.s64 	%rd93, %rd7, %rd92;
	mov.b64 	%rd94, 0;
	st.local.u64 	[%rd93], %rd94;
	st.local.u64 	[%rd93+8], %rd94;
	st.local.u64 	[%rd93+16], %rd94;
	st.local.u64 	[%rd93+24], %rd94;
	st.local.u64 	[%rd93+32], %rd94;
	st.local.u64 	[%rd93+40], %rd94;
	st.local.u64 	[%rd93+48], %rd94;
	st.local.u64 	[%rd93+56], %rd94;
	add.s32 	%r931, %r931, 8;
$L__BB1_40:
	add.s32 	%r367, %r15, -1;
	and.b32  	%r368, %r367, 7;
	setp.eq.s32 	%p38, %r368, 0;
	@%p38 bra 	$L__BB1_67;
	add.s32 	%r369, %r15, -1;
	and.b32  	%r370, %r369, 7;
	add.s32 	%r371, %r370, -1;
	setp.lt.u32 	%p39, %r371, 3;
	@%p39 bra 	$L__BB1_43;
	mul.wide.u32 	%rd95, %r931, 8;
	add.s64 	%rd96, %rd7, %rd95;
	mov.b64 	%rd97, 0;
	st.local.u64 	[%rd96], %rd97;
	st.local.u64 	[%rd96+8], %rd97;
	st.local.u64 	[%rd96+16], %rd97;
	st.local.u64 	[%rd96+24], %rd97;
	add.s32 	%r931, %r931, 4;
$L__BB1_43:
	setp.eq.s32 	%p40, %r35, 0;
	@%p40 bra 	$L__BB1_67;
	setp.eq.s32 	%p41, %r35, 1;
	mul.wide.u32 	%rd98, %r931, 8;
	add.s64 	%rd14, %rd7, %rd98;
	mov.b64 	%rd99, 0;
	st.local.u64 	[%rd14], %rd99;
	@%p41 bra 	$L__BB1_67;
	setp.eq.s32 	%p42, %r35, 2;
	mov.b64 	%rd100, 0;
	st.local.u64 	[%rd14+8], %rd100;
	@%p42 bra 	$L__BB1_67;
	mov.b64 	%rd101, 0;
	st.local.u64 	[%rd14+16], %rd101;
	bra.uni 	$L__BB1_67;
$L__BB1_47:
	setp.lt.s32 	%p43, %r12, 2;
	st.local.f64 	[%rd7+8], %fd1598;
	st.local.v2.f64 	[%rd7+16], {%fd14, %fd1599};
	@%p43 bra 	$L__BB1_67;
	mov.b32 	%r923, 1;
	mov.b32 	%r922, 0;
	mov.b16 	%rs48, 0;
	mov.f64 	%fd1600, %fd1599;
$L__BB1_49:
	mov.u32 	%r47, %r922;
	mov.f64 	%fd32, %fd1599;
	setp.gt.f64 	%p44, %fd28, %fd29;
	add.s32 	%r49, %r47, 2;
	add.s32 	%r922, %r47, 1;
	add.s32 	%r51, %r47, 3;
	mul.lo.s32 	%r52, %r51, %r49;
	add.s32 	%r374, %r922, %r49;
	cvt.rn.f64.u32 	%fd376, %r374;
	ld.local.f64 	%fd377, [%rd9+32];
	mul.f64 	%fd378, %fd377, %fd376;
	mul.wide.u32 	%rd102, %r922, 32;
	add.s64 	%rd11, %rd9, %rd102;
	ld.local.f64 	%fd379, [%rd11];
	mul.f64 	%fd380, %fd378, %fd379;
	cvt.rn.f64.u32 	%fd381, %r922;
	mul.f64 	%fd382, %fd30, %fd381;
	ld.local.f64 	%fd383, [%rd11+-32];
	mul.f64 	%fd384, %fd382, %fd383;
	sub.f64 	%fd385, %fd380, %fd384;
	cvt.rn.f64.u32 	%fd386, %r49;
	div.rn.f64 	%fd1603, %fd385, %fd386;
	add.s64 	%rd12, %rd11, 32;
	st.local.f64 	[%rd11+32], %fd1603;
	mul.wide.u32 	%rd103, %r52, 8;
	add.s64 	%rd13, %rd7, %rd103;
	st.local.f64 	[%rd13], %fd1603;
	add.s32 	%r923, %r923, 2;
	mul.wide.u32 	%rd104, %r922, 8;
	add.s64 	%rd105, %rd11, %rd104;
	ld.local.f64 	%fd387, [%rd105];
	cvt.rn.f64.u32 	%fd388, %r923;
	mul.f64 	%fd389, %fd387, %fd388;
	mul.wide.u32 	%rd106, %r49, 8;
	add.s64 	%rd107, %rd12, %rd106;
	st.local.f64 	[%rd107], %fd389;
	mul.f64 	%fd390, %fd1600, %fd32;
	ld.local.f64 	%fd391, [%rd8+8];
	mul.f64 	%fd392, %fd391, %fd1598;
	sub.f64 	%fd1599, %fd390, %fd392;
	add.s64 	%rd108, %rd6, %rd106;
	st.local.f64 	[%rd108], %fd1599;
	ld.local.f64 	%fd1600, [%rd6+8];
	mul.f64 	%fd393, %fd391, %fd32;
	fma.rn.f64 	%fd1598, %fd1598, %fd1600, %fd393;
	add.s64 	%rd109, %rd8, %rd106;
	st.local.f64 	[%rd109], %fd1598;
	mul.f64 	%fd394, %fd389, %fd1599;
	add.s32 	%r375, %r52, %r49;
	mul.wide.u32 	%rd110, %r375, 8;
	add.s64 	%rd111, %rd7, %rd110;
	st.local.f64 	[%rd111], %fd394;
	mul.f64 	%fd395, %fd389, %fd1598;
	sub.s32 	%r376, %r52, %r49;
	mul.wide.u32 	%rd112, %r376, 8;
	add.s64 	%rd113, %rd7, %rd112;
	st.local.f64 	[%rd113], %fd395;
	@%p44 bra 	$L__BB1_58;
	setp.lt.u32 	%p45, %r47, 3;
	mov.b32 	%r928, 1;
	@%p45 bra 	$L__BB1_53;
	and.b32  	%r54, %r922, -4;
	mov.b32 	%r928, 1;
$L__BB1_52:
	.pragma "nounroll";
	sub.s32 	%r379, %r49, %r928;
	add.s32 	%r380, %r379, %r49;
	cvt.rn.f64.u32 	%fd396, %r380;
	mul.f64 	%fd397, %fd30, %fd396;
	mul.wide.u32 	%rd114, %r379, 8;
	add.s64 	%rd115, %rd11, %rd114;
	ld.local.f64 	%fd398, [%rd115];
	mul.f64 	%fd399, %fd397, %fd398;
	ld.local.f64 	%fd400, [%rd115+40];
	mul.f64 	%fd401, %fd28, %fd400;
	sub.f64 	%fd402, %fd399, %fd401;
	ld.local.f64 	%fd403, [%rd9+32];
	cvt.rn.f64.u32 	%fd404, %r928;
	mul.f64 	%fd405, %fd403, %fd404;
	div.rn.f64 	%fd406, %fd402, %fd405;
	st.local.f64 	[%rd115+32], %fd406;
	add.s64 	%rd116, %rd6, %rd114;
	ld.local.f64 	%fd407, [%rd116];
	mul.f64 	%fd408, %fd406, %fd407;
	add.s32 	%r381, %r379, %r52;
	mul.wide.u32 	%rd117, %r381, 8;
	add.s64 	%rd118, %rd7, %rd117;
	st.local.f64 	[%rd118], %fd408;
	add.s64 	%rd119, %rd8, %rd114;
	ld.local.f64 	%fd409, [%rd119];
	mul.f64 	%fd410, %fd406, %fd409;
	sub.s32 	%r382, %r52, %r379;
	mul.wide.u32 	%rd120, %r382, 8;
	add.s64 	%rd121, %rd7, %rd120;
	st.local.f64 	[%rd121], %fd410;
	add.s32 	%r383, %r928, 1;
	sub.s32 	%r384, %r49, %r383;
	add.s32 	%r385, %r380, -1;
	cvt.rn.f64.u32 	%fd411, %r385;
	mul.f64 	%fd412, %fd30, %fd411;
	mul.wide.u32 	%rd122, %r384, 8;
	add.s64 	%rd123, %rd11, %rd122;
	ld.local.f64 	%fd413, [%rd123];
	mul.f64 	%fd414, %fd412, %fd413;
	mul.f64 	%fd415, %fd28, %fd406;
	sub.f64 	%fd416, %fd414, %fd415;
	ld.local.f64 	%fd417, [%rd9+32];
	cvt.rn.f64.u32 	%fd418, %r383;
	mul.f64 	%fd419, %fd417, %fd418;
	div.rn.f64 	%fd420, %fd416, %fd419;
	st.local.f64 	[%rd123+32], %fd420;
	add.s64 	%rd124, %rd6, %rd122;
	ld.local.f64 	%fd421, [%rd124];
	mul.f64 	%fd422, %fd420, %fd421;
	add.s32 	%r386, %r381, -1;
	mul.wide.u32 	%rd125, %r386, 8;
	add.s64 	%rd126, %rd7, %rd125;
	st.local.f64 	[%rd126], %fd422;
	add.s64 	%rd127, %rd8, %rd122;
	ld.local.f64 	%fd423, [%rd127];
	mul.f64 	%fd424, %fd420, %fd423;
	sub.s32 	%r387, %r52, %r384;
	mul.wide.u32 	%rd128, %r387, 8;
	add.s64 	%rd129, %rd7, %rd128;
	st.local.f64 	[%rd129], %fd424;
	add.s32 	%r388, %r928, 2;
	sub.s32 	%r389, %r47, %r928;
	add.s32 	%r390, %r379, %r47;
	cvt.rn.f64.u32 	%fd425, %r390;
	mul.f64 	%fd426, %fd30, %fd425;
	mul.wide.u32 	%rd130, %r389, 8;
	add.s64 	%rd131, %rd11, %rd130;
	ld.local.f64 	%fd427, [%rd131];
	mul.f64 	%fd428, %fd426, %fd427;
	mul.f64 	%fd429, %fd28, %fd420;
	sub.f64 	%fd430, %fd428, %fd429;
	ld.local.f64 	%fd431, [%rd9+32];
	cvt.rn.f64.u32 	%fd432, %r388;
	mul.f64 	%fd433, %fd431, %fd432;
	div.rn.f64 	%fd434, %fd430, %fd433;
	st.local.f64 	[%rd131+32], %fd434;
	add.s64 	%rd132, %rd6, %rd130;
	ld.local.f64 	%fd435, [%rd132];
	mul.f64 	%fd436, %fd434, %fd435;
	add.s32 	%r391, %r381, -2;
	mul.wide.u32 	%rd133, %r391, 8;
	add.s64 	%rd134, %rd7, %rd133;
	st.local.f64 	[%rd134], %fd436;
	add.s64 	%rd135, %rd8, %rd130;
	ld.local.f64 	%fd437, [%rd135];
	mul.f64 	%fd438, %fd434, %fd437;
	sub.s32 	%r392, %r52, %r389;
	mul.wide.u32 	%rd136, %r392, 8;
	add.s64 	%rd137, %rd7, %rd136;
	st.local.f64 	[%rd137], %fd438;
	add.s32 	%r393, %r928, 3;
	sub.s32 	%r394, %r49, %r393;
	add.s32 	%r395, %r380, -3;
	cvt.rn.f64.u32 	%fd439, %r395;
	mul.f64 	%fd440, %fd30, %fd439;
	mul.wide.u32 	%rd138, %r394, 8;
	add.s64 	%rd139, %rd11, %rd138;
	ld.local.f64 	%fd441, [%rd139];
	mul.f64 	%fd442, %fd440, %fd441;
	mul.f64 	%fd443, %fd28, %fd434;
	sub.f64 	%fd444, %fd442, %fd443;
	ld.local.f64 	%fd445, [%rd9+32];
	cvt.rn.f64.u32 	%fd446, %r393;
	mul.f64 	%fd447, %fd445, %fd446;
	div.rn.f64 	%fd448, %fd444, %fd447;
	st.local.f64 	[%rd139+32], %fd448;
	add.s64 	%rd140, %rd6, %rd138;
	ld.local.f64 	%fd449, [%rd140];
	mul.f64 	%fd450, %fd448, %fd449;
	add.s32 	%r396, %r381, -3;
	mul.wide.u32 	%rd141, %r396, 8;
	add.s64 	%rd142, %rd7, %rd141;
	st.local.f64 	[%rd142], %fd450;
	add.s64 	%rd143, %rd8, %rd138;
	ld.local.f64 	%fd451, [%rd143];
	mul.f64 	%fd452, %fd448, %fd451;
	sub.s32 	%r397, %r52, %r394;
	mul.wide.u32 	%rd144, %r397, 8;
	add.s64 	%rd145, %rd7, %rd144;
	st.local.f64 	[%rd145], %fd452;
	add.s32 	%r928, %r928, 4;
	setp.eq.s32 	%p46, %r393, %r54;
	@%p46 bra 	$L__BB1_53;
	bra.uni 	$L__BB1_52;
$L__BB1_53:
	and.b32  	%r398, %r922, 3;
	setp.eq.s32 	%p47, %r398, 0;
	@%p47 bra 	$L__BB1_66;
	and.b16  	%rs22, %rs48, 3;
	setp.eq.s16 	%p48, %rs22, 0;
	@%p48 bra 	$L__BB1_56;
	sub.s32 	%r399, %r49, %r928;
	add.s32 	%r400, %r399, %r49;
	cvt.rn.f64.u32 	%fd453, %r400;
	mul.f64 	%fd454, %fd30, %fd453;
	mul.wide.u32 	%rd146, %r399, 8;
	add.s64 	%rd147, %rd11, %rd146;
	ld.local.f64 	%fd455, [%rd147];
	mul.f64 	%fd456, %fd454, %fd455;
	ld.local.f64 	%fd457, [%rd147+40];
	mul.f64 	%fd458, %fd28, %fd457;
	sub.f64 	%fd459, %fd456, %fd458;
	ld.local.f64 	%fd460, [%rd9+32];
	cvt.rn.f64.u32 	%fd461, %r928;
	mul.f64 	%fd462, %fd460, %fd461;
	div.rn.f64 	%fd463, %fd459, %fd462;
	st.local.f64 	[%rd147+32], %fd463;
	add.s64 	%rd148, %rd6, %rd146;
	ld.local.f64 	%fd464, [%rd148];
	mul.f64 	%fd465, %fd463, %fd464;
	add.s32 	%r401, %r399, %r52;
	mul.wide.u32 	%rd149, %r401, 8;
	add.s64 	%rd150, %rd7, %rd149;
	st.local.f64 	[%rd150], %fd465;
	add.s64 	%rd151, %rd8, %rd146;
	ld.local.f64 	%fd466, [%rd151];
	mul.f64 	%fd467, %fd463, %fd466;
	sub.s32 	%r402, %r52, %r399;
	mul.wide.u32 	%rd152, %r402, 8;
	add.s64 	%rd153, %rd7, %rd152;
	st.local.f64 	[%rd153], %fd467;
	add.s32 	%r403, %r928, 1;
	sub.s32 	%r404, %r49, %r403;
	add.s32 	%r405, %r400, -1;
	cvt.rn.f64.u32 	%fd468, %r405;
	mul.f64 	%fd469, %fd30, %fd468;
	mul.wide.u32 	%rd154, %r404, 8;
	add.s64 	%rd155, %rd11, %rd154;
	ld.local.f64 	%fd470, [%rd155];
	mul.f64 	%fd471, %fd469, %fd470;
	ld.local.f64 	%fd472, [%rd155+40];
	mul.f64 	%fd473, %fd28, %fd472;
	sub.f64 	%fd474, %fd471, %fd473;
	ld.local.f64 	%fd475, [%rd9+32];
	cvt.rn.f64.u32 	%fd476, %r403;
	mul.f64 	%fd477, %fd475, %fd476;
	div.rn.f64 	%fd478, %fd474, %fd477;
	st.local.f64 	[%rd155+32], %fd478;
	add.s64 	%rd156, %rd6, %rd154;
	ld.local.f64 	%fd479, [%rd156];
	mul.f64 	%fd480, %fd478, %fd479;
	add.s32 	%r406, %r401, -1;
	mul.wide.u32 	%rd157, %r406, 8;
	add.s64 	%rd158, %rd7, %rd157;
	st.local.f64 	[%rd158], %fd480;
	add.s64 	%rd159, %rd8, %rd154;
	ld.local.f64 	%fd481, [%rd159];
	mul.f64 	%fd482, %fd478, %fd481;
	sub.s32 	%r407, %r52, %r404;
	mul.wide.u32 	%rd160, %r407, 8;
	add.s64 	%rd161, %rd7, %rd160;
	st.local.f64 	[%rd161], %fd482;
	add.s32 	%r928, %r928, 2;
$L__BB1_56:
	and.b16  	%rs23, %rs48, 1;
	setp.eq.b16 	%p49, %rs23, 1;
	@%p49 bra 	$L__BB1_66;
	sub.s32 	%r408, %r49, %r928;
	add.s32 	%r409, %r408, %r49;
	cvt.rn.f64.u32 	%fd483, %r409;
	mul.f64 	%fd484, %fd30, %fd483;
	mul.wide.u32 	%rd162, %r408, 8;
	add.s64 	%rd163, %rd11, %rd162;
	ld.local.f64 	%fd485, [%rd163];
	mul.f64 	%fd486, %fd484, %fd485;
	ld.local.f64 	%fd487, [%rd163+40];
	mul.f64 	%fd488, %fd28, %fd487;
	sub.f64 	%fd489, %fd486, %fd488;
	ld.local.f64 	%fd490, [%rd9+32];
	cvt.rn.f64.u32 	%fd491, %r928;
	mul.f64 	%fd492, %fd490, %fd491;
	div.rn.f64 	%fd493, %fd489, %fd492;
	st.local.f64 	[%rd163+32], %fd493;
	add.s64 	%rd164, %rd6, %rd162;
	ld.local.f64 	%fd494, [%rd164];
	mul.f64 	%fd495, %fd493, %fd494;
	add.s32 	%r410, %r408, %r52;
	mul.wide.u32 	%rd165, %r410, 8;
	add.s64 	%rd166, %rd7, %rd165;
	st.local.f64 	[%rd166], %fd495;
	add.s64 	%rd167, %rd8, %rd162;
	ld.local.f64 	%fd496, [%rd167];
	mul.f64 	%fd497, %fd493, %fd496;
	sub.s32 	%r411, %r52, %r408;
	mul.wide.u32 	%rd168, %r411, 8;
	add.s64 	%rd169, %rd7, %rd168;
	st.local.f64 	[%rd169], %fd497;
	bra.uni 	$L__BB1_66;
$L__BB1_58:
	setp.lt.u32 	%p50, %r47, 3;
	mov.b32 	%r926, 1;
	@%p50 bra 	$L__BB1_61;
	and.b32  	%r55, %r922, -4;
	ld.local.f64 	%fd1601, [%rd9+32];
	mov.b32 	%r926, 1;
$L__BB1_60:
	.pragma "nounroll";
	add.s32 	%r414, %r926, %r922;
	cvt.rn.f64.u32 	%fd498, %r414;
	mul.f64 	%fd499, %fd30, %fd498;
	add.s32 	%r415, %r926, -1;
	mul.wide.u32 	%rd170, %r415, 8;
	add.s64 	%rd171, %rd11, %rd170;
	ld.local.v2.f64 	{%fd500, %fd501}, [%rd171];
	mul.f64 	%fd502, %fd499, %fd500;
	sub.s32 	%r416, %r51, %r926;
	cvt.rn.f64.u32 	%fd503, %r416;
	mul.f64 	%fd504, %fd1601, %fd503;
	mul.f64 	%fd505, %fd504, %fd1603;
	sub.f64 	%fd506, %fd502, %fd505;
	div.rn.f64 	%fd507, %fd506, %fd28;
	mul.wide.u32 	%rd172, %r926, 8;
	add.s64 	%rd173, %rd12, %rd172;
	st.local.f64 	[%rd173], %fd507;
	add.s64 	%rd174, %rd6, %rd172;
	ld.local.f64 	%fd508, [%rd174];
	mul.f64 	%fd509, %fd508, %fd507;
	add.s32 	%r417, %r926, %r52;
	mul.wide.u32 	%rd175, %r417, 8;
	add.s64 	%rd176, %rd7, %rd175;
	st.local.f64 	[%rd176], %fd509;
	add.s64 	%rd177, %rd8, %rd172;
	ld.local.f64 	%fd510, [%rd177];
	mul.f64 	%fd511, %fd507, %fd510;
	sub.s32 	%r418, %r52, %r926;
	mul.wide.u32 	%rd178, %r418, 8;
	add.s64 	%rd179, %rd7, %rd178;
	st.local.f64 	[%rd179], %fd511;
	not.b32 	%r419, %r926;
	add.s32 	%r420, %r414, 1;
	cvt.rn.f64.u32 	%fd512, %r420;
	mul.f64 	%fd513, %fd30, %fd512;
	mul.f64 	%fd514, %fd513, %fd501;
	sub.s32 	%r421, %r49, %r926;
	cvt.rn.f64.u32 	%fd515, %r421;
	ld.local.f64 	%fd1601, [%rd9+32];
	mul.f64 	%fd516, %fd1601, %fd515;
	mul.f64 	%fd517, %fd516, %fd507;
	sub.f64 	%fd518, %fd514, %fd517;
	div.rn.f64 	%fd519, %fd518, %fd28;
	st.local.f64 	[%rd173+8], %fd519;
	ld.local.v2.f64 	{%fd520, %fd521}, [%rd174+8];
	mul.f64 	%fd522, %fd520, %fd519;
	add.s64 	%rd180, %rd13, %rd172;
	st.local.f64 	[%rd180+8], %fd522;
	ld.local.v2.f64 	{%fd523, %fd524}, [%rd177+8];
	mul.f64 	%fd525, %fd519, %fd523;
	add.s32 	%r422, %r52, %r419;
	mul.wide.u32 	%rd181, %r422, 8;
	add.s64 	%rd182, %rd7, %rd181;
	st.local.f64 	[%rd182], %fd525;
	add.s32 	%r423, %r926, 2;
	add.s32 	%r424, %r414, 2;
	cvt.rn.f64.u32 	%fd526, %r424;
	mul.f64 	%fd527, %fd30, %fd526;
	ld.local.v2.f64 	{%fd528, %fd529}, [%rd173+-24];
	mul.f64 	%fd530, %fd527, %fd528;
	sub.s32 	%r425, %r51, %r423;
	cvt.rn.f64.u32 	%fd531, %r425;
	mul.f64 	%fd532, %fd1601, %fd531;
	mul.f64 	%fd533, %fd532, %fd519;
	sub.f64 	%fd534, %fd530, %fd533;
	div.rn.f64 	%fd535, %fd534, %fd28;
	st.local.f64 	[%rd173+16], %fd535;
	mul.f64 	%fd536, %fd521, %fd535;
	st.local.f64 	[%rd180+16], %fd536;
	mul.f64 	%fd537, %fd535, %fd524;
	sub.s32 	%r426, %r52, %r423;
	mul.wide.u32 	%rd183, %r426, 8;
	add.s64 	%rd184, %rd7, %rd183;
	st.local.f64 	[%rd184], %fd537;
	add.s32 	%r427, %r926, 3;
	add.s32 	%r428, %r414, 3;
	cvt.rn.f64.u32 	%fd538, %r428;
	mul.f64 	%fd539, %fd30, %fd538;
	mul.f64 	%fd540, %fd539, %fd529;
	sub.s32 	%r429, %r47, %r926;
	cvt.rn.f64.u32 	%fd541, %r429;
	mul.f64 	%fd542, %fd1601, %fd541;
	mul.f64 	%fd543, %fd542, %fd535;
	sub.f64 	%fd544, %fd540, %fd543;
	div.rn.f64 	%fd1603, %fd544, %fd28;
	st.local.f64 	[%rd173+24], %fd1603;
	ld.local.f64 	%fd545, [%rd174+24];
	mul.f64 	%fd546, %fd545, %fd1603;
	st.local.f64 	[%rd180+24], %fd546;
	ld.local.f64 	%fd547, [%rd177+24];
	mul.f64 	%fd548, %fd1603, %fd547;
	sub.s32 	%r430, %r52, %r427;
	mul.wide.u32 	%rd185, %r430, 8;
	add.s64 	%rd186, %rd7, %rd185;
	st.local.f64 	[%rd186], %fd548;
	add.s32 	%r926, %r926, 4;
	setp.eq.s32 	%p51, %r427, %r55;
	@%p51 bra 	$L__BB1_61;
	bra.uni 	$L__BB1_60;
$L__BB1_61:
	and.b32  	%r431, %r922, 3;
	setp.eq.s32 	%p52, %r431, 0;
	@%p52 bra 	$L__BB1_66;
	and.b16  	%rs24, %rs48, 3;
	setp.eq.s16 	%p53, %rs24, 0;
	@%p53 bra 	$L__BB1_64;
	add.s32 	%r432, %r926, %r922;
	cvt.rn.f64.u32 	%fd549, %r432;
	mul.f64 	%fd550, %fd30, %fd549;
	add.s32 	%r433, %r926, -1;
	mul.wide.u32 	%rd187, %r433, 8;
	add.s64 	%rd188, %rd11, %rd187;
	ld.local.f64 	%fd551, [%rd188];
	mul.f64 	%fd552, %fd550, %fd551;
	sub.s32 	%r434, %r51, %r926;
	cvt.rn.f64.u32 	%fd553, %r434;
	ld.local.f64 	%fd554, [%rd9+32];
	mul.f64 	%fd555, %fd554, %fd553;
	mul.f64 	%fd556, %fd555, %fd1603;
	sub.f64 	%fd557, %fd552, %fd556;
	div.rn.f64 	%fd558, %fd557, %fd28;
	mul.wide.u32 	%rd189, %r926, 8;
	add.s64 	%rd190, %rd12, %rd189;
	st.local.f64 	[%rd190], %fd558;
	add.s64 	%rd191, %rd6, %rd189;
	ld.local.f64 	%fd559, [%rd191];
	mul.f64 	%fd560, %fd559, %fd558;
	add.s32 	%r435, %r926, %r52;
	mul.wide.u32 	%rd192, %r435, 8;
	add.s64 	%rd193, %rd7, %rd192;
	st.local.f64 	[%rd193], %fd560;
	add.s64 	%rd194, %rd8, %rd189;
	ld.local.f64 	%fd561, [%rd194];
	mul.f64 	%fd562, %fd558, %fd561;
	sub.s32 	%r436, %r52, %r926;
	mul.wide.u32 	%rd195, %r436, 8;
	add.s64 	%rd196, %rd7, %rd195;
	st.local.f64 	[%rd196], %fd562;
	not.b32 	%r437, %r926;
	add.s32 	%r438, %r432, 1;
	cvt.rn.f64.u32 	%fd563, %r438;
	mul.f64 	%fd564, %fd30, %fd563;
	ld.local.f64 	%fd565, [%rd190+-32];
	mul.f64 	%fd566, %fd564, %fd565;
	sub.s32 	%r439, %r49, %r926;
	cvt.rn.f64.u32 	%fd567, %r439;
	ld.local.f64 	%fd568, [%rd9+32];
	mul.f64 	%fd569, %fd568, %fd567;
	mul.f64 	%fd570, %fd569, %fd558;
	sub.f64 	%fd571, %fd566, %fd570;
	div.rn.f64 	%fd572, %fd571, %fd28;
	st.local.f64 	[%rd190+8], %fd572;
	ld.local.f64 	%fd573, [%rd191+8];
	mul.f64 	%fd574, %fd573, %fd572;
	add.s64 	%rd197, %rd13, %rd189;
	st.local.f64 	[%rd197+8], %fd574;
	ld.local.f64 	%fd575, [%rd194+8];
	mul.f64 	%fd576, %fd572, %fd575;
	add.s32 	%r440, %r52, %r437;
	mul.wide.u32 	%rd198, %r440, 8;
	add.s64 	%rd199, %rd7, %rd198;
	st.local.f64 	[%rd199], %fd576;
	add.s32 	%r926, %r926, 2;
$L__BB1_64:
	and.b16  	%rs25, %rs48, 1;
	setp.eq.b16 	%p54, %rs25, 1;
	@%p54 bra 	$L__BB1_66;
	add.s32 	%r441, %r926, %r922;
	cvt.rn.f64.u32 	%fd577, %r441;
	mul.f64 	%fd578, %fd30, %fd577;
	add.s32 	%r442, %r926, -1;
	mul.wide.u32 	%rd200, %r442, 8;
	add.s64 	%rd201, %rd11, %rd200;
	ld.local.f64 	%fd579, [%rd201];
	mul.f64 	%fd580, %fd578, %fd579;
	sub.s32 	%r443, %r51, %r926;
	cvt.rn.f64.u32 	%fd581, %r443;
	ld.local.f64 	%fd582, [%rd9+32];
	mul.f64 	%fd583, %fd582, %fd581;
	ld.local.f64 	%fd584, [%rd201+32];
	mul.f64 	%fd585, %fd583, %fd584;
	sub.f64 	%fd586, %fd580, %fd585;
	div.rn.f64 	%fd587, %fd586, %fd28;
	mul.wide.u32 	%rd202, %r926, 8;
	add.s64 	%rd203, %rd12, %rd202;
	st.local.f64 	[%rd203], %fd587;
	add.s64 	%rd204, %rd6, %rd202;
	ld.local.f64 	%fd588, [%rd204];
	mul.f64 	%fd589, %fd588, %fd587;
	add.s32 	%r444, %r926, %r52;
	mul.wide.u32 	%rd205, %r444, 8;
	add.s64 	%rd206, %rd7, %rd205;
	st.local.f64 	[%rd206], %fd589;
	add.s64 	%rd207, %rd8, %rd202;
	ld.local.f64 	%fd590, [%rd207];
	mul.f64 	%fd591, %fd587, %fd590;
	sub.s32 	%r445, %r52, %r926;
	mul.wide.u32 	%rd208, %r445, 8;
	add.s64 	%rd209, %rd7, %rd208;
	st.local.f64 	[%rd209], %fd591;
$L__BB1_66:
	setp.eq.s32 	%p55, %r49, %r12;
	add.s16 	%rs48, %rs48, 1;
	@%p55 bra 	$L__BB1_67;
	bra.uni 	$L__BB1_49;
$L__BB1_67:
	mul.f64 	%fd44, %fd30, %fd11;
	fma.rn.f64 	%fd592, %fd44, 0d3FF71547652B82FE, 0d4338000000000000;
	{
	.reg .b32 %temp; 
	mov.b64 	{%r71, %temp}, %fd592;
	}
	mov.f64 	%fd593, 0dC338000000000000;
	add.rn.f64 	%fd594, %fd592, %fd593;
	fma.rn.f64 	%fd595, %fd594, 0dBFE62E42FEFA39EF, %fd44;
	fma.rn.f64 	%fd596, %fd594, 0dBC7ABC9E3B39803F, %fd595;
	fma.rn.f64 	%fd597, %fd596, 0d3E5ADE1569CE2BDF, 0d3E928AF3FCA213EA;
	fma.rn.f64 	%fd598, %fd597, %fd596, 0d3EC71DEE62401315;
	fma.rn.f64 	%fd599, %fd598, %fd596, 0d3EFA01997C89EB71;
	fma.rn.f64 	%fd600, %fd599, %fd596, 0d3F2A01A014761F65;
	fma.rn.f64 	%fd601, %fd600, %fd596, 0d3F56C16C1852B7AF;
	fma.rn.f64 	%fd602, %fd601, %fd596, 0d3F81111111122322;
	fma.rn.f64 	%fd603, %fd602, %fd596, 0d3FA55555555502A1;
	fma.rn.f64 	%fd604, %fd603, %fd596, 0d3FC5555555555511;
	fma.rn.f64 	%fd605, %fd604, %fd596, 0d3FE000000000000B;
	fma.rn.f64 	%fd606, %fd605, %fd596, 0d3FF0000000000000;
	fma.rn.f64 	%fd607, %fd606, %fd596, 0d3FF0000000000000;
	{
	.reg .b32 %temp; 
	mov.b64 	{%r72, %temp}, %fd607;
	}
	{
	.reg .b32 %temp; 
	mov.b64 	{%temp, %r73}, %fd607;
	}
	shl.b32 	%r446, %r71, 20;
	add.s32 	%r447, %r446, %r73;
	mov.b64 	%fd1604, {%r72, %r447};
	{
	.reg .b32 %temp; 
	mov.b64 	{%temp, %r448}, %fd44;
	}
	mov.b32 	%f3, %r448;
	abs.f32 	%f1, %f3;
	setp.lt.f32 	%p56, %f1, 0f4086232B;
	@%p56 bra 	$L__BB1_70;
	setp.lt.f64 	%p57, %fd44, 0d0000000000000000;
	add.f64 	%fd608, %fd44, 0d7FF0000000000000;
	selp.f64 	%fd1604, 0d0000000000000000, %fd608, %p57;
	setp.geu.f32 	%p58, %f1, 0f40874800;
	@%p58 bra 	$L__BB1_70;
	shr.u32 	%r449, %r71, 31;
	add.s32 	%r450, %r71, %r449;
	shr.s32 	%r451, %r450, 1;
	shl.b32 	%r452, %r451, 20;
	add.s32 	%r453, %r73, %r452;
	mov.b64 	%fd609, {%r72, %r453};
	sub.s32 	%r454, %r71, %r451;
	shl.b32 	%r455, %r454, 20;
	add.s32 	%r456, %r455, 1072693248;
	mov.b32 	%r457, 0;
	mov.b64 	%fd610, {%r457, %r456};
	mul.f64 	%fd1604, %fd610, %fd609;
$L__BB1_70:
	setp.lt.s32 	%p59, %r12, 0;
	mul.f64 	%fd611, %fd9, %fd1604;
	div.rn.f64 	%fd49, %fd611, %fd30;
	@%p59 bra 	$L__BB1_83;
	mov.b32 	%r934, 0;
	mov.b32 	%r933, 1;
	mov.b16 	%rs49, 0;
	mov.u16 	%rs50, %rs49;
	mov.u32 	%r942, %r934;
$L__BB1_72:
	mov.f64 	%fd50, %fd1606;
	mov.f64 	%fd1606, %fd1605;
	mov.u32 	%r75, %r934;
	shl.b32 	%r461, %r75, 1;
	mul.f64 	%fd52, %fd49, %fd50;
	setp.lt.u32 	%p60, %r461, 15;
	@%p60 bra 	$L__BB1_75;
	and.b32  	%r77, %r933, -16;
	mov.b32 	%r937, 0;
$L__BB1_74:
	.pragma "nounroll";
	mul.wide.s32 	%rd210, %r942, 8;
	add.s64 	%rd211, %rd7, %rd210;
	ld.local.f64 	%fd612, [%rd211];
	shl.b32 	%r463, %r942, 3;
	add.s32 	%r464, %r17, %r463;
	ld.shared.f64 	%fd613, [%r464];
	fma.rn.f64 	%fd614, %fd52, %fd612, %fd613;
	st.shared.f64 	[%r464], %fd614;
	ld.local.f64 	%fd615, [%rd211+8];
	ld.shared.f64 	%fd616, [%r464+8];
	fma.rn.f64 	%fd617, %fd52, %fd615, %fd616;
	st.shared.f64 	[%r464+8], %fd617;
	ld.local.f64 	%fd618, [%rd211+16];
	ld.shared.f64 	%fd619, [%r464+16];
	fma.rn.f64 	%fd620, %fd52, %fd618, %fd619;
	st.shared.f64 	[%r464+16], %fd620;
	ld.local.f64 	%fd621, [%rd211+24];
	ld.shared.f64 	%fd622, [%r464+24];
	fma.rn.f64 	%fd623, %fd52, %fd621, %fd622;
	st.shared.f64 	[%r464+24], %fd623;
	ld.local.f64 	%fd624, [%rd211+32];
	ld.shared.f64 	%fd625, [%r464+32];
	fma.rn.f64 	%fd626, %fd52, %fd624, %fd625;
	st.shared.f64 	[%r464+32], %fd626;
	ld.local.f64 	%fd627, [%rd211+40];
	ld.shared.f64 	%fd628, [%r464+40];
	fma.rn.f64 	%fd629, %fd52, %fd627, %fd628;
	st.shared.f64 	[%r464+40], %fd629;
	ld.local.f64 	%fd630, [%rd211+48];
	ld.shared.f64 	%fd631, [%r464+48];
	fma.rn.f64 	%fd632, %fd52, %fd630, %fd631;
	st.shared.f64 	[%r464+48], %fd632;
	ld.local.f64 	%fd633, [%rd211+56];
	ld.shared.f64 	%fd634, [%r464+56];
	fma.rn.f64 	%fd635, %fd52, %fd633, %fd634;
	st.shared.f64 	[%r464+56], %fd635;
	ld.local.f64 	%fd636, [%rd211+64];
	ld.shared.f64 	%fd637, [%r464+64];
	fma.rn.f64 	%fd638, %fd52, %fd636, %fd637;
	st.shared.f64 	[%r464+64], %fd638;
	ld.local.f64 	%fd639, [%rd211+72];
	ld.shared.f64 	%fd640, [%r464+72];
	fma.rn.f64 	%fd641, %fd52, %fd639, %fd640;
	st.shared.f64 	[%r464+72], %fd641;
	ld.local.f64 	%fd642, [%rd211+80];
	ld.shared.f64 	%fd643, [%r464+80];
	fma.rn.f64 	%fd644, %fd52, %fd642, %fd643;
	st.shared.f64 	[%r464+80], %fd644;
	ld.local.f64 	%fd645, [%rd211+88];
	ld.shared.f64 	%fd646, [%r464+88];
	fma.rn.f64 	%fd647, %fd52, %fd645, %fd646;
	st.shared.f64 	[%r464+88], %fd647;
	ld.local.f64 	%fd648, [%rd211+96];
	ld.shared.f64 	%fd649, [%r464+96];
	fma.rn.f64 	%fd650, %fd52, %fd648, %fd649;
	st.shared.f64 	[%r464+96], %fd650;
	ld.local.f64 	%fd651, [%rd211+104];
	ld.shared.f64 	%fd652, [%r464+104];
	fma.rn.f64 	%fd653, %fd52, %fd651, %fd652;
	st.shared.f64 	[%r464+104], %fd653;
	ld.local.f64 	%fd654, [%rd211+112];
	ld.shared.f64 	%fd655, [%r464+112];
	fma.rn.f64 	%fd656, %fd52, %fd654, %fd655;
	st.shared.f64 	[%r464+112], %fd656;
	ld.local.f64 	%fd657, [%rd211+120];
	ld.shared.f64 	%fd658, [%r464+120];
	fma.rn.f64 	%fd659, %fd52, %fd657, %fd658;
	st.shared.f64 	[%r464+120], %fd659;
	add.s32 	%r942, %r942, 16;
	add.s32 	%r937, %r937, 16;
	setp.ne.s32 	%p61, %r937, %r77;
	@%p61 bra 	$L__BB1_74;
$L__BB1_75:
	and.b32  	%r465, %r933, 15;
	setp.eq.s32 	%p62, %r465, 0;
	@%p62 bra 	$L__BB1_82;
	and.b16  	%rs28, %rs50, 4;
	setp.eq.s16 	%p63, %rs28, 0;
	mov.u32 	%r941, %r942;
	@%p63 bra 	$L__BB1_78;
	mul.wide.s32 	%rd212, %r942, 8;
	add.s64 	%rd213, %rd7, %rd212;
	ld.local.f64 	%fd660, [%rd213];
	shl.b32 	%r466, %r942, 3;
	add.s32 	%r467, %r17, %r466;
	ld.shared.f64 	%fd661, [%r467];
	fma.rn.f64 	%fd662, %fd52, %fd660, %fd661;
	st.shared.f64 	[%r467], %fd662;
	ld.local.f64 	%fd663, [%rd213+8];
	ld.shared.f64 	%fd664, [%r467+8];
	fma.rn.f64 	%fd665, %fd52, %fd663, %fd664;
	st.shared.f64 	[%r467+8], %fd665;
	ld.local.f64 	%fd666, [%rd213+16];
	ld.shared.f64 	%fd667, [%r467+16];
	fma.rn.f64 	%fd668, %fd52, %fd666, %fd667;
	st.shared.f64 	[%r467+16], %fd668;
	ld.local.f64 	%fd669, [%rd213+24];
	ld.shared.f64 	%fd670, [%r467+24];
	fma.rn.f64 	%fd671, %fd52, %fd669, %fd670;
	st.shared.f64 	[%r467+24], %fd671;
	ld.local.f64 	%fd672, [%rd213+32];
	ld.shared.f64 	%fd673, [%r467+32];
	fma.rn.f64 	%fd674, %fd52, %fd672, %fd673;
	st.shared.f64 	[%r467+32], %fd674;
	ld.local.f64 	%fd675, [%rd213+40];
	ld.shared.f64 	%fd676, [%r467+40];
	fma.rn.f64 	%fd677, %fd52, %fd675, %fd676;
	st.shared.f64 	[%r467+40], %fd677;
	ld.local.f64 	%fd678, [%rd213+48];
	ld.shared.f64 	%fd679, [%r467+48];
	fma.rn.f64 	%fd680, %fd52, %fd678, %fd679;
	st.shared.f64 	[%r467+48], %fd680;
	ld.local.f64 	%fd681, [%rd213+56];
	ld.shared.f64 	%fd682, [%r467+56];
	fma.rn.f64 	%fd683, %fd52, %fd681, %fd682;
	st.shared.f64 	[%r467+56], %fd683;
	add.s32 	%r941, %r942, 8;
$L__BB1_78:
	and.b16  	%rs29, %rs49, 2;
	setp.eq.s16 	%p64, %rs29, 0;
	@%p64 bra 	$L__BB1_80;
	mul.wide.s32 	%rd214, %r941, 8;
	add.s64 	%rd215, %rd7, %rd214;
	ld.local.f64 	%fd684, [%rd215];
	shl.b32 	%r468, %r941, 3;
	add.s32 	%r469, %r17, %r468;
	ld.shared.f64 	%fd685, [%r469];
	fma.rn.f64 	%fd686, %fd52, %fd684, %fd685;
	st.shared.f64 	[%r469], %fd686;
	ld.local.f64 	%fd687, [%rd215+8];
	ld.shared.f64 	%fd688, [%r469+8];
	fma.rn.f64 	%fd689, %fd52, %fd687, %fd688;
	st.shared.f64 	[%r469+8], %fd689;
	ld.local.f64 	%fd690, [%rd215+16];
	ld.shared.f64 	%fd691, [%r469+16];
	fma.rn.f64 	%fd692, %fd52, %fd690, %fd691;
	st.shared.f64 	[%r469+16], %fd692;
	ld.local.f64 	%fd693, [%rd215+24];
	ld.shared.f64 	%fd694, [%r469+24];
	fma.rn.f64 	%fd695, %fd52, %fd693, %fd694;
	st.shared.f64 	[%r469+24], %fd695;
	add.s32 	%r941, %r941, 4;
$L__BB1_80:
	mul.wide.s32 	%rd216, %r941, 8;
	add.s64 	%rd15, %rd7, %rd216;
	ld.local.f64 	%fd696, [%rd15];
	shl.b32 	%r470, %r941, 3;
	add.s32 	%r88, %r17, %r470;
	ld.shared.f64 	%fd697, [%r88];
	fma.rn.f64 	%fd698, %fd52, %fd696, %fd697;
	st.shared.f64 	[%r88], %fd698;
	add.s32 	%r942, %r941, 1;
	and.b16  	%rs30, %rs49, 1;
	setp.eq.b16 	%p65, %rs30, 1;
	not.pred 	%p66, %p65;
	@%p66 bra 	$L__BB1_82;
	ld.local.f64 	%fd699, [%rd15+8];
	ld.shared.f64 	%fd700, [%r88+8];
	fma.rn.f64 	%fd701, %fd52, %fd699, %fd700;
	st.shared.f64 	[%r88+8], %fd701;
	ld.local.f64 	%fd702, [%rd15+16];
	ld.shared.f64 	%fd703, [%r88+16];
	fma.rn.f64 	%fd704, %fd52, %fd702, %fd703;
	st.shared.f64 	[%r88+16], %fd704;
	add.s32 	%r942, %r941, 3;
$L__BB1_82:
	neg.f64 	%fd1605, %fd50;
	add.s32 	%r934, %r75, 1;
	add.s32 	%r933, %r933, 2;
	setp.ne.s32 	%p67, %r75, %r12;
	add.s16 	%rs50, %rs50, 1;
	add.s16 	%rs49, %rs49, 1;
	@%p67 bra 	$L__BB1_72;
$L__BB1_83:
	add.s32 	%r917, %r917, %r16;
	setp.lt.s32 	%p68, %r917, %r312;
	@%p68 bra 	$L__BB1_23;
$L__BB1_84:
	mul.f64 	%fd705, %fd5, %fd5;
	fma.rn.f64 	%fd706, %fd4, %fd4, %fd705;
	fma.rn.f64 	%fd54, %fd6, %fd6, %fd706;
	setp.leu.f64 	%p69, %fd54, 0d3EB0C6F7A0B5ED8D;
	selp.u32 	%r95, 1, 0, %p69;
	setp.lt.s32 	%p70, %r12, 1;
	@%p70 bra 	$L__BB1_141;
	add.f64 	%fd55, %fd7, %fd7;
	add.s32 	%r943, %r1006, %r95;
	setp.ge.s32 	%p79, %r943, %r311;
	@%p79 bra 	$L__BB1_148;
	mul.f64 	%fd802, %fd249, %fd55;
	mul.f64 	%fd56, %fd802, 0dBFF20DD750429B6D;
	neg.f64 	%fd57, %fd7;
	add.s32 	%r484, %r15, -1;
	add.s32 	%r97, %r15, -2;
	add.s32 	%r485, %r15, 15;
	and.b32  	%r486, %r485, 15;
	add.s32 	%r98, %r486, -1;
	add.s32 	%r487, %r15, 7;
	and.b32  	%r488, %r487, 7;
	add.s32 	%r99, %r488, -1;
	and.b32  	%r100, %r484, 15;
	and.b32  	%r101, %r484, -16;
	and.b32  	%r102, %r485, 7;
	and.b32  	%r103, %r487, 3;
$L__BB1_87:
	mul.lo.s32 	%r489, %r943, 3;
	mul.wide.u32 	%rd219, %r489, 8;
	add.s64 	%rd220, %rd4, %rd219;
	ld.global.f64 	%fd803, [%rd220];
	sub.f64 	%fd804, %fd4, %fd803;
	mul.f64 	%fd1608, %fd250, %fd804;
	ld.global.f64 	%fd805, [%rd220+8];
	sub.f64 	%fd806, %fd5, %fd805;
	mul.f64 	%fd1607, %fd250, %fd806;
	ld.global.f64 	%fd807, [%rd220+16];
	sub.f64 	%fd808, %fd6, %fd807;
	mul.f64 	%fd60, %fd250, %fd808;
	mov.b64 	%rd221, 4607182418800017408;
	st.local.u64 	[%rd9], %rd221;
	st.local.u64 	[%rd7], %rd221;
	mov.f64 	%fd809, 0d3FF0000000000000;
	st.local.v2.f64 	[%rd6], {%fd809, %fd1608};
	mov.f64 	%fd810, 0d0000000000000000;
	st.local.v2.f64 	[%rd8], {%fd810, %fd1607};
	st.local.v2.f64 	[%rd9+32], {%fd60, %fd809};
	mul.f64 	%fd811, %fd1608, %fd1608;
	fma.rn.f64 	%fd61, %fd1607, %fd1607, %fd811;
	mul.f64 	%fd62, %fd60, %fd60;
	add.f64 	%fd63, %fd62, %fd61;
	setp.gtu.f64 	%p80, %fd63, 0d3A1FB0F6BE506019;
	@%p80 bra 	$L__BB1_102;
	setp.lt.u32 	%p81, %r15, 2;
	@%p81 bra 	$L__BB1_122;
	setp.lt.u32 	%p82, %r97, 15;
	mov.b32 	%r954, 1;
	@%p82 bra 	$L__BB1_92;
	mov.b32 	%r944, 1;
$L__BB1_91:
	.pragma "nounroll";
	mul.wide.u32 	%rd222, %r944, 8;
	add.s64 	%rd223, %rd7, %rd222;
	mov.b64 	%rd224, 0;
	st.local.u64 	[%rd223], %rd224;
	mov.f64 	%fd812, 0d0000000000000000;
	st.local.v2.f64 	[%rd223+8], {%fd812, %fd812};
	st.local.v2.f64 	[%rd223+24], {%fd812, %fd812};
	st.local.v2.f64 	[%rd223+40], {%fd812, %fd812};
	st.local.v2.f64 	[%rd223+56], {%fd812, %fd812};
	st.local.v2.f64 	[%rd223+72], {%fd812, %fd812};
	st.local.v2.f64 	[%rd223+88], {%fd812, %fd812};
	st.local.v2.f64 	[%rd223+104], {%fd812, %fd812};
	st.local.u64 	[%rd223+120], %rd224;
	add.s32 	%r954, %r944, 16;
	add.s32 	%r492, %r944, 15;
	setp.eq.s32 	%p83, %r492, %r101;
	mov.u32 	%r944, %r954;
	@%p83 bra 	$L__BB1_92;
	bra.uni 	$L__BB1_91;
$L__BB1_92:
	setp.eq.s32 	%p84, %r100, 0;
	@%p84 bra 	$L__BB1_122;
	setp.lt.u32 	%p85, %r98, 7;
	@%p85 bra 	$L__BB1_95;
	mul.wide.u32 	%rd225, %r954, 8;
	add.s64 	%rd226, %rd7, %rd225;
	mov.b64 	%rd227, 0;
	st.local.u64 	[%rd226], %rd227;
	st.local.u64 	[%rd226+8], %rd227;
	st.local.u64 	[%rd226+16], %rd227;
	st.local.u64 	[%rd226+24], %rd227;
	st.local.u64 	[%rd226+32], %rd227;
	st.local.u64 	[%rd226+40], %rd227;
	st.local.u64 	[%rd226+48], %rd227;
	st.local.u64 	[%rd226+56], %rd227;
	add.s32 	%r954, %r954, 8;
$L__BB1_95:
	setp.eq.s32 	%p86, %r102, 0;
	@%p86 bra 	$L__BB1_122;
	setp.lt.u32 	%p87, %r99, 3;
	@%p87 bra 	$L__BB1_98;
	mul.wide.u32 	%rd228, %r954, 8;
	add.s64 	%rd229, %rd7, %rd228;
	mov.b64 	%rd230, 0;
	st.local.u64 	[%rd229], %rd230;
	st.local.u64 	[%rd229+8], %rd230;
	st.local.u64 	[%rd229+16], %rd230;
	st.local.u64 	[%rd229+24], %rd230;
	add.s32 	%r954, %r954, 4;
$L__BB1_98:
	setp.eq.s32 	%p88, %r103, 0;
	@%p88 bra 	$L__BB1_122;
	setp.eq.s32 	%p89, %r103, 1;
	mul.wide.u32 	%rd231, %r954, 8;
	add.s64 	%rd19, %rd7, %rd231;
	mov.b64 	%rd232, 0;
	st.local.u64 	[%rd19], %rd232;
	@%p89 bra 	$L__BB1_122;
	setp.eq.s32 	%p90, %r103, 2;
	mov.b64 	%rd233, 0;
	st.local.u64 	[%rd19+8], %rd233;
	@%p90 bra 	$L__BB1_122;
	mov.b64 	%rd234, 0;
	st.local.u64 	[%rd19+16], %rd234;
	bra.uni 	$L__BB1_122;
$L__BB1_102:
	setp.eq.s32 	%p91, %r12, 1;
	st.local.f64 	[%rd7+8], %fd1607;
	st.local.v2.f64 	[%rd7+16], {%fd60, %fd1608};
	@%p91 bra 	$L__BB1_122;
	mov.b32 	%r946, 1;
	mov.b32 	%r945, 0;
	mov.b16 	%rs51, 0;
	mov.f64 	%fd1609, %fd1608;
$L__BB1_104:
	mov.u32 	%r107, %r945;
	mov.f64 	%fd65, %fd1608;
	setp.gt.f64 	%p92, %fd61, %fd62;
	add.s32 	%r109, %r107, 2;
	add.s32 	%r945, %r107, 1;
	add.s32 	%r111, %r107, 3;
	mul.lo.s32 	%r112, %r111, %r109;
	add.s32 	%r495, %r945, %r109;
	cvt.rn.f64.u32 	%fd813, %r495;
	ld.local.f64 	%fd814, [%rd9+32];
	mul.f64 	%fd815, %fd814, %fd813;
	mul.wide.u32 	%rd235, %r945, 32;
	add.s64 	%rd16, %rd9, %rd235;
	ld.local.f64 	%fd816, [%rd16];
	mul.f64 	%fd817, %fd815, %fd816;
	cvt.rn.f64.u32 	%fd818, %r945;
	mul.f64 	%fd819, %fd63, %fd818;
	ld.local.f64 	%fd820, [%rd16+-32];
	mul.f64 	%fd821, %fd819, %fd820;
	sub.f64 	%fd822, %fd817, %fd821;
	cvt.rn.f64.u32 	%fd823, %r109;
	div.rn.f64 	%fd1612, %fd822, %fd823;
	add.s64 	%rd17, %rd16, 32;
	st.local.f64 	[%rd16+32], %fd1612;
	mul.wide.u32 	%rd236, %r112, 8;
	add.s64 	%rd18, %rd7, %rd236;
	st.local.f64 	[%rd18], %fd1612;
	add.s32 	%r946, %r946, 2;
	mul.wide.u32 	%rd237, %r945, 8;
	add.s64 	%rd238, %rd16, %rd237;
	ld.local.f64 	%fd824, [%rd238];
	cvt.rn.f64.u32 	%fd825, %r946;
	mul.f64 	%fd826, %fd824, %fd825;
	mul.wide.u32 	%rd239, %r109, 8;
	add.s64 	%rd240, %rd17, %rd239;
	st.local.f64 	[%rd240], %fd826;
	mul.f64 	%fd827, %fd1609, %fd65;
	ld.local.f64 	%fd828, [%rd8+8];
	mul.f64 	%fd829, %fd828, %fd1607;
	sub.f64 	%fd1608, %fd827, %fd829;
	add.s64 	%rd241, %rd6, %rd239;
	st.local.f64 	[%rd241], %fd1608;
	ld.local.f64 	%fd1609, [%rd6+8];
	mul.f64 	%fd830, %fd828, %fd65;
	fma.rn.f64 	%fd1607, %fd1607, %fd1609, %fd830;
	add.s64 	%rd242, %rd8, %rd239;
	st.local.f64 	[%rd242], %fd1607;
	mul.f64 	%fd831, %fd826, %fd1608;
	add.s32 	%r496, %r112, %r109;
	mul.wide.u32 	%rd243, %r496, 8;
	add.s64 	%rd244, %rd7, %rd243;
	st.local.f64 	[%rd244], %fd831;
	mul.f64 	%fd832, %fd826, %fd1607;
	sub.s32 	%r497, %r112, %r109;
	mul.wide.u32 	%rd245, %r497, 8;
	add.s64 	%rd246, %rd7, %rd245;
	st.local.f64 	[%rd246], %fd832;
	@%p92 bra 	$L__BB1_113;
	setp.lt.u32 	%p93, %r107, 3;
	mov.b32 	%r951, 1;
	@%p93 bra 	$L__BB1_108;
	and.b32  	%r114, %r945, -4;
	mov.b32 	%r951, 1;
$L__BB1_107:
	.pragma "nounroll";
	sub.s32 	%r500, %r109, %r951;
	add.s32 	%r501, %r500, %r109;
	cvt.rn.f64.u32 	%fd833, %r501;
	mul.f64 	%fd834, %fd63, %fd833;
	mul.wide.u32 	%rd247, %r500, 8;
	add.s64 	%rd248, %rd16, %rd247;
	ld.local.f64 	%fd835, [%rd248];
	mul.f64 	%fd836, %fd834, %fd835;
	ld.local.f64 	%fd837, [%rd248+40];
	mul.f64 	%fd838, %fd61, %fd837;
	sub.f64 	%fd839, %fd836, %fd838;
	ld.local.f64 	%fd840, [%rd9+32];
	cvt.rn.f64.u32 	%fd841, %r951;
	mul.f64 	%fd842, %fd840, %fd841;
	div.rn.f64 	%fd843, %fd839, %fd842;
	st.local.f64 	[%rd248+32], %fd843;
	add.s64 	%rd249, %rd6, %rd247;
	ld.local.f64 	%fd844, [%rd249];
	mul.f64 	%fd845, %fd843, %fd844;
	add.s32 	%r502, %r500, %r112;
	mul.wide.u32 	%rd250, %r502, 8;
	add.s64 	%rd251, %rd7, %rd250;
	st.local.f64 	[%rd251], %fd845;
	add.s64 	%rd252, %rd8, %rd247;
	ld.local.f64 	%fd846, [%rd252];
	mul.f64 	%fd847, %fd843, %fd846;
	sub.s32 	%r503, %r112, %r500;
	mul.wide.u32 	%rd253, %r503, 8;
	add.s64 	%rd254, %rd7, %rd253;
	st.local.f64 	[%rd254], %fd847;
	add.s32 	%r504, %r951, 1;
	sub.s32 	%r505, %r109, %r504;
	add.s32 	%r506, %r501, -1;
	cvt.rn.f64.u32 	%fd848, %r506;
	mul.f64 	%fd849, %fd63, %fd848;
	mul.wide.u32 	%rd255, %r505, 8;
	add.s64 	%rd256, %rd16, %rd255;
	ld.local.f64 	%fd850, [%rd256];
	mul.f64 	%fd851, %fd849, %fd850;
	mul.f64 	%fd852, %fd61, %fd843;
	sub.f64 	%fd853, %fd851, %fd852;
	ld.local.f64 	%fd854, [%rd9+32];
	cvt.rn.f64.u32 	%fd855, %r504;
	mul.f64 	%fd856, %fd854, %fd855;
	div.rn.f64 	%fd857, %fd853, %fd856;
	st.local.f64 	[%rd256+32], %fd857;
	add.s64 	%rd257, %rd6, %rd255;
	ld.local.f64 	%fd858, [%rd257];
	mul.f64 	%fd859, %fd857, %fd858;
	add.s32 	%r507, %r502, -1;
	mul.wide.u32 	%rd258, %r507, 8;
	add.s64 	%rd259, %rd7, %rd258;
	st.local.f64 	[%rd259], %fd859;
	add.s64 	%rd260, %rd8, %rd255;
	ld.local.f64 	%fd860, [%rd260];
	mul.f64 	%fd861, %fd857, %fd860;
	sub.s32 	%r508, %r112, %r505;
	mul.wide.u32 	%rd261, %r508, 8;
	add.s64 	%rd262, %rd7, %rd261;
	st.local.f64 	[%rd262], %fd861;
	add.s32 	%r509, %r951, 2;
	sub.s32 	%r510, %r107, %r951;
	add.s32 	%r511, %r500, %r107;
	cvt.rn.f64.u32 	%fd862, %r511;
	mul.f64 	%fd863, %fd63, %fd862;
	mul.wide.u32 	%rd263, %r510, 8;
	add.s64 	%rd264, %rd16, %rd263;
	ld.local.f64 	%fd864, [%rd264];
	mul.f64 	%fd865, %fd863, %fd864;
	mul.f64 	%fd866, %fd61, %fd857;
	sub.f64 	%fd867, %fd865, %fd866;
	ld.local.f64 	%fd868, [%rd9+32];
	cvt.rn.f64.u32 	%fd869, %r509;
	mul.f64 	%fd870, %fd868, %fd869;
	div.rn.f64 	%fd871, %fd867, %fd870;
	st.local.f64 	[%rd264+32], %fd871;
	add.s64 	%rd265, %rd6, %rd263;
	ld.local.f64 	%fd872, [%rd265];
	mul.f64 	%fd873, %fd871, %fd872;
	add.s32 	%r512, %r502, -2;
	mul.wide.u32 	%rd266, %r512, 8;
	add.s64 	%rd267, %rd7, %rd266;
	st.local.f64 	[%rd267], %fd873;
	add.s64 	%rd268, %rd8, %rd263;
	ld.local.f64 	%fd874, [%rd268];
	mul.f64 	%fd875, %fd871, %fd874;
	sub.s32 	%r513, %r112, %r510;
	mul.wide.u32 	%rd269, %r513, 8;
	add.s64 	%rd270, %rd7, %rd269;
	st.local.f64 	[%rd270], %fd875;
	add.s32 	%r514, %r951, 3;
	sub.s32 	%r515, %r109, %r514;
	add.s32 	%r516, %r501, -3;
	cvt.rn.f64.u32 	%fd876, %r516;
	mul.f64 	%fd877, %fd63, %fd876;
	mul.wide.u32 	%rd271, %r515, 8;
	add.s64 	%rd272, %rd16, %rd271;
	ld.local.f64 	%fd878, [%rd272];
	mul.f64 	%fd879, %fd877, %fd878;
	mul.f64 	%fd880, %fd61, %fd871;
	sub.f64 	%fd881, %fd879, %fd880;
	ld.local.f64 	%fd882, [%rd9+32];
	cvt.rn.f64.u32 	%fd883, %r514;
	mul.f64 	%fd884, %fd882, %fd883;
	div.rn.f64 	%fd885, %fd881, %fd884;
	st.local.f64 	[%rd272+32], %fd885;
	add.s64 	%rd273, %rd6, %rd271;
	ld.local.f64 	%fd886, [%rd273];
	mul.f64 	%fd887, %fd885, %fd886;
	add.s32 	%r517, %r502, -3;
	mul.wide.u32 	%rd274, %r517, 8;
	add.s64 	%rd275, %rd7, %rd274;
	st.local.f64 	[%rd275], %fd887;
	add.s64 	%rd276, %rd8, %rd271;
	ld.local.f64 	%fd888, [%rd276];
	mul.f64 	%fd889, %fd885, %fd888;
	sub.s32 	%r518, %r112, %r515;
	mul.wide.u32 	%rd277, %r518, 8;
	add.s64 	%rd278, %rd7, %rd277;
	st.local.f64 	[%rd278], %fd889;
	add.s32 	%r951, %r951, 4;
	setp.eq.s32 	%p94, %r514, %r114;
	@%p94 bra 	$L__BB1_108;
	bra.uni 	$L__BB1_107;
$L__BB1_108:
	and.b32  	%r519, %r945, 3;
	setp.eq.s32 	%p95, %r519, 0;
	@%p95 bra 	$L__BB1_121;
	and.b16  	%rs32, %rs51, 3;
	setp.eq.s16 	%p96, %rs32, 0;
	@%p96 bra 	$L__BB1_111;
	sub.s32 	%r520, %r109, %r951;
	add.s32 	%r521, %r520, %r109;
	cvt.rn.f64.u32 	%fd890, %r521;
	mul.f64 	%fd891, %fd63, %fd890;
	mul.wide.u32 	%rd279, %r520, 8;
	add.s64 	%rd280, %rd16, %rd279;
	ld.local.f64 	%fd892, [%rd280];
	mul.f64 	%fd893, %fd891, %fd892;
	ld.local.f64 	%fd894, [%rd280+40];
	mul.f64 	%fd895, %fd61, %fd894;
	sub.f64 	%fd896, %fd893, %fd895;
	ld.local.f64 	%fd897, [%rd9+32];
	cvt.rn.f64.u32 	%fd898, %r951;
	mul.f64 	%fd899, %fd897, %fd898;
	div.rn.f64 	%fd900, %fd896, %fd899;
	st.local.f64 	[%rd280+32], %fd900;
	add.s64 	%rd281, %rd6, %rd279;
	ld.local.f64 	%fd901, [%rd281];
	mul.f64 	%fd902, %fd900, %fd901;
	add.s32 	%r522, %r520, %r112;
	mul.wide.u32 	%rd282, %r522, 8;
	add.s64 	%rd283, %rd7, %rd282;
	st.local.f64 	[%rd283], %fd902;
	add.s64 	%rd284, %rd8, %rd279;
	ld.local.f64 	%fd903, [%rd284];
	mul.f64 	%fd904, %fd900, %fd903;
	sub.s32 	%r523, %r112, %r520;
	mul.wide.u32 	%rd285, %r523, 8;
	add.s64 	%rd286, %rd7, %rd285;
	st.local.f64 	[%rd286], %fd904;
	add.s32 	%r524, %r951, 1;
	sub.s32 	%r525, %r109, %r524;
	add.s32 	%r526, %r521, -1;
	cvt.rn.f64.u32 	%fd905, %r526;
	mul.f64 	%fd906, %fd63, %fd905;
	mul.wide.u32 	%rd287, %r525, 8;
	add.s64 	%rd288, %rd16, %rd287;
	ld.local.f64 	%fd907, [%rd288];
	mul.f64 	%fd908, %fd906, %fd907;
	ld.local.f64 	%fd909, [%rd288+40];
	mul.f64 	%fd910, %fd61, %fd909;
	sub.f64 	%fd911, %fd908, %fd910;
	ld.local.f64 	%fd912, [%rd9+32];
	cvt.rn.f64.u32 	%fd913, %r524;
	mul.f64 	%fd914, %fd912, %fd913;
	div.rn.f64 	%fd915, %fd911, %fd914;
	st.local.f64 	[%rd288+32], %fd915;
	add.s64 	%rd289, %rd6, %rd287;
	ld.local.f64 	%fd916, [%rd289];
	mul.f64 	%fd917, %fd915, %fd916;
	add.s32 	%r527, %r522, -1;
	mul.wide.u32 	%rd290, %r527, 8;
	add.s64 	%rd291, %rd7, %rd290;
	st.local.f64 	[%rd291], %fd917;
	add.s64 	%rd292, %rd8, %rd287;
	ld.local.f64 	%fd918, [%rd292];
	mul.f64 	%fd919, %fd915, %fd918;
	sub.s32 	%r528, %r112, %r525;
	mul.wide.u32 	%rd293, %r528, 8;
	add.s64 	%rd294, %rd7, %rd293;
	st.local.f64 	[%rd294], %fd919;
	add.s32 	%r951, %r951, 2;
$L__BB1_111:
	and.b16  	%rs33, %rs51, 1;
	setp.eq.b16 	%p97, %rs33, 1;
	@%p97 bra 	$L__BB1_121;
	sub.s32 	%r529, %r109, %r951;
	add.s32 	%r530, %r529, %r109;
	cvt.rn.f64.u32 	%fd920, %r530;
	mul.f64 	%fd921, %fd63, %fd920;
	mul.wide.u32 	%rd295, %r529, 8;
	add.s64 	%rd296, %rd16, %rd295;
	ld.local.f64 	%fd922, [%rd296];
	mul.f64 	%fd923, %fd921, %fd922;
	ld.local.f64 	%fd924, [%rd296+40];
	mul.f64 	%fd925, %fd61, %fd924;
	sub.f64 	%fd926, %fd923, %fd925;
	ld.local.f64 	%fd927, [%rd9+32];
	cvt.rn.f64.u32 	%fd928, %r951;
	mul.f64 	%fd929, %fd927, %fd928;
	div.rn.f64 	%fd930, %fd926, %fd929;
	st.local.f64 	[%rd296+32], %fd930;
	add.s64 	%rd297, %rd6, %rd295;
	ld.local.f64 	%fd931, [%rd297];
	mul.f64 	%fd932, %fd930, %fd931;
	add.s32 	%r531, %r529, %r112;
	mul.wide.u32 	%rd298, %r531, 8;
	add.s64 	%rd299, %rd7, %rd298;
	st.local.f64 	[%rd299], %fd932;
	add.s64 	%rd300, %rd8, %rd295;
	ld.local.f64 	%fd933, [%rd300];
	mul.f64 	%fd934, %fd930, %fd933;
	sub.s32 	%r532, %r112, %r529;
	mul.wide.u32 	%rd301, %r532, 8;
	add.s64 	%rd302, %rd7, %rd301;
	st.local.f64 	[%rd302], %fd934;
	bra.uni 	$L__BB1_121;
$L__BB1_113:
	setp.lt.u32 	%p98, %r107, 3;
	mov.b32 	%r949, 1;
	@%p98 bra 	$L__BB1_116;
	and.b32  	%r115, %r945, -4;
	ld.local.f64 	%fd1610, [%rd9+32];
	mov.b32 	%r949, 1;
$L__BB1_115:
	.pragma "nounroll";
	add.s32 	%r535, %r949, %r945;
	cvt.rn.f64.u32 	%fd935, %r535;
	mul.f64 	%fd936, %fd63, %fd935;
	add.s32 	%r536, %r949, -1;
	mul.wide.u32 	%rd303, %r536, 8;
	add.s64 	%rd304, %rd16, %rd303;
	ld.local.v2.f64 	{%fd937, %fd938}, [%rd304];
	mul.f64 	%fd939, %fd936, %fd937;
	sub.s32 	%r537, %r111, %r949;
	cvt.rn.f64.u32 	%fd940, %r537;
	mul.f64 	%fd941, %fd1610, %fd940;
	mul.f64 	%fd942, %fd941, %fd1612;
	sub.f64 	%fd943, %fd939, %fd942;
	div.rn.f64 	%fd944, %fd943, %fd61;
	mul.wide.u32 	%rd305, %r949, 8;
	add.s64 	%rd306, %rd17, %rd305;
	st.local.f64 	[%rd306], %fd944;
	add.s64 	%rd307, %rd6, %rd305;
	ld.local.f64 	%fd945, [%rd307];
	mul.f64 	%fd946, %fd945, %fd944;
	add.s32 	%r538, %r949, %r112;
	mul.wide.u32 	%rd308, %r538, 8;
	add.s64 	%rd309, %rd7, %rd308;
	st.local.f64 	[%rd309], %fd946;
	add.s64 	%rd310, %rd8, %rd305;
	ld.local.f64 	%fd947, [%rd310];
	mul.f64 	%fd948, %fd944, %fd947;
	sub.s32 	%r539, %r112, %r949;
	mul.wide.u32 	%rd311, %r539, 8;
	add.s64 	%rd312, %rd7, %rd311;
	st.local.f64 	[%rd312], %fd948;
	not.b32 	%r540, %r949;
	add.s32 	%r541, %r535, 1;
	cvt.rn.f64.u32 	%fd949, %r541;
	mul.f64 	%fd950, %fd63, %fd949;
	mul.f64 	%fd951, %fd950, %fd938;
	sub.s32 	%r542, %r109, %r949;
	cvt.rn.f64.u32 	%fd952, %r542;
	ld.local.f64 	%fd1610, [%rd9+32];
	mul.f64 	%fd953, %fd1610, %fd952;
	mul.f64 	%fd954, %fd953, %fd944;
	sub.f64 	%fd955, %fd951, %fd954;
	div.rn.f64 	%fd956, %fd955, %fd61;
	st.local.f64 	[%rd306+8], %fd956;
	ld.local.v2.f64 	{%fd957, %fd958}, [%rd307+8];
	mul.f64 	%fd959, %fd957, %fd956;
	add.s64 	%rd313, %rd18, %rd305;
	st.local.f64 	[%rd313+8], %fd959;
	ld.local.v2.f64 	{%fd960, %fd961}, [%rd310+8];
	mul.f64 	%fd962, %fd956, %fd960;
	add.s32 	%r543, %r112, %r540;
	mul.wide.u32 	%rd314, %r543, 8;
	add.s64 	%rd315, %rd7, %rd314;
	st.local.f64 	[%rd315], %fd962;
	add.s32 	%r544, %r949, 2;
	add.s32 	%r545, %r535, 2;
	cvt.rn.f64.u32 	%fd963, %r545;
	mul.f64 	%fd964, %fd63, %fd963;
	ld.local.v2.f64 	{%fd965, %fd966}, [%rd306+-24];
	mul.f64 	%fd967, %fd964, %fd965;
	sub.s32 	%r546, %r111, %r544;
	cvt.rn.f64.u32 	%fd968, %r546;
	mul.f64 	%fd969, %fd1610, %fd968;
	mul.f64 	%fd970, %fd969, %fd956;
	sub.f64 	%fd971, %fd967, %fd970;
	div.rn.f64 	%fd972, %fd971, %fd61;
	st.local.f64 	[%rd306+16], %fd972;
	mul.f64 	%fd973, %fd958, %fd972;
	st.local.f64 	[%rd313+16], %fd973;
	mul.f64 	%fd974, %fd972, %fd961;
	sub.s32 	%r547, %r112, %r544;
	mul.wide.u32 	%rd316, %r547, 8;
	add.s64 	%rd317, %rd7, %rd316;
	st.local.f64 	[%rd317], %fd974;
	add.s32 	%r548, %r949, 3;
	add.s32 	%r549, %r535, 3;
	cvt.rn.f64.u32 	%fd975, %r549;
	mul.f64 	%fd976, %fd63, %fd975;
	mul.f64 	%fd977, %fd976, %fd966;
	sub.s32 	%r550, %r107, %r949;
	cvt.rn.f64.u32 	%fd978, %r550;
	mul.f64 	%fd979, %fd1610, %fd978;
	mul.f64 	%fd980, %fd979, %fd972;
	sub.f64 	%fd981, %fd977, %fd980;
	div.rn.f64 	%fd1612, %fd981, %fd61;
	st.local.f64 	[%rd306+24], %fd1612;
	ld.local.f64 	%fd982, [%rd307+24];
	mul.f64 	%fd983, %fd982, %fd1612;
	st.local.f64 	[%rd313+24], %fd983;
	ld.local.f64 	%fd984, [%rd310+24];
	mul.f64 	%fd985, %fd1612, %fd984;
	sub.s32 	%r551, %r112, %r548;
	mul.wide.u32 	%rd318, %r551, 8;
	add.s64 	%rd319, %rd7, %rd318;
	st.local.f64 	[%rd319], %fd985;
	add.s32 	%r949, %r949, 4;
	setp.eq.s32 	%p99, %r548, %r115;
	@%p99 bra 	$L__BB1_116;
	bra.uni 	$L__BB1_115;
$L__BB1_116:
	and.b32  	%r552, %r945, 3;
	setp.eq.s32 	%p100, %r552, 0;
	@%p100 bra 	$L__BB1_121;
	and.b16  	%rs34, %rs51, 3;
	setp.eq.s16 	%p101, %rs34, 0;
	@%p101 bra 	$L__BB1_119;
	add.s32 	%r553, %r949, %r945;
	cvt.rn.f64.u32 	%fd986, %r553;
	mul.f64 	%fd987, %fd63, %fd986;
	add.s32 	%r554, %r949, -1;
	mul.wide.u32 	%rd320, %r554, 8;
	add.s64 	%rd321, %rd16, %rd320;
	ld.local.f64 	%fd988, [%rd321];
	mul.f64 	%fd989, %fd987, %fd988;
	sub.s32 	%r555, %r111, %r949;
	cvt.rn.f64.u32 	%fd990, %r555;
	ld.local.f64 	%fd991, [%rd9+32];
	mul.f64 	%fd992, %fd991, %fd990;
	mul.f64 	%fd993, %fd992, %fd1612;
	sub.f64 	%fd994, %fd989, %fd993;
	div.rn.f64 	%fd995, %fd994, %fd61;
	mul.wide.u32 	%rd322, %r949, 8;
	add.s64 	%rd323, %rd17, %rd322;
	st.local.f64 	[%rd323], %fd995;
	add.s64 	%rd324, %rd6, %rd322;
	ld.local.f64 	%fd996, [%rd324];
	mul.f64 	%fd997, %fd996, %fd995;
	add.s32 	%r556, %r949, %r112;
	mul.wide.u32 	%rd325, %r556, 8;
	add.s64 	%rd326, %rd7, %rd325;
	st.local.f64 	[%rd326], %fd997;
	add.s64 	%rd327, %rd8, %rd322;
	ld.local.f64 	%fd998, [%rd327];
	mul.f64 	%fd999, %fd995, %fd998;
	sub.s32 	%r557, %r112, %r949;
	mul.wide.u32 	%rd328, %r557, 8;
	add.s64 	%rd329, %rd7, %rd328;
	st.local.f64 	[%rd329], %fd999;
	not.b32 	%r558, %r949;
	add.s32 	%r559, %r553, 1;
	cvt.rn.f64.u32 	%fd1000, %r559;
	mul.f64 	%fd1001, %fd63, %fd1000;
	ld.local.f64 	%fd1002, [%rd323+-32];
	mul.f64 	%fd1003, %fd1001, %fd1002;
	sub.s32 	%r560, %r109, %r949;
	cvt.rn.f64.u32 	%fd1004, %r560;
	ld.local.f64 	%fd1005, [%rd9+32];
	mul.f64 	%fd1006, %fd1005, %fd1004;
	mul.f64 	%fd1007, %fd1006, %fd995;
	sub.f64 	%fd1008, %fd1003, %fd1007;
	div.rn.f64 	%fd1009, %fd1008, %fd61;
	st.local.f64 	[%rd323+8], %fd1009;
	ld.local.f64 	%fd1010, [%rd324+8];
	mul.f64 	%fd1011, %fd1010, %fd1009;
	add.s64 	%rd330, %rd18, %rd322;
	st.local.f64 	[%rd330+8], %fd1011;
	ld.local.f64 	%fd1012, [%rd327+8];
	mul.f64 	%fd1013, %fd1009, %fd1012;
	add.s32 	%r561, %r112, %r558;
	mul.wide.u32 	%rd331, %r561, 8;
	add.s64 	%rd332, %rd7, %rd331;
	st.local.f64 	[%rd332], %fd1013;
	add.s32 	%r949, %r949, 2;
$L__BB1_119:
	and.b16  	%rs35, %rs51, 1;
	setp.eq.b16 	%p102, %rs35, 1;
	@%p102 bra 	$L__BB1_121;
	add.s32 	%r562, %r949, %r945;
	cvt.rn.f64.u32 	%fd1014, %r562;
	mul.f64 	%fd1015, %fd63, %fd1014;
	add.s32 	%r563, %r949, -1;
	mul.wide.u32 	%rd333, %r563, 8;
	add.s64 	%rd334, %rd16, %rd333;
	ld.local.f64 	%fd1016, [%rd334];
	mul.f64 	%fd1017, %fd1015, %fd1016;
	sub.s32 	%r564, %r111, %r949;
	cvt.rn.f64.u32 	%fd1018, %r564;
	ld.local.f64 	%fd1019, [%rd9+32];
	mul.f64 	%fd1020, %fd1019, %fd1018;
	ld.local.f64 	%fd1021, [%rd334+32];
	mul.f64 	%fd1022, %fd1020, %fd1021;
	sub.f64 	%fd1023, %fd1017, %fd1022;
	div.rn.f64 	%fd1024, %fd1023, %fd61;
	mul.wide.u32 	%rd335, %r949, 8;
	add.s64 	%rd336, %rd17, %rd335;
	st.local.f64 	[%rd336], %fd1024;
	add.s64 	%rd337, %rd6, %rd335;
	ld.local.f64 	%fd1025, [%rd337];
	mul.f64 	%fd1026, %fd1025, %fd1024;
	add.s32 	%r565, %r949, %r112;
	mul.wide.u32 	%rd338, %r565, 8;
	add.s64 	%rd339, %rd7, %rd338;
	st.local.f64 	[%rd339], %fd1026;
	add.s64 	%rd340, %rd8, %rd335;
	ld.local.f64 	%fd1027, [%rd340];
	mul.f64 	%fd1028, %fd1024, %fd1027;
	sub.s32 	%r566, %r112, %r949;
	mul.wide.u32 	%rd341, %r566, 8;
	add.s64 	%rd342, %rd7, %rd341;
	st.local.f64 	[%rd342], %fd1028;
$L__BB1_121:
	setp.eq.s32 	%p103, %r109, %r12;
	add.s16 	%rs51, %rs51, 1;
	@%p103 bra 	$L__BB1_122;
	bra.uni 	$L__BB1_104;
$L__BB1_122:
	sqrt.rn.f64 	%fd77, %fd63;
	mul.f64 	%fd78, %fd249, %fd77;
	{
	.reg .b32 %temp; 
	mov.b64 	{%temp, %r131}, %fd78;
	}
	and.b32  	%r132, %r131, 2147483647;
	{
	.reg .b32 %temp; 
	mov.b64 	{%r133, %temp}, %fd78;
	}
	setp.gt.u32 	%p104, %r132, 2146435071;
	@%p104 bra 	$L__BB1_124;
	mov.b64 	%fd1032, {%r133, %r132};
	add.f64 	%fd1033, %fd1032, 0dC010000000000000;
	add.f64 	%fd1034, %fd1032, 0d4010000000000000;
	rcp.approx.ftz.f64 	%fd1035, %fd1034;
	neg.f64 	%fd1036, %fd1034;
	fma.rn.f64 	%fd1037, %fd1036, %fd1035, 0d3FF0000000000000;
	fma.rn.f64 	%fd1038, %fd1037, %fd1037, %fd1037;
	fma.rn.f64 	%fd1039, %fd1038, %fd1035, %fd1035;
	mul.f64 	%fd1040, %fd1033, %fd1039;
	mov.f64 	%fd1041, 0d3FF0000000000000;
	add.rn.f64 	%fd1042, %fd1040, %fd1041;
	fma.rn.f64 	%fd1043, %fd1042, 0dC010000000000000, %fd1032;
	neg.f64 	%fd1044, %fd1040;
	fma.rn.f64 	%fd1045, %fd1044, %fd1032, %fd1043;
	fma.rn.f64 	%fd1046, %fd1039, %fd1045, %fd1040;
	fma.rn.f64 	%fd1047, %fd1046, 0dBDF8774AD4E0BFD7, 0dBE44E1C6FD03D328;
	fma.rn.f64 	%fd1048, %fd1047, %fd1046, 0dBE4330149F7A56B6;
	fma.rn.f64 	%fd1049, %fd1048, %fd1046, 0d3E7BEDDED8376273;
	fma.rn.f64 	%fd1050, %fd1049, %fd1046, 0d3E6F9254C3ABF22B;
	fma.rn.f64 	%fd1051, %fd1050, %fd1046, 0dBEAB9068C2148CF0;
	fma.rn.f64 	%fd1052, %fd1051, %fd1046, 0d3E94C6454DB34009;
	fma.rn.f64 	%fd1053, %fd1052, %fd1046, 0d3ED7F1C378F2311D;
	fma.rn.f64 	%fd1054, %fd1053, %fd1046, 0dBEE78E051C6D5C58;
	fma.rn.f64 	%fd1055, %fd1054, %fd1046, 0dBEF995B4EAD14A90;
	fma.rn.f64 	%fd1056, %fd1055, %fd1046, 0d3F23BE27CF0A29B2;
	fma.rn.f64 	%fd1057, %fd1056, %fd1046, 0dBF2A1DEF3E81672E;
	fma.rn.f64 	%fd1058, %fd1057, %fd1046, 0dBF48D4ABE68C1713;
	fma.rn.f64 	%fd1059, %fd1058, %fd1046, 0d3F749C67210DD6B4;
	fma.rn.f64 	%fd1060, %fd1059, %fd1046, 0dBF9096238568E357;
	fma.rn.f64 	%fd1061, %fd1060, %fd1046, 0d3FA3079EDF8C2DC9;
	fma.rn.f64 	%fd1062, %fd1061, %fd1046, 0dBFB0FB06DFF601FC;
	fma.rn.f64 	%fd1063, %fd1062, %fd1046, 0d3FB7FEE004DFBCDC;
	fma.rn.f64 	%fd1064, %fd1063, %fd1046, 0dBFB9DDB23C3DB8C6;
	fma.rn.f64 	%fd1065, %fd1064, %fd1046, 0d3FB16ECEFCFA5FDA;
	fma.rn.f64 	%fd1066, %fd1065, %fd1046, 0d3F8F7F5DF66FB6D6;
	fma.rn.f64 	%fd1067, %fd1066, %fd1046, 0dBFC1DF1AD154A29D;
	fma.rn.f64 	%fd1068, %fd1067, %fd1046, 0d3FF3BA5916E9FD7F;
	fma.rn.f64 	%fd1069, %fd1032, 0d4000000000000000, 0d3FF0000000000000;
	rcp.approx.ftz.f64 	%fd1070, %fd1069;
	neg.f64 	%fd1071, %fd1069;
	fma.rn.f64 	%fd1072, %fd1071, %fd1070, 0d3FF0000000000000;
	fma.rn.f64 	%fd1073, %fd1072, %fd1072, %fd1072;
	fma.rn.f64 	%fd1074, %fd1073, %fd1070, %fd1070;
	mul.f64 	%fd1075, %fd1074, %fd1068;
	mul.f64 	%fd1076, %fd1075, 0dC000000000000000;
	fma.rn.f64 	%fd1077, %fd1032, %fd1076, %fd1068;
	neg.f64 	%fd1078, %fd1075;
	add.rn.f64 	%fd1079, %fd1077, %fd1078;
	fma.rn.f64 	%fd1080, %fd1079, %fd1074, %fd1075;
	neg.f64 	%fd1081, %fd1032;
	mul.f64 	%fd1082, %fd1032, %fd1081;
	fma.rn.f64 	%fd1083, %fd1082, 0d3FF71547652B82FE, 0d4338000000000000;
	{
	.reg .b32 %temp; 
	mov.b64 	{%r567, %temp}, %fd1083;
	}
	mov.f64 	%fd1084, 0dC338000000000000;
	add.rn.f64 	%fd1085, %fd1083, %fd1084;
	fma.rn.f64 	%fd1086, %fd1085, 0dBFE62E42FEFA39EF, %fd1082;
	fma.rn.f64 	%fd1087, %fd1085, 0dBC7ABC9E3B39803F, %fd1086;
	fma.rn.f64 	%fd1088, %fd1087, 0d3E5ADE1569CE2BDF, 0d3E928AF3FCA213EA;
	fma.rn.f64 	%fd1089, %fd1088, %fd1087, 0d3EC71DEE62401315;
	fma.rn.f64 	%fd1090, %fd1089, %fd1087, 0d3EFA01997C89EB71;
	fma.rn.f64 	%fd1091, %fd1090, %fd1087, 0d3F2A01A014761F65;
	fma.rn.f64 	%fd1092, %fd1091, %fd1087, 0d3F56C16C1852B7AF;
	fma.rn.f64 	%fd1093, %fd1092, %fd1087, 0d3F81111111122322;
	fma.rn.f64 	%fd1094, %fd1093, %fd1087, 0d3FA55555555502A1;
	fma.rn.f64 	%fd1095, %fd1094, %fd1087, 0d3FC5555555555511;
	fma.rn.f64 	%fd1096, %fd1095, %fd1087, 0d3FE000000000000B;
	fma.rn.f64 	%fd1097, %fd1096, %fd1087, 0d3FF0000000000000;
	fma.rn.f64 	%fd1098, %fd1097, %fd1087, 0d3FF0000000000000;
	shr.u32 	%r568, %r567, 31;
	add.s32 	%r569, %r567, %r568;
	shr.s32 	%r570, %r569, 1;
	{
	.reg .b32 %temp; 
	mov.b64 	{%r571, %temp}, %fd1098;
	}
	{
	.reg .b32 %temp; 
	mov.b64 	{%temp, %r572}, %fd1098;
	}
	shl.b32 	%r573, %r570, 20;
	add.s32 	%r574, %r572, %r573;
	mov.b64 	%fd1099, {%r571, %r574};
	sub.s32 	%r575, %r567, %r570;
	shl.b32 	%r576, %r575, 20;
	add.s32 	%r577, %r576, 1072693248;
	mov.b32 	%r578, 0;
	mov.b64 	%fd1100, {%r578, %r577};
	mul.f64 	%fd1101, %fd1100, %fd1099;
	neg.f64 	%fd1102, %fd1082;
	fma.rn.f64 	%fd1103, %fd1081, %fd1032, %fd1102;
	fma.rn.f64 	%fd1104, %fd1101, %fd1103, %fd1101;
	mul.f64 	%fd1105, %fd1104, %fd1080;
	setp.gt.u32 	%p108, %r132, 1077624832;
	selp.f64 	%fd1106, 0d0000000000000000, %fd1105, %p108;
	setp.lt.s32 	%p109, %r131, 0;
	mov.f64 	%fd1107, 0d4000000000000000;
	sub.f64 	%fd1108, %fd1107, %fd1106;
	selp.f64 	%fd1613, %fd1108, %fd1106, %p109;
	bra.uni 	$L__BB1_125;
$L__BB1_124:
	setp.eq.s32 	%p105, %r132, 2146435072;
	setp.eq.s32 	%p106, %r133, 0;
	setp.lt.s32 	%p107, %r131, 0;
	selp.f64 	%fd1029, 0d4000000000000000, 0d0000000000000000, %p107;
	add.f64 	%fd1030, %fd78, %fd78;
	selp.f64 	%fd1031, %fd1029, %fd1030, %p106;
	selp.f64 	%fd1613, %fd1031, %fd1030, %p105;
$L__BB1_125:
	div.rn.f64 	%fd1615, %fd1613, %fd77;
	mul.f64 	%fd83, %fd63, %fd57;
	fma.rn.f64 	%fd1109, %fd83, 0d3FF71547652B82FE, 0d4338000000000000;
	{
	.reg .b32 %temp; 
	mov.b64 	{%r134, %temp}, %fd1109;
	}
	mov.f64 	%fd1110, 0dC338000000000000;
	add.rn.f64 	%fd1111, %fd1109, %fd1110;
	fma.rn.f64 	%fd1112, %fd1111, 0dBFE62E42FEFA39EF, %fd83;
	fma.rn.f64 	%fd1113, %fd1111, 0dBC7ABC9E3B39803F, %fd1112;
	fma.rn.f64 	%fd1114, %fd1113, 0d3E5ADE1569CE2BDF, 0d3E928AF3FCA213EA;
	fma.rn.f64 	%fd1115, %fd1114, %fd1113, 0d3EC71DEE62401315;
	fma.rn.f64 	%fd1116, %fd1115, %fd1113, 0d3EFA01997C89EB71;
	fma.rn.f64 	%fd1117, %fd1116, %fd1113, 0d3F2A01A014761F65;
	fma.rn.f64 	%fd1118, %fd1117, %fd1113, 0d3F56C16C1852B7AF;
	fma.rn.f64 	%fd1119, %fd1118, %fd1113, 0d3F81111111122322;
	fma.rn.f64 	%fd1120, %fd1119, %fd1113, 0d3FA55555555502A1;
	fma.rn.f64 	%fd1121, %fd1120, %fd1113, 0d3FC5555555555511;
	fma.rn.f64 	%fd1122, %fd1121, %fd1113, 0d3FE000000000000B;
	fma.rn.f64 	%fd1123, %fd1122, %fd1113, 0d3FF0000000000000;
	fma.rn.f64 	%fd1124, %fd1123, %fd1113, 0d3FF0000000000000;
	{
	.reg .b32 %temp; 
	mov.b64 	{%r135, %temp}, %fd1124;
	}
	{
	.reg .b32 %temp; 
	mov.b64 	{%temp, %r136}, %fd1124;
	}
	shl.b32 	%r579, %r134, 20;
	add.s32 	%r580, %r579, %r136;
	mov.b64 	%fd1614, {%r135, %r580};
	{
	.reg .b32 %temp; 
	mov.b64 	{%temp, %r581}, %fd83;
	}
	mov.b32 	%f4, %r581;
	abs.f32 	%f2, %f4;
	setp.lt.f32 	%p110, %f2, 0f4086232B;
	@%p110 bra 	$L__BB1_128;
	setp.lt.f64 	%p111, %fd83, 0d0000000000000000;
	add.f64 	%fd1125, %fd83, 0d7FF0000000000000;
	selp.f64 	%fd1614, 0d0000000000000000, %fd1125, %p111;
	setp.geu.f32 	%p112, %f2, 0f40874800;
	@%p112 bra 	$L__BB1_128;
	shr.u32 	%r582, %r134, 31;
	add.s32 	%r583, %r134, %r582;
	shr.s32 	%r584, %r583, 1;
	shl.b32 	%r585, %r584, 20;
	add.s32 	%r586, %r136, %r585;
	mov.b64 	%fd1126, {%r135, %r586};
	sub.s32 	%r587, %r134, %r584;
	shl.b32 	%r588, %r587, 20;
	add.s32 	%r589, %r588, 1072693248;
	mov.b32 	%r590, 0;
	mov.b64 	%fd1127, {%r590, %r589};
	mul.f64 	%fd1614, %fd1127, %fd1126;
$L__BB1_128:
	mul.f64 	%fd1128, %fd56, %fd1614;
	div.rn.f64 	%fd1616, %fd1128, %fd55;
	ld.local.f64 	%fd1129, [%rd7];
	ld.shared.f64 	%fd1130, [%r17];
	fma.rn.f64 	%fd1131, %fd1615, %fd1129, %fd1130;
	st.shared.f64 	[%r17], %fd1131;
	rcp.rn.f64 	%fd89, %fd63;
	mov.b32 	%r957, 1;
	mov.b32 	%r956, 3;
	mov.b32 	%r959, 0;
	mov.b16 	%rs52, 0;
	mov.u16 	%rs53, %rs52;
	mov.u32 	%r966, %r957;
$L__BB1_129:
	mov.u32 	%r137, %r959;
	mov.u32 	%r959, %r957;
	mov.u16 	%rs9, %rs52;
	add.s16 	%rs52, %rs9, 1;
	add.s16 	%rs53, %rs53, 1;
	shl.b32 	%r141, %r137, 1;
	add.s32 	%r595, %r141, 2;
	shl.b32 	%r596, %r959, 1;
	add.s32 	%r597, %r596, -1;
	cvt.rn.f64.s32 	%fd1132, %r597;
	mul.f64 	%fd1133, %fd1615, %fd1132;
	sub.f64 	%fd1134, %fd1133, %fd1616;
	mul.f64 	%fd1615, %fd89, %fd1134;
	setp.lt.u32 	%p113, %r595, 15;
	@%p113 bra 	$L__BB1_132;
	and.b32  	%r142, %r956, -16;
	mov.b32 	%r961, 0;
$L__BB1_131:
	.pragma "nounroll";
	mul.wide.s32 	%rd343, %r966, 8;
	add.s64 	%rd344, %rd7, %rd343;
	ld.local.f64 	%fd1135, [%rd344];
	shl.b32 	%r599, %r966, 3;
	add.s32 	%r600, %r17, %r599;
	ld.shared.f64 	%fd1136, [%r600];
	fma.rn.f64 	%fd1137, %fd1615, %fd1135, %fd1136;
	st.shared.f64 	[%r600], %fd1137;
	ld.local.f64 	%fd1138, [%rd344+8];
	ld.shared.f64 	%fd1139, [%r600+8];
	fma.rn.f64 	%fd1140, %fd1615, %fd1138, %fd1139;
	st.shared.f64 	[%r600+8], %fd1140;
	ld.local.f64 	%fd1141, [%rd344+16];
	ld.shared.f64 	%fd1142, [%r600+16];
	fma.rn.f64 	%fd1143, %fd1615, %fd1141, %fd1142;
	st.shared.f64 	[%r600+16], %fd1143;
	ld.local.f64 	%fd1144, [%rd344+24];
	ld.shared.f64 	%fd1145, [%r600+24];
	fma.rn.f64 	%fd1146, %fd1615, %fd1144, %fd1145;
	st.shared.f64 	[%r600+24], %fd1146;
	ld.local.f64 	%fd1147, [%rd344+32];
	ld.shared.f64 	%fd1148, [%r600+32];
	fma.rn.f64 	%fd1149, %fd1615, %fd1147, %fd1148;
	st.shared.f64 	[%r600+32], %fd1149;
	ld.local.f64 	%fd1150, [%rd344+40];
	ld.shared.f64 	%fd1151, [%r600+40];
	fma.rn.f64 	%fd1152, %fd1615, %fd1150, %fd1151;
	st.shared.f64 	[%r600+40], %fd1152;
	ld.local.f64 	%fd1153, [%rd344+48];
	ld.shared.f64 	%fd1154, [%r600+48];
	fma.rn.f64 	%fd1155, %fd1615, %fd1153, %fd1154;
	st.shared.f64 	[%r600+48], %fd1155;
	ld.local.f64 	%fd1156, [%rd344+56];
	ld.shared.f64 	%fd1157, [%r600+56];
	fma.rn.f64 	%fd1158, %fd1615, %fd1156, %fd1157;
	st.shared.f64 	[%r600+56], %fd1158;
	ld.local.f64 	%fd1159, [%rd344+64];
	ld.shared.f64 	%fd1160, [%r600+64];
	fma.rn.f64 	%fd1161, %fd1615, %fd1159, %fd1160;
	st.shared.f64 	[%r600+64], %fd1161;
	ld.local.f64 	%fd1162, [%rd344+72];
	ld.shared.f64 	%fd1163, [%r600+72];
	fma.rn.f64 	%fd1164, %fd1615, %fd1162, %fd1163;
	st.shared.f64 	[%r600+72], %fd1164;
	ld.local.f64 	%fd1165, [%rd344+80];
	ld.shared.f64 	%fd1166, [%r600+80];
	fma.rn.f64 	%fd1167, %fd1615, %fd1165, %fd1166;
	st.shared.f64 	[%r600+80], %fd1167;
	ld.local.f64 	%fd1168, [%rd344+88];
	ld.shared.f64 	%fd1169, [%r600+88];
	fma.rn.f64 	%fd1170, %fd1615, %fd1168, %fd1169;
	st.shared.f64 	[%r600+88], %fd1170;
	ld.local.f64 	%fd1171, [%rd344+96];
	ld.shared.f64 	%fd1172, [%r600+96];
	fma.rn.f64 	%fd1173, %fd1615, %fd1171, %fd1172;
	st.shared.f64 	[%r600+96], %fd1173;
	ld.local.f64 	%fd1174, [%rd344+104];
	ld.shared.f64 	%fd1175, [%r600+104];
	fma.rn.f64 	%fd1176, %fd1615, %fd1174, %fd1175;
	st.shared.f64 	[%r600+104], %fd1176;
	ld.local.f64 	%fd1177, [%rd344+112];
	ld.shared.f64 	%fd1178, [%r600+112];
	fma.rn.f64 	%fd1179, %fd1615, %fd1177, %fd1178;
	st.shared.f64 	[%r600+112], %fd1179;
	ld.local.f64 	%fd1180, [%rd344+120];
	ld.shared.f64 	%fd1181, [%r600+120];
	fma.rn.f64 	%fd1182, %fd1615, %fd1180, %fd1181;
	st.shared.f64 	[%r600+120], %fd1182;
	add.s32 	%r966, %r966, 16;
	add.s32 	%r961, %r961, 16;
	setp.ne.s32 	%p114, %r961, %r142;
	@%p114 bra 	$L__BB1_131;
$L__BB1_132:
	and.b32  	%r601, %r956, 15;
	setp.eq.s32 	%p115, %r601, 0;
	@%p115 bra 	$L__BB1_139;
	shl.b16 	%rs38, %rs53, 1;
	and.b16  	%rs39, %rs38, 14;
	setp.lt.u16 	%p116, %rs39, 7;
	mov.u32 	%r965, %r966;
	@%p116 bra 	$L__BB1_135;
	mul.wide.s32 	%rd345, %r966, 8;
	add.s64 	%rd346, %rd7, %rd345;
	ld.local.f64 	%fd1183, [%rd346];
	shl.b32 	%r602, %r966, 3;
	add.s32 	%r603, %r17, %r602;
	ld.shared.f64 	%fd1184, [%r603];
	fma.rn.f64 	%fd1185, %fd1615, %fd1183, %fd1184;
	st.shared.f64 	[%r603], %fd1185;
	ld.local.f64 	%fd1186, [%rd346+8];
	ld.shared.f64 	%fd1187, [%r603+8];
	fma.rn.f64 	%fd1188, %fd1615, %fd1186, %fd1187;
	st.shared.f64 	[%r603+8], %fd1188;
	ld.local.f64 	%fd1189, [%rd346+16];
	ld.shared.f64 	%fd1190, [%r603+16];
	fma.rn.f64 	%fd1191, %fd1615, %fd1189, %fd1190;
	st.shared.f64 	[%r603+16], %fd1191;
	ld.local.f64 	%fd1192, [%rd346+24];
	ld.shared.f64 	%fd1193, [%r603+24];
	fma.rn.f64 	%fd1194, %fd1615, %fd1192, %fd1193;
	st.shared.f64 	[%r603+24], %fd1194;
	ld.local.f64 	%fd1195, [%rd346+32];
	ld.shared.f64 	%fd1196, [%r603+32];
	fma.rn.f64 	%fd1197, %fd1615, %fd1195, %fd1196;
	st.shared.f64 	[%r603+32], %fd1197;
	ld.local.f64 	%fd1198, [%rd346+40];
	ld.shared.f64 	%fd1199, [%r603+40];
	fma.rn.f64 	%fd1200, %fd1615, %fd1198, %fd1199;
	st.shared.f64 	[%r603+40], %fd1200;
	ld.local.f64 	%fd1201, [%rd346+48];
	ld.shared.f64 	%fd1202, [%r603+48];
	fma.rn.f64 	%fd1203, %fd1615, %fd1201, %fd1202;
	st.shared.f64 	[%r603+48], %fd1203;
	ld.local.f64 	%fd1204, [%rd346+56];
	ld.shared.f64 	%fd1205, [%r603+56];
	fma.rn.f64 	%fd1206, %fd1615, %fd1204, %fd1205;
	st.shared.f64 	[%r603+56], %fd1206;
	add.s32 	%r965, %r966, 8;
$L__BB1_135:
	shl.b16 	%rs40, %rs52, 1;
	and.b16  	%rs41, %rs40, 6;
	setp.lt.u16 	%p117, %rs41, 3;
	@%p117 bra 	$L__BB1_137;
	mul.wide.s32 	%rd347, %r965, 8;
	add.s64 	%rd348, %rd7, %rd347;
	ld.local.f64 	%fd1207, [%rd348];
	shl.b32 	%r604, %r965, 3;
	add.s32 	%r605, %r17, %r604;
	ld.shared.f64 	%fd1208, [%r605];
	fma.rn.f64 	%fd1209, %fd1615, %fd1207, %fd1208;
	st.shared.f64 	[%r605], %fd1209;
	ld.local.f64 	%fd1210, [%rd348+8];
	ld.shared.f64 	%fd1211, [%r605+8];
	fma.rn.f64 	%fd1212, %fd1615, %fd1210, %fd1211;
	st.shared.f64 	[%r605+8], %fd1212;
	ld.local.f64 	%fd1213, [%rd348+16];
	ld.shared.f64 	%fd1214, [%r605+16];
	fma.rn.f64 	%fd1215, %fd1615, %fd1213, %fd1214;
	st.shared.f64 	[%r605+16], %fd1215;
	ld.local.f64 	%fd1216, [%rd348+24];
	ld.shared.f64 	%fd1217, [%r605+24];
	fma.rn.f64 	%fd1218, %fd1615, %fd1216, %fd1217;
	st.shared.f64 	[%r605+24], %fd1218;
	add.s32 	%r965, %r965, 4;
$L__BB1_137:
	mul.wide.s32 	%rd349, %r965, 8;
	add.s64 	%rd20, %rd7, %rd349;
	ld.local.f64 	%fd1219, [%rd20];
	shl.b32 	%r606, %r965, 3;
	add.s32 	%r153, %r17, %r606;
	ld.shared.f64 	%fd1220, [%r153];
	fma.rn.f64 	%fd1221, %fd1615, %fd1219, %fd1220;
	st.shared.f64 	[%r153], %fd1221;
	add.s32 	%r966, %r965, 1;
	and.b16  	%rs42, %rs9, 1;
	setp.eq.b16 	%p118, %rs42, 1;
	@%p118 bra 	$L__BB1_139;
	ld.local.f64 	%fd1222, [%rd20+8];
	ld.shared.f64 	%fd1223, [%r153+8];
	fma.rn.f64 	%fd1224, %fd1615, %fd1222, %fd1223;
	st.shared.f64 	[%r153+8], %fd1224;
	ld.local.f64 	%fd1225, [%rd20+16];
	ld.shared.f64 	%fd1226, [%r153+16];
	fma.rn.f64 	%fd1227, %fd1615, %fd1225, %fd1226;
	st.shared.f64 	[%r153+16], %fd1227;
	add.s32 	%r966, %r965, 3;
$L__BB1_139:
	add.s32 	%r957, %r959, 1;
	add.s32 	%r956, %r141, 5;
	setp.ne.s32 	%p119, %r959, %r12;
	mul.f64 	%fd1616, %fd55, %fd1616;
	@%p119 bra 	$L__BB1_129;
	add.s32 	%r943, %r943, %r16;
	setp.lt.s32 	%p120, %r943, %r311;
	@%p120 bra 	$L__BB1_87;
	bra.uni 	$L__BB1_148;
$L__BB1_141:
	add.s32 	%r967, %r1006, %r95;
	setp.ge.s32 	%p71, %r967, %r311;
	mov.f64 	%fd1619, 0d0000000000000000;
	@%p71 bra 	$L__BB1_147;
	mov.f64 	%fd1619, 0d0000000000000000;
$L__BB1_143:
	mul.lo.s32 	%r471, %r967, 3;
	mul.wide.u32 	%rd217, %r471, 8;
	add.s64 	%rd218, %rd4, %rd217;
	ld.global.f64 	%fd709, [%rd218];
	sub.f64 	%fd710, %fd4, %fd709;
	ld.global.f64 	%fd711, [%rd218+8];
	sub.f64 	%fd712, %fd5, %fd711;
	ld.global.f64 	%fd713, [%rd218+16];
	sub.f64 	%fd714, %fd6, %fd713;
	mul.f64 	%fd715, %fd712, %fd712;
	fma.rn.f64 	%fd716, %fd710, %fd710, %fd715;
	fma.rn.f64 	%fd717, %fd714, %fd714, %fd716;
	sqrt.rn.f64 	%fd718, %fd717;
	mul.f64 	%fd95, %fd250, %fd718;
	mul.f64 	%fd96, %fd249, %fd95;
	{
	.reg .b32 %temp; 
	mov.b64 	{%temp, %r162}, %fd96;
	}
	and.b32  	%r163, %r162, 2147483647;
	{
	.reg .b32 %temp; 
	mov.b64 	{%r164, %temp}, %fd96;
	}
	setp.gt.u32 	%p72, %r163, 2146435071;
	@%p72 bra 	$L__BB1_145;
	mov.b64 	%fd722, {%r164, %r163};
	add.f64 	%fd723, %fd722, 0dC010000000000000;
	add.f64 	%fd724, %fd722, 0d4010000000000000;
	rcp.approx.ftz.f64 	%fd725, %fd724;
	neg.f64 	%fd726, %fd724;
	fma.rn.f64 	%fd727, %fd726, %fd725, 0d3FF0000000000000;
	fma.rn.f64 	%fd728, %fd727, %fd727, %fd727;
	fma.rn.f64 	%fd729, %fd728, %fd725, %fd725;
	mul.f64 	%fd730, %fd723, %fd729;
	mov.f64 	%fd731, 0d3FF0000000000000;
	add.rn.f64 	%fd732, %fd730, %fd731;
	fma.rn.f64 	%fd733, %fd732, 0dC010000000000000, %fd722;
	neg.f64 	%fd734, %fd730;
	fma.rn.f64 	%fd735, %fd734, %fd722, %fd733;
	fma.rn.f64 	%fd736, %fd729, %fd735, %fd730;
	fma.rn.f64 	%fd737, %fd736, 0dBDF8774AD4E0BFD7, 0dBE44E1C6FD03D328;
	fma.rn.f64 	%fd738, %fd737, %fd736, 0dBE4330149F7A56B6;
	fma.rn.f64 	%fd739, %fd738, %fd736, 0d3E7BEDDED8376273;
	fma.rn.f64 	%fd740, %fd739, %fd736, 0d3E6F9254C3ABF22B;
	fma.rn.f64 	%fd741, %fd740, %fd736, 0dBEAB9068C2148CF0;
	fma.rn.f64 	%fd742, %fd741, %fd736, 0d3E94C6454DB34009;
	fma.rn.f64 	%fd743, %fd742, %fd736, 0d3ED7F1C378F2311D;
	fma.rn.f64 	%fd744, %fd743, %fd736, 0dBEE78E051C6D5C58;
	fma.rn.f64 	%fd745, %fd744, %fd736, 0dBEF995B4EAD14A90;
	fma.rn.f64 	%fd746, %fd745, %fd736, 0d3F23BE27CF0A29B2;
	fma.rn.f64 	%fd747, %fd746, %fd736, 0dBF2A1DEF3E81672E;
	fma.rn.f64 	%fd748, %fd747, %fd736, 0dBF48D4ABE68C1713;
	fma.rn.f64 	%fd749, %fd748, %fd736, 0d3F749C67210DD6B4;
	fma.rn.f64 	%fd750, %fd749, %fd736, 0dBF9096238568E357;
	fma.rn.f64 	%fd751, %fd750, %fd736, 0d3FA3079EDF8C2DC9;
	fma.rn.f64 	%fd752, %fd751, %fd736, 0dBFB0FB06DFF601FC;
	fma.rn.f64 	%fd753, %fd752, %fd736, 0d3FB7FEE004DFBCDC;
	fma.rn.f64 	%fd754, %fd753, %fd736, 0dBFB9DDB23C3DB8C6;
	fma.rn.f64 	%fd755, %fd754, %fd736, 0d3FB16ECEFCFA5FDA;
	fma.rn.f64 	%fd756, %fd755, %fd736, 0d3F8F7F5DF66FB6D6;
	fma.rn.f64 	%fd757, %fd756, %fd736, 0dBFC1DF1AD154A29D;
	fma.rn.f64 	%fd758, %fd757, %fd736, 0d3FF3BA5916E9FD7F;
	fma.rn.f64 	%fd759, %fd722, 0d4000000000000000, 0d3FF0000000000000;
	rcp.approx.ftz.f64 	%fd760, %fd759;
	neg.f64 	%fd761, %fd759;
	fma.rn.f64 	%fd762, %fd761, %fd760, 0d3FF0000000000000;
	fma.rn.f64 	%fd763, %fd762, %fd762, %fd762;
	fma.rn.f64 	%fd764, %fd763, %fd760, %fd760;
	mul.f64 	%fd765, %fd764, %fd758;
	mul.f64 	%fd766, %fd765, 0dC000000000000000;
	fma.rn.f64 	%fd767, %fd722, %fd766, %fd758;
	neg.f64 	%fd768, %fd765;
	add.rn.f64 	%fd769, %fd767, %fd768;
	fma.rn.f64 	%fd770, %fd769, %fd764, %fd765;
	neg.f64 	%fd771, %fd722;
	mul.f64 	%fd772, %fd722, %fd771;
	fma.rn.f64 	%fd773, %fd772, 0d3FF71547652B82FE, 0d4338000000000000;
	{
	.reg .b32 %temp; 
	mov.b64 	{%r472, %temp}, %fd773;
	}
	mov.f64 	%fd774, 0dC338000000000000;
	add.rn.f64 	%fd775, %fd773, %fd774;
	fma.rn.f64 	%fd776, %fd775, 0dBFE62E42FEFA39EF, %fd772;
	fma.rn.f64 	%fd777, %fd775, 0dBC7ABC9E3B39803F, %fd776;
	fma.rn.f64 	%fd778, %fd777, 0d3E5ADE1569CE2BDF, 0d3E928AF3FCA213EA;
	fma.rn.f64 	%fd779, %fd778, %fd777, 0d3EC71DEE62401315;
	fma.rn.f64 	%fd780, %fd779, %fd777, 0d3EFA01997C89EB71;
	fma.rn.f64 	%fd781, %fd780, %fd777, 0d3F2A01A014761F65;
	fma.rn.f64 	%fd782, %fd781, %fd777, 0d3F56C16C1852B7AF;
	fma.rn.f64 	%fd783, %fd782, %fd777, 0d3F81111111122322;
	fma.rn.f64 	%fd784, %fd783, %fd777, 0d3FA55555555502A1;
	fma.rn.f64 	%fd785, %fd784, %fd777, 0d3FC5555555555511;
	fma.rn.f64 	%fd786, %fd785, %fd777, 0d3FE000000000000B;
	fma.rn.f64 	%fd787, %fd786, %fd777, 0d3FF0000000000000;
	fma.rn.f64 	%fd788, %fd787, %fd777, 0d3FF0000000000000;
	shr.u32 	%r473, %r472, 31;
	add.s32 	%r474, %r472, %r473;
	shr.s32 	%r475, %r474, 1;
	{
	.reg .b32 %temp; 
	mov.b64 	{%r476, %temp}, %fd788;
	}
	{
	.reg .b32 %temp; 
	mov.b64 	{%temp, %r477}, %fd788;
	}
	shl.b32 	%r478, %r475, 20;
	add.s32 	%r479, %r477, %r478;
	mov.b64 	%fd789, {%r476, %r479};
	sub.s32 	%r480, %r472, %r475;
	shl.b32 	%r481, %r480, 20;
	add.s32 	%r482, %r481, 1072693248;
	mov.b32 	%r483, 0;
	mov.b64 	%fd790, {%r483, %r482};
	mul.f64 	%fd791, %fd790, %fd789;
	neg.f64 	%fd792, %fd772;
	fma.rn.f64 	%fd793, %fd771, %fd722, %fd792;
	fma.rn.f64 	%fd794, %fd791, %fd793, %fd791;
	mul.f64 	%fd795, %fd794, %fd770;
	setp.gt.u32 	%p76, %r163, 1077624832;
	selp.f64 	%fd796, 0d0000000000000000, %fd795, %p76;
	setp.lt.s32 	%p77, %r162, 0;
	mov.f64 	%fd797, 0d4000000000000000;
	sub.f64 	%fd798, %fd797, %fd796;
	selp.f64 	%fd1618, %fd798, %fd796, %p77;
	bra.uni 	$L__BB1_146;
$L__BB1_145:
	setp.eq.s32 	%p73, %r163, 2146435072;
	setp.eq.s32 	%p74, %r164, 0;
	setp.lt.s32 	%p75, %r162, 0;
	selp.f64 	%fd719, 0d4000000000000000, 0d0000000000000000, %p75;
	add.f64 	%fd720, %fd96, %fd96;
	selp.f64 	%fd721, %fd719, %fd720, %p74;
	selp.f64 	%fd1618, %fd721, %fd720, %p73;
$L__BB1_146:
	div.rn.f64 	%fd799, %fd1618, %fd95;
	add.f64 	%fd1619, %fd1619, %fd799;
	add.s32 	%r967, %r967, %r16;
	setp.lt.s32 	%p78, %r967, %r311;
	@%p78 bra 	$L__BB1_143;
$L__BB1_147:
	ld.shared.f64 	%fd800, [%r17];
	add.f64 	%fd801, %fd1619, %fd800;
	st.shared.f64 	[%r17], %fd801;
$L__BB1_148:
	setp.gt.f64 	%p121, %fd54, 0d3EB0C6F7A0B5ED8D;
	setp.ne.s32 	%p122, %r1006, 0;
	or.pred  	%p123, %p122, %p121;
	@%p123 bra 	$L__BB1_150;
	ld.shared.f64 	%fd1228, [%r17];
	fma.rn.f64 	%fd1229, %fd249, 0dBFF20DD750429B6D, %fd1228;
	st.shared.f64 	[%r17], %fd1229;
$L__BB1_150:
	bar.sync 	0;
	setp.ge.u32 	%p124, %r1006, %r15;
	@%p124 bra 	$L__BB1_173;
	setp.lt.s32 	%p125, %r312, 1;
	@%p125 bra 	$L__BB1_167;
	and.b32  	%r166, %r13, 15;
	add.s32 	%r167, %r166, -1;
	and.b32  	%r168, %r13, 7;
	add.s32 	%r169, %r168, -1;
	and.b32  	%r170, %r13, 48;
	and.b32  	%r171, %r13, 3;
	mov.u32 	%r968, %r1006;
$L__BB1_153:
	setp.lt.u32 	%p130, %r312, 16;
	shl.b32 	%r626, %r968, 3;
	mov.u32 	%r627, _ZZ9rcnsl0_cuILi3ELi32EEvPddidS0_iS0_idS0_S0_E2dl;
	add.s32 	%r173, %r627, %r626;
	mov.b32 	%r971, 0;
	mov.f64 	%fd1627, 0d0000000000000000;
	@%p130 bra 	$L__BB1_156;
	mov.b32 	%r969, 0;
	mov.f64 	%fd1627, 0d0000000000000000;
$L__BB1_155:
	.pragma "nounroll";
	shl.b32 	%r629, %r969, 7;
	add.s32 	%r630, %r173, %r629;
	ld.shared.f64 	%fd1243, [%r630];
	add.f64 	%fd1244, %fd1243, %fd1627;
	ld.shared.f64 	%fd1245, [%r630+128];
	add.f64 	%fd1246, %fd1245, %fd1244;
	ld.shared.f64 	%fd1247, [%r630+256];
	add.f64 	%fd1248, %fd1247, %fd1246;
	ld.shared.f64 	%fd1249, [%r630+384];
	add.f64 	%fd1250, %fd1249, %fd1248;
	ld.shared.f64 	%fd1251, [%r630+512];
	add.f64 	%fd1252, %fd1251, %fd1250;
	ld.shared.f64 	%fd1253, [%r630+640];
	add.f64 	%fd1254, %fd1253, %fd1252;
	ld.shared.f64 	%fd1255, [%r630+768];
	add.f64 	%fd1256, %fd1255, %fd1254;
	ld.shared.f64 	%fd1257, [%r630+896];
	add.f64 	%fd1258, %fd1257, %fd1256;
	ld.shared.f64 	%fd1259, [%r630+1024];
	add.f64 	%fd1260, %fd1259, %fd1258;
	ld.shared.f64 	%fd1261, [%r630+1152];
	add.f64 	%fd1262, %fd1261, %fd1260;
	ld.shared.f64 	%fd1263, [%r630+1280];
	add.f64 	%fd1264, %fd1263, %fd1262;
	ld.shared.f64 	%fd1265, [%r630+1408];
	add.f64 	%fd1266, %fd1265, %fd1264;
	ld.shared.f64 	%fd1267, [%r630+1536];
	add.f64 	%fd1268, %fd1267, %fd1266;
	ld.shared.f64 	%fd1269, [%r630+1664];
	add.f64 	%fd1270, %fd1269, %fd1268;
	ld.shared.f64 	%fd1271, [%r630+1792];
	add.f64 	%fd1272, %fd1271, %fd1270;
	ld.shared.f64 	%fd1273, [%r630+1920];
	add.f64 	%fd1627, %fd1273, %fd1272;
	add.s32 	%r969, %r969, 16;
	setp.ne.s32 	%p131, %r969, %r170;
	mov.u32 	%r971, %r170;
	@%p131 bra 	$L__BB1_155;
$L__BB1_156:
	setp.eq.s32 	%p132, %r166, 0;
	@%p132 bra 	$L__BB1_166;
	setp.lt.u32 	%p133, %r167, 7;
	@%p133 bra 	$L__BB1_159;
	shl.b32 	%r631, %r971, 7;
	add.s32 	%r632, %r173, %r631;
	ld.shared.f64 	%fd1275, [%r632];
	add.f64 	%fd1276, %fd1275, %fd1627;
	ld.shared.f64 	%fd1277, [%r632+128];
	add.f64 	%fd1278, %fd1277, %fd1276;
	ld.shared.f64 	%fd1279, [%r632+256];
	add.f64 	%fd1280, %fd1279, %fd1278;
	ld.shared.f64 	%fd1281, [%r632+384];
	add.f64 	%fd1282, %fd1281, %fd1280;
	ld.shared.f64 	%fd1283, [%r632+512];
	add.f64 	%fd1284, %fd1283, %fd1282;
	ld.shared.f64 	%fd1285, [%r632+640];
	add.f64 	%fd1286, %fd1285, %fd1284;
	ld.shared.f64 	%fd1287, [%r632+768];
	add.f64 	%fd1288, %fd1287, %fd1286;
	ld.shared.f64 	%fd1289, [%r632+896];
	add.f64 	%fd1627, %fd1289, %fd1288;
	add.s32 	%r971, %r971, 8;
$L__BB1_159:
	setp.eq.s32 	%p134, %r168, 0;
	@%p134 bra 	$L__BB1_166;
	setp.lt.u32 	%p135, %r169, 3;
	@%p135 bra 	$L__BB1_162;
	shl.b32 	%r633, %r971, 7;
	add.s32 	%r634, %r173, %r633;
	ld.shared.f64 	%fd1291, [%r634];
	add.f64 	%fd1292, %fd1291, %fd1627;
	ld.shared.f64 	%fd1293, [%r634+128];
	add.f64 	%fd1294, %fd1293, %fd1292;
	ld.shared.f64 	%fd1295, [%r634+256];
	add.f64 	%fd1296, %fd1295, %fd1294;
	ld.shared.f64 	%fd1297, [%r634+384];
	add.f64 	%fd1627, %fd1297, %fd1296;
	add.s32 	%r971, %r971, 4;
$L__BB1_162:
	setp.eq.s32 	%p136, %r171, 0;
	@%p136 bra 	$L__BB1_166;
	setp.eq.s32 	%p137, %r171, 1;
	shl.b32 	%r635, %r971, 7;
	add.s32 	%r181, %r173, %r635;
	ld.shared.f64 	%fd1298, [%r181];
	add.f64 	%fd1627, %fd1298, %fd1627;
	@%p137 bra 	$L__BB1_166;
	setp.eq.s32 	%p138, %r171, 2;
	ld.shared.f64 	%fd1299, [%r181+128];
	add.f64 	%fd1627, %fd1299, %fd1627;
	@%p138 bra 	$L__BB1_166;
	ld.shared.f64 	%fd1300, [%r181+256];
	add.f64 	%fd1627, %fd1300, %fd1627;
$L__BB1_166:
	mul.wide.u32 	%rd356, %r968, 8;
	add.s64 	%rd357, %rd1, %rd356;
	ld.global.f64 	%fd1301, [%rd357];
	mul.f64 	%fd1302, %fd1301, %fd1627;
	mov.u32 	%r637, _ZZ10mkstrxd_cuILi1ELi32EEviiiiPdPiiS1_dddS0_iS0_iS1_S1_S0_S0_bbbS0_S0_S1_S1_S0_S0_E2hl;
	add.s32 	%r638, %r637, %r626;
	st.shared.f64 	[%r638], %fd1302;
	add.s32 	%r968, %r968, 32;
	setp.lt.u32 	%p139, %r968, %r15;
	@%p139 bra 	$L__BB1_153;
	bra.uni 	$L__BB1_173;
$L__BB1_167:
	add.s32 	%r611, %r1006, 32;
	max.u32 	%r612, %r15, %r611;
	not.b32 	%r613, %r4;
	add.s32 	%r614, %r612, %r613;
	sub.s32 	%r183, %r614, %r5;
	and.b32  	%r615, %r183, 96;
	setp.eq.s32 	%p126, %r615, 96;
	mov.u32 	%r975, %r1006;
	@%p126 bra 	$L__BB1_170;
	shr.u32 	%r617, %r183, 5;
	add.s32 	%r618, %r617, 1;
	and.b32  	%r184, %r618, 3;
	mov.b32 	%r974, 0;
	mov.u32 	%r975, %r1006;
$L__BB1_169:
	.pragma "nounroll";
	shl.b32 	%r619, %r975, 3;
	mov.u32 	%r620, _ZZ10mkstrxd_cuILi1ELi32EEviiiiPdPiiS1_dddS0_iS0_iS1_S1_S0_S0_bbbS0_S0_S1_S1_S0_S0_E2hl;
	add.s32 	%r621, %r620, %r619;
	mul.wide.u32 	%rd352, %r975, 8;
	add.s64 	%rd353, %rd1, %rd352;
	ld.global.f64 	%fd1230, [%rd353];
	mul.f64 	%fd1231, %fd1230, 0d0000000000000000;
	st.shared.f64 	[%r621], %fd1231;
	add.s32 	%r975, %r975, 32;
	add.s32 	%r974, %r974, 1;
	setp.ne.s32 	%p127, %r974, %r184;
	@%p127 bra 	$L__BB1_169;
$L__BB1_170:
	setp.lt.u32 	%p128, %r183, 96;
	@%p128 bra 	$L__BB1_173;
	mov.u32 	%r623, _ZZ10mkstrxd_cuILi1ELi32EEviiiiPdPiiS1_dddS0_iS0_iS1_S1_S0_S0_bbbS0_S0_S1_S1_S0_S0_E2hl;
$L__BB1_172:
	shl.b32 	%r622, %r975, 3;
	add.s32 	%r624, %r623, %r622;
	mul.wide.u32 	%rd354, %r975, 8;
	add.s64 	%rd355, %rd1, %rd354;
	ld.global.f64 	%fd1232, [%rd355];
	mul.f64 	%fd1233, %fd1232, 0d0000000000000000;
	st.shared.f64 	[%r624], %fd1233;
	ld.global.f64 	%fd1234, [%rd355+256];
	mul.f64 	%fd1235, %fd1234, 0d0000000000000000;
	st.shared.f64 	[%r624+256], %fd1235;
	ld.global.f64 	%fd1236, [%rd355+512];
	mul.f64 	%fd1237, %fd1236, 0d0000000000000000;
	st.shared.f64 	[%r624+512], %fd1237;
	ld.global.f64 	%fd1238, [%rd355+768];
	mul.f64 	%fd1239, %fd1238, 0d0000000000000000;
	st.shared.f64 	[%r624+768], %fd1239;
	add.s32 	%r975, %r975, 128;
	setp.lt.u32 	%p129, %r975, %r15;
	@%p129 bra 	$L__BB1_172;
$L__BB1_173:
	bar.sync 	0;
	bra.uni 	$L__BB1_233;
$L__BB1_174:
	mul.f64 	%fd116, %fd250, %fd1;
	mul.f64 	%fd117, %fd250, %fd2;
	mul.f64 	%fd118, %fd250, %fd3;
	mov.u32 	%r639, %ntid.y;
	mul.lo.s32 	%r192, %r3, %r639;
	mov.f64 	%fd1303, 0d0000000000000000;
	st.local.v2.f64 	[%rd7], {%fd1303, %fd1303};
	st.local.v2.f64 	[%rd7+16], {%fd1303, %fd1303};
	st.local.v2.f64 	[%rd7+32], {%fd1303, %fd1303};
	st.local.v2.f64 	[%rd7+48], {%fd1303, %fd1303};
	st.local.v2.f64 	[%rd7+64], {%fd1303, %fd1303};
	st.local.v2.f64 	[%rd7+80], {%fd1303, %fd1303};
	st.local.v2.f64 	[%rd7+96], {%fd1303, %fd1303};
	st.local.v2.f64 	[%rd7+112], {%fd1303, %fd1303};
	st.local.v2.f64 	[%rd7+128], {%fd1303, %fd1303};
	st.local.v2.f64 	[%rd7+144], {%fd1303, %fd1303};
	st.local.v2.f64 	[%rd7+160], {%fd1303, %fd1303};
	st.local.v2.f64 	[%rd7+176], {%fd1303, %fd1303};
	st.local.v2.f64 	[%rd7+192], {%fd1303, %fd1303};
	st.local.v2.f64 	[%rd7+208], {%fd1303, %fd1303};
	st.local.v2.f64 	[%rd7+224], {%fd1303, %fd1303};
	st.local.v2.f64 	[%rd7+240], {%fd1303, %fd1303};
	st.local.v2.f64 	[%rd7+256], {%fd1303, %fd1303};
	st.local.v2.f64 	[%rd7+272], {%fd1303, %fd1303};
	st.local.v2.f64 	[%rd7+288], {%fd1303, %fd1303};
	st.local.v2.f64 	[%rd7+304], {%fd1303, %fd1303};
	st.local.v2.f64 	[%rd7+320], {%fd1303, %fd1303};
	st.local.v2.f64 	[%rd7+336], {%fd1303, %fd1303};
	st.local.v2.f64 	[%rd7+352], {%fd1303, %fd1303};
	st.local.v2.f64 	[%rd7+368], {%fd1303, %fd1303};
	st.local.v2.f64 	[%rd7+384], {%fd1303, %fd1303};
	st.local.v2.f64 	[%rd7+400], {%fd1303, %fd1303};
	st.local.v2.f64 	[%rd7+416], {%fd1303, %fd1303};
	st.local.v2.f64 	[%rd7+432], {%fd1303, %fd1303};
	st.local.v2.f64 	[%rd7+448], {%fd1303, %fd1303};
	st.local.v2.f64 	[%rd7+464], {%fd1303, %fd1303};
	st.local.v2.f64 	[%rd7+480], {%fd1303, %fd1303};
	st.local.v2.f64 	[%rd7+496], {%fd1303, %fd1303};
	st.local.v2.f64 	[%rd7+512], {%fd1303, %fd1303};
	st.local.v2.f64 	[%rd7+528], {%fd1303, %fd1303};
	st.local.v2.f64 	[%rd7+544], {%fd1303, %fd1303};
	st.local.v2.f64 	[%rd7+560], {%fd1303, %fd1303};
	st.local.v2.f64 	[%rd7+576], {%fd1303, %fd1303};
	st.local.v2.f64 	[%rd7+592], {%fd1303, %fd1303};
	st.local.v2.f64 	[%rd7+608], {%fd1303, %fd1303};
	st.local.v2.f64 	[%rd7+624], {%fd1303, %fd1303};
	st.local.v2.f64 	[%rd7+640], {%fd1303, %fd1303};
	st.local.v2.f64 	[%rd7+656], {%fd1303, %fd1303};
	st.local.v2.f64 	[%rd7+672], {%fd1303, %fd1303};
	st.local.v2.f64 	[%rd7+688], {%fd1303, %fd1303};
	st.local.v2.f64 	[%rd7+704], {%fd1303, %fd1303};
	st.local.v2.f64 	[%rd7+720], {%fd1303, %fd1303};
	st.local.v2.f64 	[%rd7+736], {%fd1303, %fd1303};
	st.local.v2.f64 	[%rd7+752], {%fd1303, %fd1303};
	st.local.v2.f64 	[%rd7+768], {%fd1303, %fd1303};
	st.local.v2.f64 	[%rd7+784], {%fd1303, %fd1303};
	mul.f64 	%fd1304, %fd117, %fd117;
	fma.rn.f64 	%fd1305, %fd116, %fd116, %fd1304;
	fma.rn.f64 	%fd119, %fd118, %fd118, %fd1305;
	setp.lt.s32 	%p140, %r12, 0;
	@%p140 bra 	$L__BB1_214;
	add.s32 	%r193, %r10, %r8;
	and.b32  	%r194, %r12, 1;
	mov.b32 	%r978, 0;
	mov.f64 	%fd1636, 0d3FF0000000000000;
	mov.f64 	%fd1654, 0d0000000000000000;
	mov.f64 	%fd1653, %fd1654;
$L__BB1_176:
	mov.u32 	%r196, %r978;
	mov.f64 	%fd1638, 0d0000000000000000;
	mov.f64 	%fd1637, 0d3FF0000000000000;
	mov.f64 	%fd1635, 0d3FD20DD750429B6D;
	setp.eq.s32 	%p141, %r196, 0;
	@%p141 bra 	$L__BB1_180;
	setp.eq.s32 	%p142, %r196, 1;
	mov.f64 	%fd1637, %fd116;
	mov.f64 	%fd1638, %fd117;
	@%p142 bra 	$L__BB1_179;
	mul.f64 	%fd1312, %fd116, %fd1631;
	mul.f64 	%fd1313, %fd117, %fd1630;
	sub.f64 	%fd1637, %fd1312, %fd1313;
	mul.f64 	%fd1314, %fd116, %fd1630;
	fma.rn.f64 	%fd1638, %fd117, %fd1631, %fd1314;
$L__BB1_179:
	shl.b32 	%r642, %r196, 1;
	add.s32 	%r643, %r642, -1;
	mul.lo.s32 	%r644, %r643, %r642;
	cvt.rn.f64.s32 	%fd1315, %r644;
	mul.f64 	%fd1636, %fd1636, %fd1315;
	shl.b32 	%r645, %r196, 2;
	or.b32  	%r646, %r645, 2;
	cvt.rn.f64.s32 	%fd1316, %r646;
	mul.f64 	%fd1317, %fd1636, 0d402921FB54442D18;
	div.rn.f64 	%fd1318, %fd1316, %fd1317;
	sqrt.rn.f64 	%fd1635, %fd1318;
$L__BB1_180:
	mov.f64 	%fd1630, %fd1638;
	mov.f64 	%fd1631, %fd1637;
	add.s32 	%r978, %r196, 1;
	add.s32 	%r198, %r196, 2;
	add.s32 	%r199, %r196, -1;
	shl.b32 	%r647, %r196, 2;
	mov.u32 	%r648, _ZZ10mkstrxd_cuILi1ELi32EEviiiiPdPiiS1_dddS0_iS0_iS1_S1_S0_S0_bbbS0_S0_S1_S1_S0_S0_E2df;
	add.s32 	%r200, %r648, %r647;
	setp.ne.s32 	%p143, %r196, 0;
	@%p143 bra 	$L__BB1_196;
	setp.ne.s32 	%p156, %r194, 0;
	mov.b32 	%r982, 0;
	mov.f64 	%fd1639, %fd1654;
	mov.f64 	%fd1640, %fd1653;
	mov.f64 	%fd1643, %fd1635;
	mov.u32 	%r979, %r990;
	@%p156 bra 	$L__BB1_183;
	ld.shared.u32 	%r694, [%r200];
	cvt.rn.f64.s32 	%fd1377, %r694;
	mul.f64 	%fd1378, %fd1635, %fd1377;
	st.local.f64 	[%rd6], %fd1378;
	mul.f64 	%fd1379, %fd1631, %fd1378;
	st.local.f64 	[%rd7], %fd1379;
	mul.f64 	%fd1643, %fd1635, 0d3FFBB67AE8584CAA;
	mov.b32 	%r982, 1;
	mov.b32 	%r979, 0;
	mov.f64 	%fd1639, %fd1635;
	mov.f64 	%fd1640, %fd1654;
$L__BB1_183:
	setp.eq.s32 	%p157, %r12, 0;
	mov.b32 	%r990, 0;
	mov.f64 	%fd1653, %fd1654;
	mov.f64 	%fd1654, %fd1635;
	@%p157 bra 	$L__BB1_213;
	mov.f64 	%fd1654, %fd1639;
	mov.u32 	%r990, %r979;
	mov.f64 	%fd1653, %fd1640;
$L__BB1_185:
	mov.f64 	%fd140, %fd1653;
	mov.f64 	%fd1653, %fd1643;
	mov.f64 	%fd139, %fd1654;
	setp.eq.s32 	%p158, %r982, 0;
	@%p158 bra 	$L__BB1_190;
	setp.eq.s32 	%p159, %r982, %r978;
	@%p159 bra 	$L__BB1_189;
	setp.lt.u32 	%p160, %r982, %r198;
	@%p160 bra 	$L__BB1_191;
	add.s32 	%r696, %r990, 1;
	setp.eq.s32 	%p161, %r696, 2;
	selp.b32 	%r205, 0, %r696, %p161;
	add.s32 	%r697, %r199, %r982;
	cvt.rn.f64.s32 	%fd1380, %r697;
	cvt.rn.f64.u32 	%fd1381, %r982;
	div.rn.f64 	%fd1382, %fd1380, %fd1381;
	mul.f64 	%fd1383, %fd1382, %fd1653;
	div.rn.f64 	%fd1384, %fd1383, %fd140;
	shl.b32 	%r698, %r982, 1;
	add.s32 	%r699, %r698, -1;
	cvt.rn.f64.s32 	%fd1385, %r699;
	div.rn.f64 	%fd1386, %fd1385, %fd1381;
	mul.f64 	%fd1387, %fd1386, %fd1653;
	div.rn.f64 	%fd1388, %fd1387, %fd139;
	mul.f64 	%fd1389, %fd119, %fd1384;
	mul.wide.s32 	%rd378, %r205, 8;
	add.s64 	%rd379, %rd6, %rd378;
	ld.local.f64 	%fd1390, [%rd379];
	mul.f64 	%fd1391, %fd1389, %fd1390;
	mul.f64 	%fd1392, %fd118, %fd1388;
	mul.wide.s32 	%rd380, %r990, 8;
	add.s64 	%rd381, %rd6, %rd380;
	ld.local.f64 	%fd1393, [%rd381];
	mul.f64 	%fd1394, %fd1392, %fd1393;
	sub.f64 	%fd1395, %fd1394, %fd1391;
	st.local.f64 	[%rd379], %fd1395;
	mov.u32 	%r990, %r205;
	bra.uni 	$L__BB1_191;
$L__BB1_189:
	mul.f64 	%fd1396, %fd118, %fd1653;
	ld.shared.u32 	%r701, [%r200+4];
	cvt.rn.f64.s32 	%fd1397, %r701;
	mul.f64 	%fd1398, %fd1396, %fd1397;
	st.local.f64 	[%rd6+8], %fd1398;
	mov.b32 	%r990, 1;
	bra.uni 	$L__BB1_191;
$L__BB1_190:
	ld.shared.u32 	%r703, [%r200];
	cvt.rn.f64.s32 	%fd1399, %r703;
	mul.f64 	%fd1400, %fd1653, %fd1399;
	st.local.f64 	[%rd6], %fd1400;
	mov.b32 	%r990, 0;
$L__BB1_191:
	setp.eq.s32 	%p162, %r982, 0;
	add.s32 	%r207, %r982, 1;
	mad.lo.s32 	%r208, %r982, %r982, %r982;
	mul.wide.s32 	%rd382, %r990, 8;
	add.s64 	%rd383, %rd6, %rd382;
	ld.local.f64 	%fd1645, [%rd383];
	mul.f64 	%fd1401, %fd1631, %fd1645;
	mul.wide.u32 	%rd384, %r208, 8;
	add.s64 	%rd385, %rd7, %rd384;
	st.local.f64 	[%rd385], %fd1401;
	shl.b32 	%r209, %r982, 1;
	add.s32 	%r210, %r209, 3;
	mad.lo.s32 	%r704, %r210, %r982, %r210;
	cvt.rn.f64.u32 	%fd1402, %r704;
	mad.lo.s32 	%r705, %r209, %r982, %r209;
	add.s32 	%r706, %r705, %r207;
	cvt.rn.f64.u32 	%fd1403, %r706;
	div.rn.f64 	%fd1404, %fd1402, %fd1403;
	sqrt.rn.f64 	%fd1405, %fd1404;
	mul.f64 	%fd1654, %fd1405, %fd1653;
	@%p162 bra 	$L__BB1_194;
	setp.lt.u32 	%p163, %r207, %r198;
	@%p163 bra 	$L__BB1_195;
	add.s32 	%r707, %r990, 1;
	setp.eq.s32 	%p164, %r707, 2;
	selp.b32 	%r990, 0, %r707, %p164;
	cvt.rn.f64.u32 	%fd1406, %r982;
	cvt.rn.f64.u32 	%fd1407, %r207;
	div.rn.f64 	%fd1408, %fd1406, %fd1407;
	mul.f64 	%fd1409, %fd1408, %fd1654;
	div.rn.f64 	%fd1410, %fd1409, %fd139;
	shl.b32 	%r708, %r207, 1;
	add.s32 	%r709, %r708, -1;
	cvt.rn.f64.s32 	%fd1411, %r709;
	div.rn.f64 	%fd1412, %fd1411, %fd1407;
	mul.f64 	%fd1413, %fd1412, %fd1654;
	div.rn.f64 	%fd1414, %fd1413, %fd1653;
	mul.f64 	%fd1415, %fd119, %fd1410;
	mul.wide.s32 	%rd386, %r990, 8;
	add.s64 	%rd387, %rd6, %rd386;
	ld.local.f64 	%fd1416, [%rd387];
	mul.f64 	%fd1417, %fd1415, %fd1416;
	mul.f64 	%fd1418, %fd118, %fd1414;
	mul.f64 	%fd1419, %fd1418, %fd1645;
	sub.f64 	%fd1645, %fd1419, %fd1417;
	st.local.f64 	[%rd387], %fd1645;
	bra.uni 	$L__BB1_195;
$L__BB1_194:
	mul.f64 	%fd1420, %fd118, %fd1654;
	ld.shared.u32 	%r711, [_ZZ10mkstrxd_cuILi1ELi32EEviiiiPdPiiS1_dddS0_iS0_iS1_S1_S0_S0_bbbS0_S0_S1_S1_S0_S0_E2df+4];
	cvt.rn.f64.s32 	%fd1421, %r711;
	mul.f64 	%fd1645, %fd1420, %fd1421;
	st.local.f64 	[%rd6+8], %fd1645;
	mov.b32 	%r990, 1;
$L__BB1_195:
	add.s32 	%r982, %r982, 2;
	shl.b32 	%r712, %r207, 1;
	add.s32 	%r713, %r208, %r712;
	mul.f64 	%fd1422, %fd1631, %fd1645;
	mul.wide.u32 	%rd388, %r713, 8;
	add.s64 	%rd389, %rd7, %rd388;
	st.local.f64 	[%rd389], %fd1422;
	add.s32 	%r714, %r209, 5;
	mul.lo.s32 	%r715, %r982, %r714;
	cvt.rn.f64.u32 	%fd1423, %r715;
	mul.lo.s32 	%r716, %r982, %r210;
	cvt.rn.f64.u32 	%fd1424, %r716;
	div.rn.f64 	%fd1425, %fd1423, %fd1424;
	sqrt.rn.f64 	%fd1426, %fd1425;
	mul.f64 	%fd1643, %fd1426, %fd1654;
	setp.eq.s32 	%p165, %r982, %r193;
	@%p165 bra 	$L__BB1_213;
	bra.uni 	$L__BB1_185;
$L__BB1_196:
	sub.s32 	%r649, %r193, %r196;
	and.b32  	%r650, %r649, 1;
	setp.eq.b32 	%p144, %r650, 1;
	not.pred 	%p145, %p144;
	mov.f64 	%fd1646, %fd1654;
	mov.f64 	%fd1647, %fd1653;
	mov.f64 	%fd1650, %fd1635;
	mov.u32 	%r985, %r990;
	mov.u32 	%r988, %r196;
	@%p145 bra 	$L__BB1_198;
	ld.shared.u32 	%r652, [%r200];
	cvt.rn.f64.s32 	%fd1319, %r652;
	mul.f64 	%fd1320, %fd1635, %fd1319;
	st.local.f64 	[%rd6], %fd1320;
	mul.f64 	%fd1321, %fd1631, %fd1320;
	mad.lo.s32 	%r653, %r978, %r196, %r196;
	mul.wide.u32 	%rd358, %r653, 8;
	add.s64 	%rd359, %rd7, %rd358;
	st.local.f64 	[%rd359], %fd1321;
	mul.f64 	%fd1322, %fd1630, %fd1320;
	mul.lo.s32 	%r654, %r196, %r196;
	mul.wide.s32 	%rd360, %r654, 8;
	add.s64 	%rd361, %rd7, %rd360;
	st.local.f64 	[%rd361], %fd1322;
	shl.b32 	%r655, %r196, 1;
	add.s32 	%r656, %r655, 3;
	cvt.rn.f64.u32 	%fd1323, %r656;
	add.s32 	%r657, %r198, %r199;
	add.s32 	%r658, %r978, %r196;
	mul.lo.s32 	%r659, %r657, %r658;
	cvt.rn.f64.u32 	%fd1324, %r659;
	div.rn.f64 	%fd1325, %fd1323, %fd1324;
	sqrt.rn.f64 	%fd1326, %fd1325;
	mul.f64 	%fd1650, %fd1326, %fd1635;
	mov.b32 	%r985, 0;
	mov.f64 	%fd1646, %fd1635;
	mov.f64 	%fd1647, %fd1654;
	mov.u32 	%r988, %r978;
$L__BB1_198:
	setp.eq.s32 	%p146, %r12, %r196;
	mov.b32 	%r990, 0;
	mov.f64 	%fd1653, %fd1654;
	mov.f64 	%fd1654, %fd1635;
	@%p146 bra 	$L__BB1_213;
	mov.f64 	%fd1654, %fd1646;
	mov.u32 	%r990, %r985;
	mov.f64 	%fd1653, %fd1647;
$L__BB1_200:
	mov.f64 	%fd153, %fd1653;
	mov.f64 	%fd1653, %fd1650;
	mov.f64 	%fd152, %fd1654;
	setp.ne.s32 	%p147, %r988, %r196;
	@%p147 bra 	$L__BB1_202;
	ld.shared.u32 	%r669, [%r200];
	cvt.rn.f64.s32 	%fd1346, %r669;
	mul.f64 	%fd1347, %fd1653, %fd1346;
	st.local.f64 	[%rd6], %fd1347;
	mov.b32 	%r990, 0;
	bra.uni 	$L__BB1_206;
$L__BB1_202:
	setp.ne.s32 	%p148, %r988, %r978;
	@%p148 bra 	$L__BB1_204;
	mul.f64 	%fd1343, %fd118, %fd1653;
	ld.shared.u32 	%r667, [%r200+4];
	cvt.rn.f64.s32 	%fd1344, %r667;
	mul.f64 	%fd1345, %fd1343, %fd1344;
	st.local.f64 	[%rd6+8], %fd1345;
	mov.b32 	%r990, 1;
	bra.uni 	$L__BB1_206;
$L__BB1_204:
	setp.lt.u32 	%p149, %r988, %r198;
	@%p149 bra 	$L__BB1_206;
	add.s32 	%r661, %r990, 1;
	setp.eq.s32 	%p150, %r661, 2;
	selp.b32 	%r218, 0, %r661, %p150;
	add.s32 	%r662, %r199, %r988;
	cvt.rn.f64.s32 	%fd1327, %r662;
	sub.s32 	%r663, %r988, %r196;
	cvt.rn.f64.u32 	%fd1328, %r663;
	div.rn.f64 	%fd1329, %fd1327, %fd1328;
	mul.f64 	%fd1330, %fd1329, %fd1653;
	div.rn.f64 	%fd1331, %fd1330, %fd153;
	shl.b32 	%r664, %r988, 1;
	add.s32 	%r665, %r664, -1;
	cvt.rn.f64.s32 	%fd1332, %r665;
	div.rn.f64 	%fd1333, %fd1332, %fd1328;
	mul.f64 	%fd1334, %fd1333, %fd1653;
	div.rn.f64 	%fd1335, %fd1334, %fd152;
	mul.f64 	%fd1336, %fd119, %fd1331;
	mul.wide.s32 	%rd362, %r218, 8;
	add.s64 	%rd363, %rd6, %rd362;
	ld.local.f64 	%fd1337, [%rd363];
	mul.f64 	%fd1338, %fd1336, %fd1337;
	mul.f64 	%fd1339, %fd118, %fd1335;
	mul.wide.s32 	%rd364, %r990, 8;
	add.s64 	%rd365, %rd6, %rd364;
	ld.local.f64 	%fd1340, [%rd365];
	mul.f64 	%fd1341, %fd1339, %fd1340;
	sub.f64 	%fd1342, %fd1341, %fd1338;
	st.local.f64 	[%rd363], %fd1342;
	mov.u32 	%r990, %r218;
$L__BB1_206:
	add.s32 	%r220, %r988, 1;
	mad.lo.s32 	%r221, %r988, %r988, %r988;
	mul.wide.s32 	%rd366, %r990, 8;
	add.s64 	%rd367, %rd6, %rd366;
	ld.local.f64 	%fd1652, [%rd367];
	mul.f64 	%fd1348, %fd1631, %fd1652;
	add.s32 	%r670, %r221, %r196;
	mul.wide.u32 	%rd368, %r670, 8;
	add.s64 	%rd369, %rd7, %rd368;
	st.local.f64 	[%rd369], %fd1348;
	mul.f64 	%fd1349, %fd1630, %fd1652;
	sub.s32 	%r671, %r221, %r196;
	mul.wide.s32 	%rd370, %r671, 8;
	add.s64 	%rd371, %rd7, %rd370;
	st.local.f64 	[%rd371], %fd1349;
	sub.s32 	%r222, %r220, %r196;
	shl.b32 	%r223, %r988, 1;
	add.s32 	%r224, %r223, 3;
	mul.lo.s32 	%r672, %r222, %r224;
	cvt.rn.f64.s32 	%fd1350, %r672;
	add.s32 	%r225, %r978, %r988;
	add.s32 	%r673, %r220, %r988;
	mul.lo.s32 	%r674, %r225, %r673;
	cvt.rn.f64.u32 	%fd1351, %r674;
	div.rn.f64 	%fd1352, %fd1350, %fd1351;
	sqrt.rn.f64 	%fd1353, %fd1352;
	mul.f64 	%fd1654, %fd1353, %fd1653;
	setp.eq.s32 	%p151, %r220, %r196;
	@%p151 bra 	$L__BB1_211;
	setp.eq.s32 	%p152, %r988, %r196;
	@%p152 bra 	$L__BB1_210;
	setp.lt.u32 	%p153, %r220, %r198;
	@%p153 bra 	$L__BB1_212;
	add.s32 	%r675, %r990, 1;
	setp.eq.s32 	%p154, %r675, 2;
	selp.b32 	%r990, 0, %r675, %p154;
	add.s32 	%r676, %r196, %r988;
	cvt.rn.f64.s32 	%fd1354, %r676;
	cvt.rn.f64.u32 	%fd1355, %r222;
	div.rn.f64 	%fd1356, %fd1354, %fd1355;
	mul.f64 	%fd1357, %fd1356, %fd1654;
	div.rn.f64 	%fd1358, %fd1357, %fd152;
	shl.b32 	%r677, %r220, 1;
	add.s32 	%r678, %r677, -1;
	cvt.rn.f64.s32 	%fd1359, %r678;
	div.rn.f64 	%fd1360, %fd1359, %fd1355;
	mul.f64 	%fd1361, %fd1360, %fd1654;
	div.rn.f64 	%fd1362, %fd1361, %fd1653;
	mul.f64 	%fd1363, %fd119, %fd1358;
	mul.wide.s32 	%rd372, %r990, 8;
	add.s64 	%rd373, %rd6, %rd372;
	ld.local.f64 	%fd1364, [%rd373];
	mul.f64 	%fd1365, %fd1363, %fd1364;
	mul.f64 	%fd1366, %fd118, %fd1362;
	mul.f64 	%fd1367, %fd1366, %fd1652;
	sub.f64 	%fd1652, %fd1367, %fd1365;
	st.local.f64 	[%rd373], %fd1652;
	bra.uni 	$L__BB1_212;
$L__BB1_210:
	mul.f64 	%fd1368, %fd118, %fd1654;
	ld.shared.u32 	%r680, [%r200+4];
	cvt.rn.f64.s32 	%fd1369, %r680;
	mul.f64 	%fd1652, %fd1368, %fd1369;
	st.local.f64 	[%rd6+8], %fd1652;
	mov.b32 	%r990, 1;
	bra.uni 	$L__BB1_212;
$L__BB1_211:
	ld.shared.u32 	%r682, [%r200];
	cvt.rn.f64.s32 	%fd1370, %r682;
	mul.f64 	%fd1652, %fd1654, %fd1370;
	st.local.f64 	[%rd6], %fd1652;
	mov.b32 	%r990, 0;
$L__BB1_212:
	add.s32 	%r988, %r988, 2;
	shl.b32 	%r683, %r220, 1;
	add.s32 	%r684, %r221, %r683;
	mul.f64 	%fd1371, %fd1631, %fd1652;
	add.s32 	%r685, %r684, %r196;
	mul.wide.u32 	%rd374, %r685, 8;
	add.s64 	%rd375, %rd7, %rd374;
	st.local.f64 	[%rd375], %fd1371;
	mul.f64 	%fd1372, %fd1630, %fd1652;
	sub.s32 	%r686, %r684, %r196;
	mul.wide.s32 	%rd376, %r686, 8;
	add.s64 	%rd377, %rd7, %rd376;
	st.local.f64 	[%rd377], %fd1372;
	sub.s32 	%r687, %r988, %r196;
	add.s32 	%r688, %r223, 5;
	mul.lo.s32 	%r689, %r687, %r688;
	cvt.rn.f64.s32 	%fd1373, %r689;
	mad.lo.s32 	%r690, %r224, %r225, %r224;
	cvt.rn.f64.u32 	%fd1374, %r690;
	div.rn.f64 	%fd1375, %fd1373, %fd1374;
	sqrt.rn.f64 	%fd1376, %fd1375;
	mul.f64 	%fd1650, %fd1376, %fd1654;
	setp.ne.s32 	%p155, %r988, %r193;
	@%p155 bra 	$L__BB1_200;
$L__BB1_213:
	setp.ne.s32 	%p166, %r196, %r12;
	@%p166 bra 	$L__BB1_176;
$L__BB1_214:
	setp.lt.s32 	%p167, %r12, 0;
	@%p167 bra 	$L__BB1_227;
	sqrt.rn.f64 	%fd1655, %fd119;
	setp.lt.f64 	%p168, %fd119, 0d3DDB7CDFD9D7BDBB;
	selp.f64 	%fd165, 0d3FF0000000000000, %fd119, %p168;
	mov.b32 	%r996, 0;
	mov.b32 	%r995, 1;
	mov.b16 	%rs54, 0;
	mov.u32 	%r722, _ZZ10mkstrxd_cuILi1ELi32EEviiiiPdPiiS1_dddS0_iS0_iS1_S1_S0_S0_bbbS0_S0_S1_S1_S0_S0_E2df;
	mov.u16 	%rs55, %rs54;
	mov.u32 	%r1004, %r996;
$L__BB1_216:
	mov.u32 	%r238, %r996;
	shl.b32 	%r720, %r238, 1;
	div.rn.f64 	%fd1655, %fd1655, %fd165;
	shl.b32 	%r721, %r238, 2;
	add.s32 	%r723, %r722, %r721;
	ld.shared.u32 	%r724, [%r723];
	cvt.rn.f64.s32 	%fd1427, %r724;
	mul.f64 	%fd168, %fd1655, %fd1427;
	setp.lt.u32 	%p169, %r720, 15;
	@%p169 bra 	$L__BB1_219;
	and.b32  	%r240, %r995, -16;
	mov.b32 	%r999, 0;
$L__BB1_218:
	.pragma "nounroll";
	mul.wide.s32 	%rd390, %r1004, 8;
	add.s64 	%rd391, %rd7, %rd390;
	ld.local.f64 	%fd1428, [%rd391];
	mul.f64 	%fd1429, %fd1428, %fd168;
	st.local.f64 	[%rd391], %fd1429;
	ld.local.f64 	%fd1430, [%rd391+8];
	mul.f64 	%fd1431, %fd1430, %fd168;
	st.local.f64 	[%rd391+8], %fd1431;
	ld.local.f64 	%fd1432, [%rd391+16];
	mul.f64 	%fd1433, %fd1432, %fd168;
	st.local.f64 	[%rd391+16], %fd1433;
	ld.local.f64 	%fd1434, [%rd391+24];
	mul.f64 	%fd1435, %fd1434, %fd168;
	st.local.f64 	[%rd391+24], %fd1435;
	ld.local.f64 	%fd1436, [%rd391+32];
	mul.f64 	%fd1437, %fd1436, %fd168;
	st.local.f64 	[%rd391+32], %fd1437;
	ld.local.f64 	%fd1438, [%rd391+40];
	mul.f64 	%fd1439, %fd1438, %fd168;
	st.local.f64 	[%rd391+40], %fd1439;
	ld.local.f64 	%fd1440, [%rd391+48];
	mul.f64 	%fd1441, %fd1440, %fd168;
	st.local.f64 	[%rd391+48], %fd1441;
	ld.local.f64 	%fd1442, [%rd391+56];
	mul.f64 	%fd1443, %fd1442, %fd168;
	st.local.f64 	[%rd391+56], %fd1443;
	ld.local.f64 	%fd1444, [%rd391+64];
	mul.f64 	%fd1445, %fd1444, %fd168;
	st.local.f64 	[%rd391+64], %fd1445;
	ld.local.f64 	%fd1446, [%rd391+72];
	mul.f64 	%fd1447, %fd1446, %fd168;
	st.local.f64 	[%rd391+72], %fd1447;
	ld.local.f64 	%fd1448, [%rd391+80];
	mul.f64 	%fd1449, %fd1448, %fd168;
	st.local.f64 	[%rd391+80], %fd1449;
	ld.local.f64 	%fd1450, [%rd391+88];
	mul.f64 	%fd1451, %fd1450, %fd168;
	st.local.f64 	[%rd391+88], %fd1451;
	ld.local.f64 	%fd1452, [%rd391+96];
	mul.f64 	%fd1453, %fd1452, %fd168;
	st.local.f64 	[%rd391+96], %fd1453;
	ld.local.f64 	%fd1454, [%rd391+104];
	mul.f64 	%fd1455, %fd1454, %fd168;
	st.local.f64 	[%rd391+104], %fd1455;
	ld.local.f64 	%fd1456, [%rd391+112];
	mul.f64 	%fd1457, %fd1456, %fd168;
	st.local.f64 	[%rd391+112], %fd1457;
	ld.local.f64 	%fd1458, [%rd391+120];
	mul.f64 	%fd1459, %fd1458, %fd168;
	st.local.f64 	[%rd391+120], %fd1459;
	add.s32 	%r1004, %r1004, 16;
	add.s32 	%r999, %r999, 16;
	setp.ne.s32 	%p170, %r999, %r240;
	@%p170 bra 	$L__BB1_218;
$L__BB1_219:
	and.b32  	%r726, %r995, 15;
	setp.eq.s32 	%p171, %r726, 0;
	@%p171 bra 	$L__BB1_226;
	and.b16  	%rs45, %rs55, 4;
	setp.eq.s16 	%p172, %rs45, 0;
	mov.u32 	%r1003, %r1004;
	@%p172 bra 	$L__BB1_222;
	mul.wide.s32 	%rd392, %r1004, 8;
	add.s64 	%rd393, %rd7, %rd392;
	ld.local.f64 	%fd1460, [%rd393];
	mul.f64 	%fd1461, %fd1460, %fd168;
	st.local.f64 	[%rd393], %fd1461;
	ld.local.f64 	%fd1462, [%rd393+8];
	mul.f64 	%fd1463, %fd1462, %fd168;
	st.local.f64 	[%rd393+8], %fd1463;
	ld.local.f64 	%fd1464, [%rd393+16];
	mul.f64 	%fd1465, %fd1464, %fd168;
	st.local.f64 	[%rd393+16], %fd1465;
	ld.local.f64 	%fd1466, [%rd393+24];
	mul.f64 	%fd1467, %fd1466, %fd168;
	st.local.f64 	[%rd393+24], %fd1467;
	ld.local.f64 	%fd1468, [%rd393+32];
	mul.f64 	%fd1469, %fd1468, %fd168;
	st.local.f64 	[%rd393+32], %fd1469;
	ld.local.f64 	%fd1470, [%rd393+40];
	mul.f64 	%fd1471, %fd1470, %fd168;
	st.local.f64 	[%rd393+40], %fd1471;
	ld.local.f64 	%fd1472, [%rd393+48];
	mul.f64 	%fd1473, %fd1472, %fd168;
	st.local.f64 	[%rd393+48], %fd1473;
	ld.local.f64 	%fd1474, [%rd393+56];
	mul.f64 	%fd1475, %fd1474, %fd168;
	st.local.f64 	[%rd393+56], %fd1475;
	add.s32 	%r1003, %r1004, 8;
$L__BB1_222:
	and.b16  	%rs46, %rs54, 2;
	setp.eq.s16 	%p173, %rs46, 0;
	@%p173 bra 	$L__BB1_224;
	mul.wide.s32 	%rd394, %r1003, 8;
	add.s64 	%rd395, %rd7, %rd394;
	ld.local.f64 	%fd1476, [%rd395];
	mul.f64 	%fd1477, %fd1476, %fd168;
	st.local.f64 	[%rd395], %fd1477;
	ld.local.f64 	%fd1478, [%rd395+8];
	mul.f64 	%fd1479, %fd1478, %fd168;
	st.local.f64 	[%rd395+8], %fd1479;
	ld.local.f64 	%fd1480, [%rd395+16];
	mul.f64 	%fd1481, %fd1480, %fd168;
	st.local.f64 	[%rd395+16], %fd1481;
	ld.local.f64 	%fd1482, [%rd395+24];
	mul.f64 	%fd1483, %fd1482, %fd168;
	st.local.f64 	[%rd395+24], %fd1483;
	add.s32 	%r1003, %r1003, 4;
$L__BB1_224:
	mul.wide.s32 	%rd396, %r1003, 8;
	add.s64 	%rd21, %rd7, %rd396;
	ld.local.f64 	%fd1484, [%rd21];
	mul.f64 	%fd1485, %fd1484, %fd168;
	st.local.f64 	[%rd21], %fd1485;
	add.s32 	%r1004, %r1003, 1;
	and.b16  	%rs47, %rs54, 1;
	setp.eq.b16 	%p174, %rs47, 1;
	not.pred 	%p175, %p174;
	@%p175 bra 	$L__BB1_226;
	ld.local.f64 	%fd1486, [%rd21+8];
	mul.f64 	%fd1487, %fd1486, %fd168;
	st.local.f64 	[%rd21+8], %fd1487;
	ld.local.f64 	%fd1488, [%rd21+16];
	mul.f64 	%fd1489, %fd1488, %fd168;
	st.local.f64 	[%rd21+16], %fd1489;
	add.s32 	%r1004, %r1003, 3;
$L__BB1_226:
	add.s32 	%r996, %r238, 1;
	add.s32 	%r995, %r995, 2;
	setp.eq.s32 	%p176, %r238, %r12;
	add.s16 	%rs55, %rs55, 1;
	add.s16 	%rs54, %rs54, 1;
	@%p176 bra 	$L__BB1_227;
	bra.uni 	$L__BB1_216;
$L__BB1_227:
	setp.gt.u32 	%p177, %r1006, 99;
	@%p177 bra 	$L__BB1_233;
	add.s32 	%r727, %r1006, %r192;
	max.u32 	%r728, %r727, 100;
	setp.lt.u32 	%p178, %r727, 100;
	selp.u32 	%r729, 1, 0, %p178;
	add.s32 	%r730, %r727, %r729;
	sub.s32 	%r731, %r728, %r730;
	div.u32 	%r732, %r731, %r192;
	add.s32 	%r230, %r732, %r729;
	and.b32  	%r733, %r230, 3;
	setp.eq.s32 	%p179, %r733, 3;
	mov.u32 	%r994, %r1006;
	@%p179 bra 	$L__BB1_231;
	add.s32 	%r735, %r230, 1;
	and.b32  	%r231, %r735, 3;
	mov.b32 	%r993, 0;
	mov.u32 	%r994, %r1006;
$L__BB1_230:
	.pragma "nounroll";
	mul.wide.u32 	%rd397, %r994, 8;
	add.s64 	%rd398, %rd7, %rd397;
	ld.local.f64 	%fd1490, [%rd398];
	shl.b32 	%r736, %r994, 3;
	mov.u32 	%r737, _ZZ10mkstrxd_cuILi1ELi32EEviiiiPdPiiS1_dddS0_iS0_iS1_S1_S0_S0_bbbS0_S0_S1_S1_S0_S0_E2hl;
	add.s32 	%r738, %r737, %r736;
	st.shared.f64 	[%r738], %fd1490;
	add.s32 	%r994, %r994, %r192;
	add.s32 	%r993, %r993, 1;
	setp.ne.s32 	%p180, %r993, %r231;
	@%p180 bra 	$L__BB1_230;
$L__BB1_231:
	setp.lt.u32 	%p181, %r230, 3;
	@%p181 bra 	$L__BB1_233;
$L__BB1_232:
	mul.wide.u32 	%rd399, %r994, 8;
	add.s64 	%rd400, %rd7, %rd399;
	ld.local.f64 	%fd1491, [%rd400];
	shl.b32 	%r739, %r994, 3;
	mov.u32 	%r740, _ZZ10mkstrxd_cuILi1ELi32EEviiiiPdPiiS1_dddS0_iS0_iS1_S1_S0_S0_bbbS0_S0_S1_S1_S0_S0_E2hl;
	add.s32 	%r741, %r740, %r739;
	st.shared.f64 	[%r741], %fd1491;
	add.s32 	%r742, %r994, %r192;
	mul.wide.u32 	%rd401, %r742, 8;
	add.s64 	%rd402, %rd7, %rd401;
	ld.local.f64 	%fd1492, [%rd402];
	shl.b32 	%r743, %r192, 3;
	add.s32 	%r744, %r741, %r743;
	st.shared.f64 	[%r744], %fd1492;
	add.s32 	%r745, %r742, %r192;
	mul.wide.u32 	%rd403, %r745, 8;
	add.s64 	%rd404, %rd7, %rd403;
	ld.local.f64 	%fd1493, [%rd404];
	add.s32 	%r746, %r744, %r743;
	st.shared.f64 	[%r746], %fd1493;
	add.s32 	%r747, %r745, %r192;
	mul.wide.u32 	%rd405, %r747, 8;
	add.s64 	%rd406, %rd7, %rd405;
	ld.local.f64 	%fd1494, [%rd406];
	add.s32 	%r748, %r746, %r743;
	st.shared.f64 	[%r748], %fd1494;
	add.s32 	%r994, %r747, %r192;
	setp.lt.u32 	%p182, %r994, 100;
	@%p182 bra 	$L__BB1_232;
$L__BB1_233:
	bar.sync 	0;
	mul.lo.s32 	%r258, %r11, %r9;
	setp.ge.u32 	%p183, %r1006, %r258;
	@%p183 bra 	$L__BB1_288;
	mad.lo.s32 	%r259, %r309, %r1, %r2;
	cvta.to.global.u64 	%rd408, %rd44;
	mul.wide.s32 	%rd409, %r259, 4;
	add.s64 	%rd410, %rd408, %rd409;
	ld.global.u32 	%r260, [%rd410];
	setp.eq.s16 	%p184, %rs17, 0;
	mov.b64 	%rd436, 0;
	@%p184 bra 	$L__BB1_236;
	cvta.to.global.u64 	%rd411, %rd45;
	add.s64 	%rd413, %rd411, %rd409;
	ld.global.u32 	%r749, [%rd413];
	add.s32 	%r750, %r749, -1;
	cvt.s64.s32 	%rd436, %r750;
$L__BB1_236:
	mov.b32 	%r751, 4;
	mov.b32 	%r752, 1;
	mov.b32 	%r753, 3;
	mov.b32 	%r754, 2;
	st.local.v4.u32 	[%rd5], {%r754, %r753, %r752, %r751};
	mov.b32 	%r755, 7;
	mov.b32 	%r756, 6;
	mov.b32 	%r757, 8;
	mov.b32 	%r758, 5;
	st.local.v4.u32 	[%rd5+16], {%r758, %r757, %r756, %r755};
	bar.sync 	0;
	setp.gt.u32 	%p185, %r1006, 15;
	@%p185 bra 	$L__BB1_238;
	cvt.rn.f32.u32 	%f5, %r1006;
	sqrt.rn.f32 	%f6, %f5;
	cvt.rzi.s32.f32 	%r759, %f6;
	shl.b32 	%r760, %r1006, 2;
	mov.u32 	%r761, _ZZ7hstr_cuILi16ELi32EEvbPdS0_iiiS0_S0_PiS1_bidS1_E2ll;
	add.s32 	%r762, %r761, %r760;
	st.shared.u32 	[%r762], %r759;
$L__BB1_238:
	bar.sync 	0;
	rcp.rn.f64 	%fd169, %fd251;
	mov.f64 	%fd1495, 0d4008000000000000;
	div.rn.f64 	%fd170, %fd1495, %fd251;
	add.s64 	%rd24, %rd3, 16;
	add.s64 	%rd25, %rd2, 32;
	cvta.to.global.u64 	%rd26, %rd41;
	cvta.to.global.u64 	%rd27, %rd42;
	cvta.to.global.u64 	%rd28, %rd43;
	cvt.s64.s32 	%rd29, %r260;
	mov.u32 	%r766, _ZZ7hstr_cuILi16ELi32EEvbPdS0_iiiS0_S0_PiS1_bidS1_E2ll;
	and.b32  	%r893, %r308, -2;
$L__BB1_239:
	setp.ne.s16 	%p186, %rs17, 0;
	div.u32 	%r1013, %r1006, %r11;
	mul.lo.s32 	%r764, %r1013, %r11;
	sub.s32 	%r1014, %r1006, %r764;
	shl.b32 	%r765, %r1013, 2;
	add.s32 	%r767, %r766, %r765;
	ld.shared.u32 	%r264, [%r767];
	shl.b32 	%r768, %r1014, 2;
	add.s32 	%r769, %r766, %r768;
	ld.shared.u32 	%r265, [%r769];
	setp.lt.u32 	%p187, %r1013, %r7;
	and.pred  	%p1, %p186, %p187;
	max.s32 	%r770, %r1013, %r1014;
	mad.lo.s32 	%r771, %r770, %r770, %r770;
	shr.u32 	%r772, %r771, 31;
	add.s32 	%r773, %r771, %r772;
	shr.s32 	%r774, %r773, 1;
	min.s32 	%r775, %r1013, %r1014;
	add.s32 	%r776, %r774, %r775;
	mul.wide.s32 	%rd414, %r776, 4;
	add.s64 	%rd415, %rd26, %rd414;
	ld.global.u32 	%r1008, [%rd415];
	ld.global.u32 	%r267, [%rd415+4];
	setp.ge.s32 	%p188, %r1008, %r267;
	mov.f64 	%fd1698, 0d0000000000000000;
	mov.f64 	%fd1699, %fd1698;
	@%p188 bra 	$L__BB1_281;
	add.s32 	%r1011, %r1008, -1;
	add.s32 	%r269, %r265, %r264;
	sub.s32 	%r270, %r267, %r1008;
	and.b32  	%r271, %r270, 7;
	sub.s32 	%r777, %r1008, %r267;
	setp.gt.u32 	%p189, %r777, -8;
	mov.f64 	%fd1699, 0d0000000000000000;
	mov.f64 	%fd1698, %fd1699;
	@%p189 bra 	$L__BB1_260;
	add.s32 	%r778, %r269, 1;
	cvt.rn.f64.s32 	%fd171, %r778;
	and.b32  	%r779, %r270, -8;
	neg.s32 	%r1007, %r779;
	mov.f64 	%fd1699, 0d0000000000000000;
$L__BB1_242:
	.pragma "nounroll";
	mul.wide.s32 	%rd416, %r1011, 4;
	add.s64 	%rd30, %rd24, %rd416;
	mul.wide.s32 	%rd417, %r1011, 8;
	add.s64 	%rd31, %rd25, %rd417;
	ld.global.u32 	%r276, [%rd30+-16];
	shl.b32 	%r780, %r276, 2;
	add.s32 	%r782, %r766, %r780;
	ld.shared.u32 	%r783, [%r782+-4];
	setp.ne.s32 	%p190, %r269, %r783;
	@%p190 bra 	$L__BB1_244;
	ld.global.f64 	%fd1500, [%rd31+-32];
	shl.b32 	%r784, %r276, 3;
	mov.u32 	%r785, _ZZ10mkstrxd_cuILi1ELi32EEviiiiPdPiiS1_dddS0_iS0_iS1_S1_S0_S0_bbbS0_S0_S1_S1_S0_S0_E2hl;
	add.s32 	%r786, %r785, %r784;
	ld.shared.f64 	%fd1501, [%r786+-8];
	mul.f64 	%fd1502, %fd1500, %fd1501;
	add.f64 	%fd1698, %fd1698, %fd1502;
	mul.f64 	%fd1503, %fd1502, %fd171;
	sub.f64 	%fd1504, %fd1699, %fd1503;
	selp.f64 	%fd1699, %fd1504, %fd1699, %p1;
$L__BB1_244:
	ld.global.u32 	%r277, [%rd30+-12];
	shl.b32 	%r787, %r277, 2;
	add.s32 	%r789, %r766, %r787;
	ld.shared.u32 	%r790, [%r789+-4];
	setp.ne.s32 	%p191, %r269, %r790;
	@%p191 bra 	$L__BB1_246;
	ld.global.f64 	%fd1505, [%rd31+-24];
	shl.b32 	%r791, %r277, 3;
	mov.u32 	%r792, _ZZ10mkstrxd_cuILi1ELi32EEviiiiPdPiiS1_dddS0_iS0_iS1_S1_S0_S0_bbbS0_S0_S1_S1_S0_S0_E2hl;
	add.s32 	%r793, %r792, %r791;
	ld.shared.f64 	%fd1506, [%r793+-8];
	mul.f64 	%fd1507, %fd1505, %fd1506;
	add.f64 	%fd1698, %fd1698, %fd1507;
	mul.f64 	%fd1508, %fd1507, %fd171;
	sub.f64 	%fd1509, %fd1699, %fd1508;
	selp.f64 	%fd1699, %fd1509, %fd1699, %p1;
$L__BB1_246:
	ld.global.u32 	%r278, [%rd30+-8];
	shl.b32 	%r794, %r278, 2;
	add.s32 	%r796, %r766, %r794;
	ld.shared.u32 	%r797, [%r796+-4];
	setp.ne.s32 	%p192, %r269, %r797;
	@%p192 bra 	$L__BB1_248;
	ld.global.f64 	%fd1510, [%rd31+-16];
	shl.b32 	%r798, %r278, 3;
	mov.u32 	%r799, _ZZ10mkstrxd_cuILi1ELi32EEviiiiPdPiiS1_dddS0_iS0_iS1_S1_S0_S0_bbbS0_S0_S1_S1_S0_S0_E2hl;
	add.s32 	%r800, %r799, %r798;
	ld.shared.f64 	%fd1511, [%r800+-8];
	mul.f64 	%fd1512, %fd1510, %fd1511;
	add.f64 	%fd1698, %fd1698, %fd1512;
	mul.f64 	%fd1513, %fd1512, %fd171;
	sub.f64 	%fd1514, %fd1699, %fd1513;
	selp.f64 	%fd1699, %fd1514, %fd1699, %p1;
$L__BB1_248:
	ld.global.u32 	%r279, [%rd30+-4];
	shl.b32 	%r801, %r279, 2;
	add.s32 	%r803, %r766, %r801;
	ld.shared.u32 	%r804, [%r803+-4];
	setp.ne.s32 	%p193, %r269, %r804;
	@%p193 bra 	$L__BB1_250;
	ld.global.f64 	%fd1515, [%rd31+-8];
	shl.b32 	%r805, %r279, 3;
	mov.u32 	%r806, _ZZ10mkstrxd_cuILi1ELi32EEviiiiPdPiiS1_dddS0_iS0_iS1_S1_S0_S0_bbbS0_S0_S1_S1_S0_S0_E2hl;
	add.s32 	%r807, %r806, %r805;
	ld.shared.f64 	%fd1516, [%r807+-8];
	mul.f64 	%fd1517, %fd1515, %fd1516;
	add.f64 	%fd1698, %fd1698, %fd1517;
	mul.f64 	%fd1518, %fd1517, %fd171;
	sub.f64 	%fd1519, %fd1699, %fd1518;
	selp.f64 	%fd1699, %fd1519, %fd1699, %p1;
$L__BB1_250:
	ld.global.u32 	%r280, [%rd30];
	shl.b32 	%r808, %r280, 2;
	add.s32 	%r810, %r766, %r808;
	ld.shared.u32 	%r811, [%r810+-4];
	setp.ne.s32 	%p194, %r269, %r811;
	@%p194 bra 	$L__BB1_252;
	ld.global.f64 	%fd1520, [%rd31];
	shl.b32 	%r812, %r280, 3;
	mov.u32 	%r813, _ZZ10mkstrxd_cuILi1ELi32EEviiiiPdPiiS1_dddS0_iS0_iS1_S1_S0_S0_bbbS0_S0_S1_S1_S0_S0_E2hl;
	add.s32 	%r814, %r813, %r812;
	ld.shared.f64 	%fd1521, [%r814+-8];
	mul.f64 	%fd1522, %fd1520, %fd1521;
	add.f64 	%fd1698, %fd1698, %fd1522;
	mul.f64 	%fd1523, %fd1522, %fd171;
	sub.f64 	%fd1524, %fd1699, %fd1523;
	selp.f64 	%fd1699, %fd1524, %fd1699, %p1;
$L__BB1_252:
	ld.global.u32 	%r281, [%rd30+4];
	shl.b32 	%r815, %r281, 2;
	add.s32 	%r817, %r766, %r815;
	ld.shared.u32 	%r818, [%r817+-4];
	setp.ne.s32 	%p195, %r269, %r818;
	@%p195 bra 	$L__BB1_254;
	ld.global.f64 	%fd1525, [%rd31+8];
	shl.b32 	%r819, %r281, 3;
	mov.u32 	%r820, _ZZ10mkstrxd_cuILi1ELi32EEviiiiPdPiiS1_dddS0_iS0_iS1_S1_S0_S0_bbbS0_S0_S1_S1_S0_S0_E2hl;
	add.s32 	%r821, %r820, %r819;
	ld.shared.f64 	%fd1526, [%r821+-8];
	mul.f64 	%fd1527, %fd1525, %fd1526;
	add.f64 	%fd1698, %fd1698, %fd1527;
	mul.f64 	%fd1528, %fd1527, %fd171;
	sub.f64 	%fd1529, %fd1699, %fd1528;
	selp.f64 	%fd1699, %fd1529, %fd1699, %p1;
$L__BB1_254:
	ld.global.u32 	%r282, [%rd30+8];
	shl.b32 	%r822, %r282, 2;
	add.s32 	%r824, %r766, %r822;
	ld.shared.u32 	%r825, [%r824+-4];
	setp.ne.s32 	%p196, %r269, %r825;
	@%p196 bra 	$L__BB1_256;
	ld.global.f64 	%fd1530, [%rd31+16];
	shl.b32 	%r826, %r282, 3;
	mov.u32 	%r827, _ZZ10mkstrxd_cuILi1ELi32EEviiiiPdPiiS1_dddS0_iS0_iS1_S1_S0_S0_bbbS0_S0_S1_S1_S0_S0_E2hl;
	add.s32 	%r828, %r827, %r826;
	ld.shared.f64 	%fd1531, [%r828+-8];
	mul.f64 	%fd1532, %fd1530, %fd1531;
	add.f64 	%fd1698, %fd1698, %fd1532;
	mul.f64 	%fd1533, %fd1532, %fd171;
	sub.f64 	%fd1534, %fd1699, %fd1533;
	selp.f64 	%fd1699, %fd1534, %fd1699, %p1;
$L__BB1_256:
	ld.global.u32 	%r283, [%rd30+12];
	shl.b32 	%r829, %r283, 2;
	add.s32 	%r831, %r766, %r829;
	ld.shared.u32 	%r832, [%r831+-4];
	setp.ne.s32 	%p197, %r269, %r832;
	@%p197 bra 	$L__BB1_258;
	ld.global.f64 	%fd1535, [%rd31+24];
	shl.b32 	%r833, %r283, 3;
	mov.u32 	%r834, _ZZ10mkstrxd_cuILi1ELi32EEviiiiPdPiiS1_dddS0_iS0_iS1_S1_S0_S0_bbbS0_S0_S1_S1_S0_S0_E2hl;
	add.s32 	%r835, %r834, %r833;
	ld.shared.f64 	%fd1536, [%r835+-8];
	mul.f64 	%fd1537, %fd1535, %fd1536;
	add.f64 	%fd1698, %fd1698, %fd1537;
	mul.f64 	%fd1538, %fd1537, %fd171;
	sub.f64 	%fd1539, %fd1699, %fd1538;
	selp.f64 	%fd1699, %fd1539, %fd1699, %p1;
$L__BB1_258:
	add.s32 	%r1011, %r1011, 8;
	add.s32 	%r1008, %r1008, 8;
	add.s32 	%r1007, %r1007, 8;
	setp.ne.s32 	%p198, %r1007, 0;
	@%p198 bra 	$L__BB1_242;
	add.s32 	%r1011, %r1008, -1;
$L__BB1_260:
	setp.eq.s32 	%p199, %r271, 0;
	@%p199 bra 	$L__BB1_281;
	and.b32  	%r289, %r270, 3;
	setp.lt.u32 	%p200, %r271, 4;
	@%p200 bra 	$L__BB1_271;
	mul.wide.s32 	%rd418, %r1011, 4;
	add.s64 	%rd32, %rd3, %rd418;
	ld.global.u32 	%r290, [%rd32];
	shl.b32 	%r836, %r290, 2;
	add.s32 	%r838, %r766, %r836;
	ld.shared.u32 	%r839, [%r838+-4];
	setp.ne.s32 	%p201, %r269, %r839;
	mul.wide.s32 	%rd419, %r1011, 8;
	add.s64 	%rd33, %rd2, %rd419;
	@%p201 bra 	$L__BB1_264;
	ld.global.f64 	%fd1541, [%rd33];
	shl.b32 	%r840, %r290, 3;
	mov.u32 	%r841, _ZZ10mkstrxd_cuILi1ELi32EEviiiiPdPiiS1_dddS0_iS0_iS1_S1_S0_S0_bbbS0_S0_S1_S1_S0_S0_E2hl;
	add.s32 	%r842, %r841, %r840;
	ld.shared.f64 	%fd1542, [%r842+-8];
	mul.f64 	%fd1543, %fd1541, %fd1542;
	add.f64 	%fd1698, %fd1698, %fd1543;
	add.s32 	%r843, %r269, 1;
	cvt.rn.f64.s32 	%fd1544, %r843;
	mul.f64 	%fd1545, %fd1543, %fd1544;
	sub.f64 	%fd1546, %fd1699, %fd1545;
	selp.f64 	%fd1699, %fd1546, %fd1699, %p1;
$L__BB1_264:
	ld.global.u32 	%r291, [%rd32+4];
	shl.b32 	%r844, %r291, 2;
	add.s32 	%r846, %r766, %r844;
	ld.shared.u32 	%r847, [%r846+-4];
	setp.ne.s32 	%p202, %r269, %r847;
	@%p202 bra 	$L__BB1_266;
	ld.global.f64 	%fd1547, [%rd33+8];
	shl.b32 	%r848, %r291, 3;
	mov.u32 	%r849, _ZZ10mkstrxd_cuILi1ELi32EEviiiiPdPiiS1_dddS0_iS0_iS1_S1_S0_S0_bbbS0_S0_S1_S1_S0_S0_E2hl;
	add.s32 	%r850, %r849, %r848;
	ld.shared.f64 	%fd1548, [%r850+-8];
	mul.f64 	%fd1549, %fd1547, %fd1548;
	add.f64 	%fd1698, %fd1698, %fd1549;
	add.s32 	%r851, %r269, 1;
	cvt.rn.f64.s32 	%fd1550, %r851;
	mul.f64 	%fd1551, %fd1549, %fd1550;
	sub.f64 	%fd1552, %fd1699, %fd1551;
	selp.f64 	%fd1699, %fd1552, %fd1699, %p1;
$L__BB1_266:
	ld.global.u32 	%r292, [%rd32+8];
	shl.b32 	%r852, %r292, 2;
	add.s32 	%r854, %r766, %r852;
	ld.shared.u32 	%r855, [%r854+-4];
	setp.ne.s32 	%p203, %r269, %r855;
	@%p203 bra 	$L__BB1_268;
	ld.global.f64 	%fd1553, [%rd33+16];
	shl.b32 	%r856, %r292, 3;
	mov.u32 	%r857, _ZZ10mkstrxd_cuILi1ELi32EEviiiiPdPiiS1_dddS0_iS0_iS1_S1_S0_S0_bbbS0_S0_S1_S1_S0_S0_E2hl;
	add.s32 	%r858, %r857, %r856;
	ld.shared.f64 	%fd1554, [%r858+-8];
	mul.f64 	%fd1555, %fd1553, %fd1554;
	add.f64 	%fd1698, %fd1698, %fd1555;
	add.s32 	%r859, %r269, 1;
	cvt.rn.f64.s32 	%fd1556, %r859;
	mul.f64 	%fd1557, %fd1555, %fd1556;
	sub.f64 	%fd1558, %fd1699, %fd1557;
	selp.f64 	%fd1699, %fd1558, %fd1699, %p1;
$L__BB1_268:
	ld.global.u32 	%r293, [%rd32+12];
	shl.b32 	%r860, %r293, 2;
	add.s32 	%r862, %r766, %r860;
	ld.shared.u32 	%r863, [%r862+-4];
	setp.ne.s32 	%p204, %r269, %r863;
	@%p204 bra 	$L__BB1_270;
	ld.global.f64 	%fd1559, [%rd33+24];
	shl.b32 	%r864, %r293, 3;
	mov.u32 	%r865, _ZZ10mkstrxd_cuILi1ELi32EEviiiiPdPiiS1_dddS0_iS0_iS1_S1_S0_S0_bbbS0_S0_S1_S1_S0_S0_E2hl;
	add.s32 	%r866, %r865, %r864;
	ld.shared.f64 	%fd1560, [%r866+-8];
	mul.f64 	%fd1561, %fd1559, %fd1560;
	add.f64 	%fd1698, %fd1698, %fd1561;
	add.s32 	%r867, %r269, 1;
	cvt.rn.f64.s32 	%fd1562, %r867;
	mul.f64 	%fd1563, %fd1561, %fd1562;
	sub.f64 	%fd1564, %fd1699, %fd1563;
	selp.f64 	%fd1699, %fd1564, %fd1699, %p1;
$L__BB1_270:
	add.s32 	%r1011, %r1011, 4;
$L__BB1_271:
	setp.eq.s32 	%p205, %r289, 0;
	@%p205 bra 	$L__BB1_281;
	setp.eq.s32 	%p206, %r289, 1;
	@%p206 bra 	$L__BB1_278;
	mul.wide.s32 	%rd420, %r1011, 4;
	add.s64 	%rd34, %rd3, %rd420;
	ld.global.u32 	%r296, [%rd34];
	shl.b32 	%r868, %r296, 2;
	add.s32 	%r870, %r766, %r868;
	ld.shared.u32 	%r871, [%r870+-4];
	setp.ne.s32 	%p207, %r269, %r871;
	mul.wide.s32 	%rd421, %r1011, 8;
	add.s64 	%rd35, %rd2, %rd421;
	@%p207 bra 	$L__BB1_275;
	ld.global.f64 	%fd1566, [%rd35];
	shl.b32 	%r872, %r296, 3;
	mov.u32 	%r873, _ZZ10mkstrxd_cuILi1ELi32EEviiiiPdPiiS1_dddS0_iS0_iS1_S1_S0_S0_bbbS0_S0_S1_S1_S0_S0_E2hl;
	add.s32 	%r874, %r873, %r872;
	ld.shared.f64 	%fd1567, [%r874+-8];
	mul.f64 	%fd1568, %fd1566, %fd1567;
	add.f64 	%fd1698, %fd1698, %fd1568;
	add.s32 	%r875, %r269, 1;
	cvt.rn.f64.s32 	%fd1569, %r875;
	mul.f64 	%fd1570, %fd1568, %fd1569;
	sub.f64 	%fd1571, %fd1699, %fd1570;
	selp.f64 	%fd1699, %fd1571, %fd1699, %p1;
$L__BB1_275:
	ld.global.u32 	%r297, [%rd34+4];
	shl.b32 	%r876, %r297, 2;
	add.s32 	%r878, %r766, %r876;
	ld.shared.u32 	%r879, [%r878+-4];
	setp.ne.s32 	%p208, %r269, %r879;
	@%p208 bra 	$L__BB1_277;
	ld.global.f64 	%fd1572, [%rd35+8];
	shl.b32 	%r880, %r297, 3;
	mov.u32 	%r881, _ZZ10mkstrxd_cuILi1ELi32EEviiiiPdPiiS1_dddS0_iS0_iS1_S1_S0_S0_bbbS0_S0_S1_S1_S0_S0_E2hl;
	add.s32 	%r882, %r881, %r880;
	ld.shared.f64 	%fd1573, [%r882+-8];
	mul.f64 	%fd1574, %fd1572, %fd1573;
	add.f64 	%fd1698, %fd1698, %fd1574;
	add.s32 	%r883, %r269, 1;
	cvt.rn.f64.s32 	%fd1575, %r883;
	mul.f64 	%fd1576, %fd1574, %fd1575;
	sub.f64 	%fd1577, %fd1699, %fd1576;
	selp.f64 	%fd1699, %fd1577, %fd1699, %p1;
$L__BB1_277:
	add.s32 	%r1011, %r1011, 2;
$L__BB1_278:
	and.b32  	%r884, %r270, 1;
	setp.eq.b32 	%p209, %r884, 1;
	not.pred 	%p210, %p209;
	@%p210 bra 	$L__BB1_281;
	mul.wide.s32 	%rd422, %r1011, 4;
	add.s64 	%rd423, %rd3, %rd422;
	ld.global.u32 	%r300, [%rd423];
	shl.b32 	%r885, %r300, 2;
	add.s32 	%r887, %r766, %r885;
	ld.shared.u32 	%r888, [%r887+-4];
	setp.ne.s32 	%p211, %r269, %r888;
	@%p211 bra 	$L__BB1_281;
	mul.wide.s32 	%rd424, %r1011, 8;
	add.s64 	%rd425, %rd2, %rd424;
	ld.global.f64 	%fd1578, [%rd425];
	shl.b32 	%r889, %r300, 3;
	mov.u32 	%r890, _ZZ10mkstrxd_cuILi1ELi32EEviiiiPdPiiS1_dddS0_iS0_iS1_S1_S0_S0_bbbS0_S0_S1_S1_S0_S0_E2hl;
	add.s32 	%r891, %r890, %r889;
	ld.shared.f64 	%fd1579, [%r891+-8];
	mul.f64 	%fd1580, %fd1578, %fd1579;
	add.f64 	%fd1698, %fd1698, %fd1580;
	add.s32 	%r892, %r269, 1;
	cvt.rn.f64.s32 	%fd1581, %r892;
	mul.f64 	%fd1582, %fd1580, %fd1581;
	sub.f64 	%fd1583, %fd1699, %fd1582;
	selp.f64 	%fd1699, %fd1583, %fd1699, %p1;
$L__BB1_281:
	setp.eq.s16 	%p212, %rs17, 0;
	setp.ne.s16 	%p213, %rs18, 0;
	setp.ne.s32 	%p214, %r1013, %r1014;
	setp.ne.s32 	%p215, %r264, 1;
	or.pred  	%p216, %p214, %p215;
	setp.ne.s32 	%p217, %r893, 2;
	or.pred  	%p218, %p216, %p217;
	or.pred  	%p219, %p218, %p213;
	add.f64 	%fd1584, %fd169, %fd1698;
	sub.f64 	%fd1585, %fd1699, %fd170;
	selp.f64 	%fd246, %fd1698, %fd1584, %p219;
	selp.f64 	%fd1586, %fd1699, %fd1585, %p219;
	selp.f64 	%fd247, %fd1699, %fd1586, %p212;
	shl.b32 	%r894, %r265, 1;
	and.b32  	%r895, %r894, 2;
	sub.s32 	%r896, 1, %r895;
	cvt.rn.f64.s32 	%fd1587, %r896;
	mul.f64 	%fd1588, %fd1587, 0d402921FB54442D18;
	mad.lo.s32 	%r897, %r264, %r894, %r264;
	shl.b32 	%r898, %r897, 1;
	add.s32 	%r899, %r894, %r898;
	or.b32  	%r900, %r899, 1;
	cvt.rn.f64.s32 	%fd1589, %r900;
	sqrt.rn.f64 	%fd1590, %fd1589;
	mul.f64 	%fd1591, %fd1588, %fd1590;
	shl.b32 	%r901, %r265, 2;
	mov.u32 	%r902, _ZZ10mkstrxd_cuILi1ELi32EEviiiiPdPiiS1_dddS0_iS0_iS1_S1_S0_S0_bbbS0_S0_S1_S1_S0_S0_E2df;
	add.s32 	%r903, %r902, 4;
	add.s32 	%r904, %r903, %r901;
	ld.shared.u32 	%r905, [%r904];
	shl.b32 	%r906, %r264, 2;
	add.s32 	%r907, %r903, %r906;
	ld.shared.u32 	%r908, [%r907];
	mul.lo.s32 	%r909, %r908, %r905;
	cvt.rn.f64.s32 	%fd1592, %r909;
	div.rn.f64 	%fd248, %fd1591, %fd1592;
	add.s32 	%r301, %r1013, -1;
	setp.gt.u32 	%p220, %r301, 7;
	@%p220 bra 	$L__BB1_283;
	mul.wide.u32 	%rd426, %r301, 4;
	add.s64 	%rd427, %rd5, %rd426;
	ld.local.u32 	%r1013, [%rd427];
$L__BB1_283:
	add.s32 	%r304, %r1014, -1;
	setp.gt.u32 	%p221, %r304, 7;
	@%p221 bra 	$L__BB1_285;
	mul.wide.u32 	%rd428, %r304, 4;
	add.s64 	%rd429, %rd5, %rd428;
	ld.local.u32 	%r1014, [%rd429];
$L__BB1_285:
	mul.f64 	%fd1593, %fd246, %fd248;
	mad.lo.s32 	%r910, %r1013, %r11, %r1014;
	cvt.s64.s32 	%rd36, %r910;
	add.s64 	%rd430, %rd36, %rd29;
	shl.b64 	%rd431, %rd430, 3;
	add.s64 	%rd432, %rd27, %rd431;
	st.global.f64 	[%rd432+-8], %fd1593;
	not.pred 	%p222, %p1;
	@%p222 bra 	$L__BB1_287;
	mul.f64 	%fd1594, %fd247, %fd248;
	add.s64 	%rd433, %rd436, %rd36;
	shl.b64 	%rd434, %rd433, 3;
	add.s64 	%rd435, %rd28, %rd434;
	st.global.f64 	[%rd435], %fd1594;
$L__BB1_287:
	add.s32 	%r1006, %r1006, 32;
	setp.lt.u32 	%p223, %r1006, %r258;
	@%p223 bra 	$L__BB1_239;
$L__BB1_288:
	ret;

}
	// .globl	_Z10mkstrxd_cuILi2ELi32EEviiiiPdPiiS1_dddS0_iS0_iS1_S1_S0_S0_bbbS0_S0_S1_S1_S0_S0_
.visible .entry _Z10mkstrxd_cuILi2ELi32EEviiiiPdPiiS1_dddS0_iS0_iS1_S1_S0_S0_bbbS0_S0_S1_S1_S0_S0_(
	.param .u32 _Z10mkstrxd_cuILi2ELi32EEviiiiPdPiiS1_dddS0_iS0_iS1_S1_S0_S0_bbbS0_S0_S1_S1_S0_S0__param_0,
	.param .u32 _Z10mkstrxd_cuILi2ELi32EEviiiiPdPiiS1_dddS0_iS0_iS1_S1_S0_S0_bbbS0_S0_S1_S1_S0_S0__param_1,
	.param .u32 _Z10mkstrxd_cuILi2ELi32EEviiiiPdPiiS1_dddS0_iS0_iS1_S1_S0_S0_bbbS0_S0_S1_S1_S0_S0__param_2,
	.param .u32 _Z10mkstrxd_cuILi2ELi32EEviiiiPdPiiS1_dddS0_iS0_iS1_S1_S0_S0_bbbS0_S0_S1_S1_S0_S0__param_3,
	.param .u64 .ptr .align 1 _Z10mkstrxd_cuILi2ELi32EEviiiiPdPiiS1_dddS0_iS0_iS1_S1_S0_S0_bbbS0_S0_S1_S1_S0_S0__param_4,
	.param .u64 .ptr .align 1 _Z10mkstrxd_cuILi2ELi32EEviiiiPdPiiS1_dddS0_iS0_iS1_S1_S0_S0_bbbS0_S0_S1_S1_S0_S0__param_5,
	.param .u32 _Z10mkstrxd_cuILi2ELi32EEviiiiPdPiiS1_dddS0_iS0_iS1_S1_S0_S0_bbbS0_S0_S1_S1_S0_S0__param_6,
	.param .u64 .ptr .align 1 _Z10mkstrxd_cuILi2ELi32EEviiiiPdPiiS1_dddS0_iS0_iS1_S1_S0_S0_bbbS0_S0_S1_S1_S0_S0__param_7,
	.param .f64 _Z10mkstrxd_cuILi2ELi32EEviiiiPdPiiS1_dddS0_iS0_iS1_S1_S0_S0_bbbS0_S0_S1_S1_S0_S0__param_8,
	.param .f64 _Z10mkstrxd_cuILi2ELi32EEviiiiPdPiiS1_dddS0_iS0_iS1_S1_S0_S0_bbbS0_S0_S1_S1_S0_S0__param_9,
	.param .f64 _Z10mkstrxd_cuILi2ELi32EEviiiiPdPiiS1_dddS0_iS0_iS1_S1_S0_S0_bbbS0_S0_S1_S1_S0_S0__param_10,
	.param .u64 .ptr .align 1 _Z10mkstrxd_cuILi2ELi32EEviiiiPdPiiS1_dddS0_iS0_iS1_S1_S0_S0_bbbS0_S0_S1_S1_S0_S0__param_11,
	.param .u32 _Z10mkstrxd_cuILi2ELi32EEviiiiPdPiiS1_dddS0_iS0_iS1_S1_S0_S0_bbbS0_S0_S1_S1_S0_S0__param_12,
	.param .u64 .ptr .align 1 _Z10mkstrxd_cuILi2ELi32EEviiiiPdPiiS1_dddS0_iS0_iS1_S1_S0_S0_bbbS0_S0_S1_S1_S0_S0__param_13,
	.param .u32 _Z10mkstrxd_cuILi2ELi32EEviiiiPdPiiS1_dddS0_iS0_iS1_S1_S0_S0_bbbS0_S0_S1_S1_S0_S0__param_14,
	.param .u64 .ptr .align 1 _Z10mkstrxd_cuILi2ELi32EEviiiiPdPiiS1_dddS0_iS0_iS1_S1_S0_S0_bbbS0_S0_S1_S1_S0_S0__param_15,
	.param .u64 .ptr .align 1 _Z10mkstrxd_cuILi2ELi32EEviiiiPdPiiS1_dddS0_iS0_iS1_S1_S0_S0_bbbS0_S0_S1_S1_S0_S0__param_16,
	.param .u64 .ptr .align 1 _Z10mkstrxd_cuILi2ELi32EEviiiiPdPiiS1_dddS0_iS0_iS1_S1_S0_S0_bbbS0_S0_S1_S1_S0_S0__param_17,
	.param .u64 .ptr .align 1 _Z10mkstrxd_cuILi2ELi32EEviiiiPdPiiS1_dddS0_iS0_iS1_S1_S0_S0_bbbS0_S0_S1_S1_S0_S0__param_18,
	.param .u8 _Z10mkstrxd_cuILi2ELi32EEviiiiPdPiiS1_dddS0_iS0_iS1_S1_S0_S0_bbbS0_S0_S1_S1_S0_S0__param_19,
	.param .u8 _Z10mkstrxd_cuILi2ELi32EEviiiiPdPiiS1_dddS0_iS0_iS1_S1_S0_S0_bbbS0_S0_S1_S1_S0_S0__param_20,
	.param .u8 _Z10mkstrxd_cuILi2ELi32EEviiiiPdPiiS1_dddS0_iS0_iS1_S1_S0_S0_bbbS0_S0_S1_S1_S0_S0__param_21,
	.param .u64 .ptr .align 1 _Z10mkstrxd_cuILi2ELi32EEviiiiPdPiiS1_dddS0_iS0_iS1_S1_S0_S0_bbbS0_S0_S1_S1_S0_S0__param_22,
	.param .u64 .ptr .align 1 _Z10mkstrxd_cuILi2ELi32EEviiiiPdPiiS1_dddS0_iS0_iS1_S1_S0_S0_bbbS0_S0_S1_S1_S0_S0__param_23,
	.param .u64 .ptr .align 1 _Z10mkstrxd_cuILi2ELi32EEviiiiPdPiiS1_dddS0_iS0_iS1_S1_S0_S0_bbbS0_S0_S1_S1_S0_S0__param_24,
	.param .u64 .ptr .align 1 _Z10mkstrxd_cuILi2ELi32EEviiiiPdPiiS1_dddS0_iS0_iS1_S1_S0_S0_bbbS0_S0_S1_S1_S0_S0__param_25,
	.param .u64 .ptr .align 1 _Z10mkstrxd_cuILi2ELi32EEviiiiPdPiiS1_dddS0_iS0_iS1_S1_S0_S0_bbbS0_S0_S1_S1_S0_S0__param_26,
	.param .u64 .ptr .align 1 _Z10mkstrxd_cuILi2ELi32EEviiiiPdPiiS1_dddS0_iS0_iS1_S1_S0_S0_bbbS0_S0_S1_S1_S0_S0__param_27
)
{
	.local .align 16 .b8 	__local_depot2[672];
	.reg .b64 	%SP;
	.reg .b64 	%SPL;
	.reg .pred 	%p<225>;
	.reg .b16 	%rs<56>;
	.reg .b32 	%r<984>;
	.reg .b32 	%f<7>;
	.reg .b64 	%rd<399>;
	.reg .b64 	%fd<1696>;
	// demoted variable
	.shared .align 8 .b8 _ZZ9rcnsl0_cuILi5ELi32EEvPddidS0_iS0_idS0_S0_E2dl[9216];
	// demoted variable
	.shared .align 4 .b8 _ZZ7hstr_cuILi36ELi32EEvbPdS0_iiiS0_S0_PiS1_bidS1_E2ll[144];
	// demoted variable
	.shared .align 8 .b8 _ZZ10mkstrxd_cuILi2ELi32EEviiiiPdPiiS1_dddS0_iS0_iS1_S1_S0_S0_bbbS0_S0_S1_S1_S0_S0_E2hl[288];
	// demoted variable
	.shared .align 4 .b8 _ZZ10mkstrxd_cuILi2ELi32EEviiiiPdPiiS1_dddS0_iS0_iS1_S1_S0_S0_bbbS0_S0_S1_S1_S0_S0_E2df[24];
	mov.u64 	%SPL, __local_depot2;
	ld.param.u32 	%r306, [_Z10mkstrxd_cuILi2ELi32EEviiiiPdPiiS1_dddS0_iS0_iS1_S1_S0_S0_bbbS0_S0_S1_S1_S0_S0__param_0];
	ld.param.u32 	%r307, [_Z10mkstrxd_cuILi2ELi32EEviiiiPdPiiS1_dddS0_iS0_iS1_S1_S0_S0_bbbS0_S0_S1_S1_S0_S0__param_1];
	ld.param.u32 	%r308, [_Z10mkstrxd_cuILi2ELi32EEviiiiPdPiiS1_dddS0_iS0_iS1_S1_S0_S0_bbbS0_S0_S1_S1_S0_S0__param_3];
	ld.param.u64 	%rd39, [_Z10mkstrxd_cuILi2ELi32EEviiiiPdPiiS1_dddS0_iS0_iS1_S1_S0_S0_bbbS0_S0_S1_S1_S0_S0__param_4];
	ld.param.u64 	%rd40, [_Z10mkstrxd_cuILi2ELi32EEviiiiPdPiiS1_dddS0_iS0_iS1_S1_S0_S0_bbbS0_S0_S1_S1_S0_S0__param_5];
	ld.param.u64 	%rd41, [_Z10mkstrxd_cuILi2ELi32EEviiiiPdPiiS1_dddS0_iS0_iS1_S1_S0_S0_bbbS0_S0_S1_S1_S0_S0__param_7];
	ld.param.f64 	%fd231, [_Z10mkstrxd_cuILi2ELi32EEviiiiPdPiiS1_dddS0_iS0_iS1_S1_S0_S0_bbbS0_S0_S1_S1_S0_S0__param_8];
	ld.param.f64 	%fd232, [_Z10mkstrxd_cuILi2ELi32EEviiiiPdPiiS1_dddS0_iS0_iS1_S1_S0_S0_bbbS0_S0_S1_S1_S0_S0__param_9];
	ld.param.f64 	%fd233, [_Z10mkstrxd_cuILi2ELi32EEviiiiPdPiiS1_dddS0_iS0_iS1_S1_S0_S0_bbbS0_S0_S1_S1_S0_S0__param_10];
	ld.param.u64 	%rd50, [_Z10mkstrxd_cuILi2ELi32EEviiiiPdPiiS1_dddS0_iS0_iS1_S1_S0_S0_bbbS0_S0_S1_S1_S0_S0__param_11];
	ld.param.u32 	%r309, [_Z10mkstrxd_cuILi2ELi32EEviiiiPdPiiS1_dddS0_iS0_iS1_S1_S0_S0_bbbS0_S0_S1_S1_S0_S0__param_12];
	ld.param.u64 	%rd42, [_Z10mkstrxd_cuILi2ELi32EEviiiiPdPiiS1_dddS0_iS0_iS1_S1_S0_S0_bbbS0_S0_S1_S1_S0_S0__param_13];
	ld.param.u32 	%r310, [_Z10mkstrxd_cuILi2ELi32EEviiiiPdPiiS1_dddS0_iS0_iS1_S1_S0_S0_bbbS0_S0_S1_S1_S0_S0__param_14];
	ld.param.u64 	%rd43, [_Z10mkstrxd_cuILi2ELi32EEviiiiPdPiiS1_dddS0_iS0_iS1_S1_S0_S0_bbbS0_S0_S1_S1_S0_S0__param_15];
	ld.param.u64 	%rd51, [_Z10mkstrxd_cuILi2ELi32EEviiiiPdPiiS1_dddS0_iS0_iS1_S1_S0_S0_bbbS0_S0_S1_S1_S0_S0__param_16];
	ld.param.u64 	%rd52, [_Z10mkstrxd_cuILi2ELi32EEviiiiPdPiiS1_dddS0_iS0_iS1_S1_S0_S0_bbbS0_S0_S1_S1_S0_S0__param_17];
	ld.param.u64 	%rd53, [_Z10mkstrxd_cuILi2ELi32EEviiiiPdPiiS1_dddS0_iS0_iS1_S1_S0_S0_bbbS0_S0_S1_S1_S0_S0__param_18];
	ld.param.s8 	%rs17, [_Z10mkstrxd_cuILi2ELi32EEviiiiPdPiiS1_dddS0_iS0_iS1_S1_S0_S0_bbbS0_S0_S1_S1_S0_S0__param_19];
	ld.param.s8 	%rs18, [_Z10mkstrxd_cuILi2ELi32EEviiiiPdPiiS1_dddS0_iS0_iS1_S1_S0_S0_bbbS0_S0_S1_S1_S0_S0__param_20];
	ld.param.s8 	%rs19, [_Z10mkstrxd_cuILi2ELi32EEviiiiPdPiiS1_dddS0_iS0_iS1_S1_S0_S0_bbbS0_S0_S1_S1_S0_S0__param_21];
	ld.param.u64 	%rd44, [_Z10mkstrxd_cuILi2ELi32EEviiiiPdPiiS1_dddS0_iS0_iS1_S1_S0_S0_bbbS0_S0_S1_S1_S0_S0__param_22];
	ld.param.u64 	%rd45, [_Z10mkstrxd_cuILi2ELi32EEviiiiPdPiiS1_dddS0_iS0_iS1_S1_S0_S0_bbbS0_S0_S1_S1_S0_S0__param_23];
	ld.param.u64 	%rd46, [_Z10mkstrxd_cuILi2ELi32EEviiiiPdPiiS1_dddS0_iS0_iS1_S1_S0_S0_bbbS0_S0_S1_S1_S0_S0__param_24];
	ld.param.u64 	%rd47, [_Z10mkstrxd_cuILi2ELi32EEviiiiPdPiiS1_dddS0_iS0_iS1_S1_S0_S0_bbbS0_S0_S1_S1_S0_S0__param_25];
	ld.param.u64 	%rd48, [_Z10mkstrxd_cuILi2ELi32EEviiiiPdPiiS1_dddS0_iS0_iS1_S1_S0_S0_bbbS0_S0_S1_S1_S0_S0__param_26];
	ld.param.u64 	%rd49, [_Z10mkstrxd_cuILi2ELi32EEviiiiPdPiiS1_dddS0_iS0_iS1_S1_S0_S0_bbbS0_S0_S1_S1_S0_S0__param_27];
	cvta.to.global.u64 	%rd1, %rd53;
	cvta.to.global.u64 	%rd2, %rd52;
	cvta.to.global.u64 	%rd3, %rd51;
	cvta.to.global.u64 	%rd4, %rd50;
	add.u64 	%rd5, %SPL, 0;
	add.u64 	%rd6, %SPL, 288;
	add.u64 	%rd7, %SPL, 0;
	add.u64 	%rd8, %SPL, 336;
	add.u64 	%rd9, %SPL, 384;
	mov.u32 	%r1, %ctaid.y;
	mov.u32 	%r2, %ctaid.x;
	mov.u32 	%r311, %tid.y;
	mov.u32 	%r3, %ntid.x;
	mul.lo.s32 	%r4, %r311, %r3;
	mov.u32 	%r5, %tid.x;
	add.s32 	%r975, %r4, %r5;
	setp.ne.s32 	%p2, %r975, 0;
	@%p2 bra 	$L__BB2_2;
	mov.b32 	%r312, 1;
	st.shared.u32 	[_ZZ10mkstrxd_cuILi2ELi32EEviiiiPdPiiS1_dddS0_iS0_iS1_S1_S0_S0_bbbS0_S0_S1_S1_S0_S0_E2df], %r312;
	st.shared.u32 	[_ZZ10mkstrxd_cuILi2ELi32EEviiiiPdPiiS1_dddS0_iS0_iS1_S1_S0_S0_bbbS0_S0_S1_S1_S0_S0_E2df+4], %r312;
	mov.b32 	%r313, 3;
	st.shared.u32 	[_ZZ10mkstrxd_cuILi2ELi32EEviiiiPdPiiS1_dddS0_iS0_iS1_S1_S0_S0_bbbS0_S0_S1_S1_S0_S0_E2df+8], %r313;
	mov.b32 	%r314, 15;
	st.shared.u32 	[_ZZ10mkstrxd_cuILi2ELi32EEviiiiPdPiiS1_dddS0_iS0_iS1_S1_S0_S0_bbbS0_S0_S1_S1_S0_S0_E2df+12], %r314;
	mov.b32 	%r315, 105;
	st.shared.u32 	[_ZZ10mkstrxd_cuILi2ELi32EEviiiiPdPiiS1_dddS0_iS0_iS1_S1_S0_S0_bbbS0_S0_S1_S1_S0_S0_E2df+16], %r315;
	mov.b32 	%r316, 945;
	st.shared.u32 	[_ZZ10mkstrxd_cuILi2ELi32EEviiiiPdPiiS1_dddS0_iS0_iS1_S1_S0_S0_bbbS0_S0_S1_S1_S0_S0_E2df+20], %r316;
$L__BB2_2:
	cvta.to.global.u64 	%rd59, %rd39;
	cvta.to.global.u64 	%rd60, %rd41;
	cvta.to.global.u64 	%rd61, %rd40;
	bar.sync 	0;
	add.s32 	%r317, %r308, %r1;
	mul.wide.s32 	%rd62, %r317, 4;
	add.s64 	%rd63, %rd61, %rd62;
	ld.global.u32 	%r318, [%rd63];
	mul.wide.s32 	%rd64, %r318, 4;
	add.s64 	%rd65, %rd60, %rd64;
	ld.global.u32 	%r319, [%rd65+-4];
	mad.lo.s32 	%r320, %r319, %r319, %r319;
	add.s32 	%r321, %r319, %r320;
	add.s32 	%r7, %r321, 1;
	or.b16  	%rs20, %rs19, %rs17;
	setp.ne.s16 	%p3, %rs20, 0;
	add.s32 	%r322, %r319, 2;
	mul.lo.s32 	%r323, %r322, %r322;
	selp.u32 	%r324, 1, 0, %p3;
	add.s32 	%r8, %r319, %r324;
	selp.b32 	%r9, %r323, %r7, %p3;
	mul.wide.u32 	%rd66, %r2, 4;
	add.s64 	%rd67, %rd61, %rd66;
	ld.global.u32 	%r325, [%rd67];
	mul.wide.s32 	%rd68, %r325, 4;
	add.s64 	%rd69, %rd60, %rd68;
	ld.global.u32 	%r326, [%rd69+-4];
	add.s32 	%r10, %r326, 1;
	mad.lo.s32 	%r327, %r326, %r326, %r326;
	add.s32 	%r11, %r327, %r10;
	add.s32 	%r12, %r8, %r326;
	mul.lo.s32 	%r328, %r317, 3;
	mul.lo.s32 	%r329, %r2, 3;
	mul.wide.u32 	%rd70, %r329, 8;
	add.s64 	%rd71, %rd59, %rd70;
	ld.global.f64 	%fd234, [%rd71];
	mul.wide.s32 	%rd72, %r328, 8;
	add.s64 	%rd73, %rd59, %rd72;
	ld.global.f64 	%fd235, [%rd73];
	sub.f64 	%fd1, %fd234, %fd235;
	ld.global.f64 	%fd236, [%rd71+8];
	ld.global.f64 	%fd237, [%rd73+8];
	sub.f64 	%fd2, %fd236, %fd237;
	ld.global.f64 	%fd238, [%rd71+16];
	ld.global.f64 	%fd239, [%rd73+16];
	sub.f64 	%fd3, %fd238, %fd239;
	setp.ne.s16 	%p4, %rs18, 0;
	@%p4 bra 	$L__BB2_174;
	cvta.to.global.u64 	%rd74, %rd49;
	cvta.to.global.u64 	%rd75, %rd48;
	ld.global.f64 	%fd240, [%rd74];
	fma.rn.f64 	%fd241, %fd240, %fd1, 0d0000000000000000;
	ld.global.f64 	%fd242, [%rd74+24];
	fma.rn.f64 	%fd243, %fd242, %fd2, %fd241;
	ld.global.f64 	%fd244, [%rd74+48];
	fma.rn.f64 	%fd245, %fd244, %fd3, %fd243;
	ld.global.f64 	%fd246, [%rd74+8];
	fma.rn.f64 	%fd247, %fd246, %fd1, 0d0000000000000000;
	ld.global.f64 	%fd248, [%rd74+32];
	fma.rn.f64 	%fd249, %fd248, %fd2, %fd247;
	ld.global.f64 	%fd250, [%rd74+56];
	fma.rn.f64 	%fd251, %fd250, %fd3, %fd249;
	ld.global.f64 	%fd252, [%rd74+16];
	fma.rn.f64 	%fd253, %fd252, %fd1, 0d0000000000000000;
	ld.global.f64 	%fd254, [%rd74+40];
	fma.rn.f64 	%fd255, %fd254, %fd2, %fd253;
	ld.global.f64 	%fd256, [%rd74+64];
	fma.rn.f64 	%fd257, %fd256, %fd3, %fd255;
	setp.lt.f64 	%p5, %fd245, 0d0000000000000000;
	selp.f64 	%fd258, 0d3FF0000000000000, 0dBFF0000000000000, %p5;
	selp.f64 	%fd259, 0dBFE0000000000000, 0d3FE0000000000000, %p5;
	add.f64 	%fd260, %fd245, %fd259;
	cvt.rzi.f64.f64 	%fd261, %fd260;
	setp.eq.f64 	%p6, %fd260, %fd261;
	add.f64 	%fd262, %fd258, %fd261;
	selp.f64 	%fd263, %fd262, %fd261, %p6;
	sub.f64 	%fd264, %fd245, %fd263;
	setp.lt.f64 	%p7, %fd251, 0d0000000000000000;
	selp.f64 	%fd265, 0d3FF0000000000000, 0dBFF0000000000000, %p7;
	selp.f64 	%fd266, 0dBFE0000000000000, 0d3FE0000000000000, %p7;
	add.f64 	%fd267, %fd251, %fd266;
	cvt.rzi.f64.f64 	%fd268, %fd267;
	setp.eq.f64 	%p8, %fd267, %fd268;
	add.f64 	%fd269, %fd265, %fd268;
	selp.f64 	%fd270, %fd269, %fd268, %p8;
	sub.f64 	%fd271, %fd251, %fd270;
	setp.lt.f64 	%p9, %fd257, 0d0000000000000000;
	selp.f64 	%fd272, 0d3FF0000000000000, 0dBFF0000000000000, %p9;
	selp.f64 	%fd273, 0dBFE0000000000000, 0d3FE0000000000000, %p9;
	add.f64 	%fd274, %fd257, %fd273;
	cvt.rzi.f64.f64 	%fd275, %fd274;
	setp.eq.f64 	%p10, %fd274, %fd275;
	add.f64 	%fd276, %fd272, %fd275;
	selp.f64 	%fd277, %fd276, %fd275, %p10;
	sub.f64 	%fd278, %fd257, %fd277;
	ld.global.f64 	%fd279, [%rd75];
	fma.rn.f64 	%fd280, %fd279, %fd264, 0d0000000000000000;
	ld.global.f64 	%fd281, [%rd75+24];
	fma.rn.f64 	%fd282, %fd281, %fd271, %fd280;
	ld.global.f64 	%fd283, [%rd75+48];
	fma.rn.f64 	%fd4, %fd283, %fd278, %fd282;
	ld.global.f64 	%fd284, [%rd75+8];
	fma.rn.f64 	%fd285, %fd284, %fd264, 0d0000000000000000;
	ld.global.f64 	%fd286, [%rd75+32];
	fma.rn.f64 	%fd287, %fd286, %fd271, %fd285;
	ld.global.f64 	%fd288, [%rd75+56];
	fma.rn.f64 	%fd5, %fd288, %fd278, %fd287;
	ld.global.f64 	%fd289, [%rd75+16];
	fma.rn.f64 	%fd290, %fd289, %fd264, 0d0000000000000000;
	ld.global.f64 	%fd291, [%rd75+40];
	fma.rn.f64 	%fd292, %fd291, %fd271, %fd290;
	ld.global.f64 	%fd293, [%rd75+64];
	fma.rn.f64 	%fd6, %fd293, %fd278, %fd292;
	min.s32 	%r13, %r310, 32;
	add.s32 	%r14, %r10, %r8;
	mul.lo.s32 	%r15, %r14, %r14;
	bar.sync 	0;
	setp.ge.s32 	%p11, %r975, %r13;
	@%p11 bra 	$L__BB2_150;
	mov.u32 	%r330, %ntid.y;
	mul.lo.s32 	%r16, %r3, %r330;
	setp.lt.s32 	%p12, %r12, 6;
	@%p12 bra 	$L__BB2_6;
	mov.u64 	%rd312, $str;
	cvta.global.u64 	%rd313, %rd312;
	{ // callseq 10, 0
	.param .b64 param0;
	st.param.b64 	[param0], %rd313;
	.param .b64 param1;
	st.param.b64 	[param1], 0;
	.param .b32 retval0;
	call.uni (retval0), 
	vprintf, 
	(
	param0, 
	param1
	);
	ld.param.b32 	%r579, [retval0];
	} // callseq 10
	{ // callseq 11, 0
	.param .b64 param0;
	st.param.b64 	[param0], %rd313;
	.param .b64 param1;
	st.param.b64 	[param1], 0;
	.param .b32 retval0;
	call.uni (retval0), 
	vprintf, 
	(
	param0, 
	param1
	);
	ld.param.b32 	%r581, [retval0];
	} // callseq 11
	bra.uni 	$L__BB2_150;
$L__BB2_6:
	mov.u32 	%r331, _ZZ9rcnsl0_cuILi5ELi32EEvPddidS0_iS0_idS0_S0_E2dl;
	mad.lo.s32 	%r17, %r975, 288, %r331;
	mul.f64 	%fd7, %fd231, %fd231;
	mov.f64 	%fd294, 0d3FD0000000000000;
	div.rn.f64 	%fd8, %fd294, %fd7;
	mov.f64 	%fd295, 0d402921FB54442D18;
	div.rn.f64 	%fd9, %fd295, %fd233;
	setp.eq.s32 	%p13, %r14, 0;
	@%p13 bra 	$L__BB2_19;
	max.u32 	%r18, %r15, 1;
	and.b32  	%r19, %r18, 15;
	setp.lt.u32 	%p14, %r15, 16;
	mov.b32 	%r881, 0;
	@%p14 bra 	$L__BB2_10;
	and.b32  	%r881, %r18, -16;
	mov.b32 	%r879, 0;
$L__BB2_9:
	.pragma "nounroll";
	shl.b32 	%r334, %r879, 3;
	add.s32 	%r335, %r17, %r334;
	mov.b64 	%rd76, 0;
	st.shared.u64 	[%r335], %rd76;
	st.shared.u64 	[%r335+8], %rd76;
	st.shared.u64 	[%r335+16], %rd76;
	st.shared.u64 	[%r335+24], %rd76;
	st.shared.u64 	[%r335+32], %rd76;
	st.shared.u64 	[%r335+40], %rd76;
	st.shared.u64 	[%r335+48], %rd76;
	st.shared.u64 	[%r335+56], %rd76;
	st.shared.u64 	[%r335+64], %rd76;
	st.shared.u64 	[%r335+72], %rd76;
	st.shared.u64 	[%r335+80], %rd76;
	st.shared.u64 	[%r335+88], %rd76;
	st.shared.u64 	[%r335+96], %rd76;
	st.shared.u64 	[%r335+104], %rd76;
	st.shared.u64 	[%r335+112], %rd76;
	st.shared.u64 	[%r335+120], %rd76;
	add.s32 	%r879, %r879, 16;
	setp.ne.s32 	%p15, %r879, %r881;
	@%p15 bra 	$L__BB2_9;
$L__BB2_10:
	setp.eq.s32 	%p16, %r19, 0;
	@%p16 bra 	$L__BB2_19;
	and.b32  	%r24, %r18, 7;
	setp.lt.u32 	%p17, %r19, 8;
	@%p17 bra 	$L__BB2_13;
	shl.b32 	%r336, %r881, 3;
	add.s32 	%r337, %r17, %r336;
	mov.b64 	%rd77, 0;
	st.shared.u64 	[%r337], %rd77;
	st.shared.u64 	[%r337+8], %rd77;
	st.shared.u64 	[%r337+16], %rd77;
	st.shared.u64 	[%r337+24], %rd77;
	st.shared.u64 	[%r337+32], %rd77;
	st.shared.u64 	[%r337+40], %rd77;
	st.shared.u64 	[%r337+48], %rd77;
	st.shared.u64 	[%r337+56], %rd77;
	add.s32 	%r881, %r881, 8;
$L__BB2_13:
	setp.eq.s32 	%p18, %r24, 0;
	@%p18 bra 	$L__BB2_19;
	and.b32  	%r27, %r18, 3;
	setp.lt.u32 	%p19, %r24, 4;
	@%p19 bra 	$L__BB2_16;
	shl.b32 	%r338, %r881, 3;
	add.s32 	%r339, %r17, %r338;
	mov.b64 	%rd78, 0;
	st.shared.u64 	[%r339], %rd78;
	st.shared.u64 	[%r339+8], %rd78;
	st.shared.u64 	[%r339+16], %rd78;
	st.shared.u64 	[%r339+24], %rd78;
	add.s32 	%r881, %r881, 4;
$L__BB2_16:
	setp.eq.s32 	%p20, %r27, 0;
	@%p20 bra 	$L__BB2_19;
	mov.b32 	%r884, 0;
$L__BB2_18:
	.pragma "nounroll";
	shl.b32 	%r341, %r881, 3;
	add.s32 	%r342, %r17, %r341;
	mov.b64 	%rd79, 0;
	st.shared.u64 	[%r342], %rd79;
	add.s32 	%r881, %r881, 1;
	add.s32 	%r884, %r884, 1;
	setp.ne.s32 	%p21, %r884, %r27;
	@%p21 bra 	$L__BB2_18;
$L__BB2_19:
	setp.ne.s32 	%p22, %r975, 0;
	@%p22 bra 	$L__BB2_21;
	neg.f64 	%fd296, %fd9;
	mul.f64 	%fd297, %fd8, %fd296;
	st.shared.f64 	[%r17], %fd297;
$L__BB2_21:
	add.s32 	%r885, %r975, 1;
	setp.ge.s32 	%p23, %r885, %r310;
	@%p23 bra 	$L__BB2_84;
	mov.f64 	%fd298, 0d401921FB54442D18;
	div.rn.f64 	%fd10, %fd298, %fd232;
	neg.f64 	%fd11, %fd8;
	add.s32 	%r343, %r15, -1;
	and.b32  	%r35, %r343, 3;
	cvta.to.global.u64 	%rd10, %rd42;
	mov.u64 	%rd84, __cudart_sin_cos_coeffs;
$L__BB2_23:
	mul.lo.s32 	%r344, %r885, 3;
	mul.wide.u32 	%rd80, %r344, 8;
	add.s64 	%rd81, %rd10, %rd80;
	ld.global.f64 	%fd299, [%rd81];
	mul.f64 	%fd1602, %fd10, %fd299;
	ld.global.f64 	%fd300, [%rd81+8];
	mul.f64 	%fd13, %fd10, %fd300;
	ld.global.f64 	%fd301, [%rd81+16];
	mul.f64 	%fd14, %fd10, %fd301;
	fma.rn.f64 	%fd302, %fd1602, %fd4, 0d0000000000000000;
	fma.rn.f64 	%fd303, %fd13, %fd5, %fd302;
	fma.rn.f64 	%fd304, %fd14, %fd6, %fd303;
	mul.f64 	%fd15, %fd232, %fd304;
	abs.f64 	%fd16, %fd15;
	setp.neu.f64 	%p24, %fd16, 0d7FF0000000000000;
	@%p24 bra 	$L__BB2_25;
	mov.f64 	%fd310, 0d0000000000000000;
	mul.rn.f64 	%fd1600, %fd15, %fd310;
	mov.b32 	%r887, 1;
	bra.uni 	$L__BB2_28;
$L__BB2_25:
	mul.f64 	%fd305, %fd15, 0d3FE45F306DC9C883;
	cvt.rni.s32.f64 	%r886, %fd305;
	cvt.rn.f64.s32 	%fd306, %r886;
	fma.rn.f64 	%fd307, %fd306, 0dBFF921FB54442D18, %fd15;
	fma.rn.f64 	%fd308, %fd306, 0dBC91A62633145C00, %fd307;
	fma.rn.f64 	%fd1600, %fd306, 0dB97B839A252049C0, %fd308;
	setp.ltu.f64 	%p25, %fd16, 0d41E0000000000000;
	@%p25 bra 	$L__BB2_27;
	{ // callseq 8, 0
	.param .b64 param0;
	st.param.f64 	[param0], %fd15;
	.param .align 16 .b8 retval0[16];
	call.uni (retval0), 
	__internal_trig_reduction_slowpathd, 
	(
	param0
	);
	ld.param.f64 	%fd1600, [retval0];
	ld.param.b32 	%r886, [retval0+8];
	} // callseq 8
$L__BB2_27:
	add.s32 	%r887, %r886, 1;
$L__BB2_28:
	shl.b32 	%r347, %r887, 6;
	cvt.u64.u32 	%rd82, %r347;
	and.b64  	%rd83, %rd82, 64;
	add.s64 	%rd85, %rd84, %rd83;
	mul.rn.f64 	%fd311, %fd1600, %fd1600;
	and.b32  	%r348, %r887, 1;
	setp.eq.b32 	%p27, %r348, 1;
	selp.f64 	%fd312, 0dBDA8FF8320FD8164, 0d3DE5DB65F9785EBA, %p27;
	ld.global.nc.v2.f64 	{%fd313, %fd314}, [%rd85];
	fma.rn.f64 	%fd315, %fd312, %fd311, %fd313;
	fma.rn.f64 	%fd316, %fd315, %fd311, %fd314;
	ld.global.nc.v2.f64 	{%fd317, %fd318}, [%rd85+16];
	fma.rn.f64 	%fd319, %fd316, %fd311, %fd317;
	fma.rn.f64 	%fd320, %fd319, %fd311, %fd318;
	ld.global.nc.v2.f64 	{%fd321, %fd322}, [%rd85+32];
	fma.rn.f64 	%fd323, %fd320, %fd311, %fd321;
	fma.rn.f64 	%fd324, %fd323, %fd311, %fd322;
	fma.rn.f64 	%fd325, %fd324, %fd1600, %fd1600;
	fma.rn.f64 	%fd326, %fd324, %fd311, 0d3FF0000000000000;
	selp.f64 	%fd327, %fd326, %fd325, %p27;
	and.b32  	%r349, %r887, 2;
	setp.eq.s32 	%p28, %r349, 0;
	mov.f64 	%fd328, 0d0000000000000000;
	sub.f64 	%fd329, %fd328, %fd327;
	selp.f64 	%fd1606, %fd327, %fd329, %p28;
	@%p24 bra 	$L__BB2_30;
	mov.f64 	%fd335, 0d0000000000000000;
	mul.rn.f64 	%fd1601, %fd15, %fd335;
	mov.b32 	%r888, 0;
	bra.uni 	$L__BB2_32;
$L__BB2_30:
	mul.f64 	%fd330, %fd15, 0d3FE45F306DC9C883;
	cvt.rni.s32.f64 	%r888, %fd330;
	cvt.rn.f64.s32 	%fd331, %r888;
	fma.rn.f64 	%fd332, %fd331, 0dBFF921FB54442D18, %fd15;
	fma.rn.f64 	%fd333, %fd331, 0dBC91A62633145C00, %fd332;
	fma.rn.f64 	%fd1601, %fd331, 0dB97B839A252049C0, %fd333;
	setp.ltu.f64 	%p29, %fd16, 0d41E0000000000000;
	@%p29 bra 	$L__BB2_32;
	{ // callseq 9, 0
	.param .b64 param0;
	st.param.f64 	[param0], %fd15;
	.param .align 16 .b8 retval0[16];
	call.uni (retval0), 
	__internal_trig_reduction_slowpathd, 
	(
	param0
	);
	ld.param.f64 	%fd1601, [retval0];
	ld.param.b32 	%r888, [retval0+8];
	} // callseq 9
$L__BB2_32:
	setp.lt.u32 	%p30, %r15, 2;
	shl.b32 	%r352, %r888, 6;
	cvt.u64.u32 	%rd86, %r352;
	and.b64  	%rd87, %rd86, 64;
	add.s64 	%rd89, %rd84, %rd87;
	mul.rn.f64 	%fd336, %fd1601, %fd1601;
	and.b32  	%r353, %r888, 1;
	setp.eq.b32 	%p31, %r353, 1;
	selp.f64 	%fd337, 0dBDA8FF8320FD8164, 0d3DE5DB65F9785EBA, %p31;
	ld.global.nc.v2.f64 	{%fd338, %fd339}, [%rd89];
	fma.rn.f64 	%fd340, %fd337, %fd336, %fd338;
	fma.rn.f64 	%fd341, %fd340, %fd336, %fd339;
	ld.global.nc.v2.f64 	{%fd342, %fd343}, [%rd89+16];
	fma.rn.f64 	%fd344, %fd341, %fd336, %fd342;
	fma.rn.f64 	%fd345, %fd344, %fd336, %fd343;
	ld.global.nc.v2.f64 	{%fd346, %fd347}, [%rd89+32];
	fma.rn.f64 	%fd348, %fd345, %fd336, %fd346;
	fma.rn.f64 	%fd349, %fd348, %fd336, %fd347;
	fma.rn.f64 	%fd350, %fd349, %fd1601, %fd1601;
	fma.rn.f64 	%fd351, %fd349, %fd336, 0d3FF0000000000000;
	selp.f64 	%fd352, %fd351, %fd350, %p31;
	and.b32  	%r354, %r888, 2;
	setp.eq.s32 	%p32, %r354, 0;
	mov.f64 	%fd353, 0d0000000000000000;
	sub.f64 	%fd354, %fd353, %fd352;
	selp.f64 	%fd1605, %fd352, %fd354, %p32;
	mov.b64 	%rd90, 4607182418800017408;
	st.local.u64 	[%rd9], %rd90;
	st.local.u64 	[%rd7], %rd90;
	mov.f64 	%fd355, 0d3FF0000000000000;
	st.local.v2.f64 	[%rd6], {%fd355, %fd1602};
	st.local.v2.f64 	[%rd8], {%fd353, %fd13};
	st.local.v2.f64 	[%rd9+48], {%fd14, %fd355};
	mul.f64 	%fd356, %fd1602, %fd1602;
	fma.rn.f64 	%fd28, %fd13, %fd13, %fd356;
	mul.f64 	%fd29, %fd14, %fd14;
	add.f64 	%fd30, %fd29, %fd28;
	@%p30 bra 	$L__BB2_67;
	setp.gtu.f64 	%p33, %fd30, 0d3A1FB0F6BE506019;
	@%p33 bra 	$L__BB2_47;
	add.s32 	%r356, %r15, -2;
	setp.lt.u32 	%p34, %r356, 15;
	mov.b32 	%r899, 1;
	@%p34 bra 	$L__BB2_37;
	mov.b32 	%r889, 1;
$L__BB2_36:
	.pragma "nounroll";
	mul.wide.u32 	%rd91, %r889, 8;
	add.s64 	%rd92, %rd7, %rd91;
	mov.b64 	%rd93, 0;
	st.local.u64 	[%rd92], %rd93;
	mov.f64 	%fd357, 0d0000000000000000;
	st.local.v2.f64 	[%rd92+8], {%fd357, %fd357};
	st.local.v2.f64 	[%rd92+24], {%fd357, %fd357};
	st.local.v2.f64 	[%rd92+40], {%fd357, %fd357};
	st.local.v2.f64 	[%rd92+56], {%fd357, %fd357};
	st.local.v2.f64 	[%rd92+72], {%fd357, %fd357};
	st.local.v2.f64 	[%rd92+88], {%fd357, %fd357};
	st.local.v2.f64 	[%rd92+104], {%fd357, %fd357};
	st.local.u64 	[%rd92+120], %rd93;
	add.s32 	%r899, %r889, 16;
	add.s32 	%r358, %r889, 15;
	add.s32 	%r359, %r15, -1;
	and.b32  	%r360, %r359, -16;
	setp.eq.s32 	%p35, %r358, %r360;
	mov.u32 	%r889, %r899;
	@%p35 bra 	$L__BB2_37;
	bra.uni 	$L__BB2_36;
$L__BB2_37:
	add.s32 	%r361, %r15, -1;
	and.b32  	%r362, %r361, 15;
	setp.eq.s32 	%p36, %r362, 0;
	@%p36 bra 	$L__BB2_67;
	add.s32 	%r363, %r15, -1;
	and.b32  	%r364, %r363, 15;
	add.s32 	%r365, %r364, -1;
	setp.lt.u32 	%p37, %r365, 7;
	@%p37 bra 	$L__BB2_40;
	mul.wide.u32 	%rd94, %r899, 8;
	add.s64 	%rd95, %rd7, %rd94;
	mov.b64 	%rd96, 0;
	st.local.u64 	[%rd95], %rd96;
	st.local.u64 	[%rd95+8], %rd96;
	st.local.u64 	[%rd95+16], %rd96;
	st.local.u64 	[%rd95+24], %rd96;
	st.local.u64 	[%rd95+32], %rd96;
	st.local.u64 	[%rd95+40], %rd96;
	st.local.u64 	[%rd95+48], %rd96;
	st.local.u64 	[%rd95+56], %rd96;
	add.s32 	%r899, %r899, 8;
$L__BB2_40:
	add.s32 	%r366, %r15, -1;
	and.b32  	%r367, %r366, 7;
	setp.eq.s32 	%p38, %r367, 0;
	@%p38 bra 	$L__BB2_67;
	add.s32 	%r368, %r15, -1;
	and.b32  	%r369, %r368, 7;
	add.s32 	%r370, %r369, -1;
	setp.lt.u32 	%p39, %r370, 3;
	@%p39 bra 	$L__BB2_43;
	mul.wide.u32 	%rd97, %r899, 8;
	add.s64 	%rd98, %rd7, %rd97;
	mov.b64 	%rd99, 0;
	st.local.u64 	[%rd98], %rd99;
	st.local.u64 	[%rd98+8], %rd99;
	st.local.u64 	[%rd98+16], %rd99;
	st.local.u64 	[%rd98+24], %rd99;
	add.s32 	%r899, %r899, 4;
$L__BB2_43:
	setp.eq.s32 	%p40, %r35, 0;
	@%p40 bra 	$L__BB2_67;
	setp.eq.s32 	%p41, %r35, 1;
	mul.wide.u32 	%rd100, %r899, 8;
	add.s64 	%rd15, %rd7, %rd100;
	mov.b64 	%rd101, 0;
	st.local.u64 	[%rd15], %rd101;
	@%p41 bra 	$L__BB2_67;
	setp.eq.s32 	%p42, %r35, 2;
	mov.b64 	%rd102, 0;
	st.local.u64 	[%rd15+8], %rd102;
	@%p42 bra 	$L__BB2_67;
	mov.b64 	%rd103, 0;
	st.local.u64 	[%rd15+16], %rd103;
	bra.uni 	$L__BB2_67;
$L__BB2_47:
	setp.lt.s32 	%p43, %r12, 2;
	st.local.f64 	[%rd7+8], %fd13;
	st.local.v2.f64 	[%rd7+16], {%fd14, %fd1602};
	@%p43 bra 	$L__BB2_67;
	mov.b32 	%r891, 1;
	mov.b32 	%r890, 0;
	mov.b16 	%rs48, 0;
	mov.f64 	%fd1603, 0d3FF0000000000000;
$L__BB2_49:
	mov.u32 	%r47, %r890;
	mov.f64 	%fd32, %fd1603;
	setp.gt.f64 	%p44, %fd28, %fd29;
	add.s32 	%r49, %r47, 2;
	add.s32 	%r890, %r47, 1;
	add.s32 	%r51, %r47, 3;
	mul.lo.s32 	%r52, %r51, %r49;
	add.s32 	%r373, %r890, %r49;
	cvt.rn.f64.s32 	%fd359, %r373;
	ld.local.f64 	%fd360, [%rd9+48];
	mul.f64 	%fd361, %fd360, %fd359;
	mul.wide.s32 	%rd104, %r49, 48;
	add.s64 	%rd11, %rd9, %rd104;
	add.s64 	%rd12, %rd11, -48;
	ld.local.f64 	%fd1603, [%rd11+-48];
	mul.f64 	%fd362, %fd361, %fd1603;
	cvt.rn.f64.s32 	%fd363, %r890;
	mul.f64 	%fd364, %fd30, %fd363;
	mul.f64 	%fd365, %fd364, %fd32;
	sub.f64 	%fd366, %fd362, %fd365;
	cvt.rn.f64.u32 	%fd367, %r49;
	div.rn.f64 	%fd368, %fd366, %fd367;
	st.local.f64 	[%rd11], %fd368;
	mul.wide.u32 	%rd105, %r52, 8;
	add.s64 	%rd13, %rd7, %rd105;
	st.local.f64 	[%rd13], %fd368;
	add.s32 	%r891, %r891, 2;
	mul.wide.s32 	%rd106, %r49, 8;
	add.s64 	%rd107, %rd12, %rd106;
	ld.local.f64 	%fd369, [%rd107+-8];
	cvt.rn.f64.u32 	%fd370, %r891;
	mul.f64 	%fd371, %fd369, %fd370;
	st.local.f64 	[%rd107+48], %fd371;
	add.s64 	%rd108, %rd6, %rd106;
	ld.local.f64 	%fd372, [%rd108+-8];
	mul.f64 	%fd373, %fd1602, %fd372;
	ld.local.f64 	%fd374, [%rd8+8];
	add.s64 	%rd109, %rd8, %rd106;
	ld.local.f64 	%fd375, [%rd109+-8];
	mul.f64 	%fd376, %fd374, %fd375;
	sub.f64 	%fd377, %fd373, %fd376;
	st.local.f64 	[%rd108], %fd377;
	ld.local.f64 	%fd1602, [%rd6+8];
	mul.f64 	%fd378, %fd374, %fd372;
	fma.rn.f64 	%fd379, %fd375, %fd1602, %fd378;
	st.local.f64 	[%rd109], %fd379;
	mul.f64 	%fd380, %fd371, %fd377;
	add.s32 	%r374, %r52, %r49;
	mul.wide.u32 	%rd110, %r374, 8;
	add.s64 	%rd111, %rd7, %rd110;
	st.local.f64 	[%rd111], %fd380;
	mul.f64 	%fd381, %fd371, %fd379;
	sub.s32 	%r375, %r52, %r49;
	mul.wide.s32 	%rd112, %r375, 8;
	add.s64 	%rd14, %rd7, %rd112;
	st.local.f64 	[%rd14], %fd381;
	@%p44 bra 	$L__BB2_58;
	setp.lt.u32 	%p45, %r47, 3;
	mov.b32 	%r896, 1;
	@%p45 bra 	$L__BB2_53;
	and.b32  	%r54, %r890, -4;
	mov.b32 	%r896, 1;
$L__BB2_52:
	.pragma "nounroll";
	sub.s32 	%r378, %r49, %r896;
	add.s32 	%r379, %r378, %r49;
	cvt.rn.f64.u32 	%fd382, %r379;
	mul.f64 	%fd383, %fd30, %fd382;
	mul.wide.u32 	%rd113, %r378, 8;
	add.s64 	%rd114, %rd11, %rd113;
	ld.local.f64 	%fd384, [%rd114+-48];
	mul.f64 	%fd385, %fd383, %fd384;
	ld.local.f64 	%fd386, [%rd114+8];
	mul.f64 	%fd387, %fd28, %fd386;
	sub.f64 	%fd388, %fd385, %fd387;
	ld.local.f64 	%fd389, [%rd9+48];
	cvt.rn.f64.u32 	%fd390, %r896;
	mul.f64 	%fd391, %fd389, %fd390;
	div.rn.f64 	%fd392, %fd388, %fd391;
	st.local.f64 	[%rd114], %fd392;
	add.s64 	%rd115, %rd6, %rd113;
	ld.local.f64 	%fd393, [%rd115];
	mul.f64 	%fd394, %fd392, %fd393;
	add.s32 	%r380, %r378, %r52;
	mul.wide.u32 	%rd116, %r380, 8;
	add.s64 	%rd117, %rd7, %rd116;
	st.local.f64 	[%rd117], %fd394;
	add.s64 	%rd118, %rd8, %rd113;
	ld.local.f64 	%fd395, [%rd118];
	mul.f64 	%fd396, %fd392, %fd395;
	sub.s32 	%r381, %r52, %r378;
	mul.wide.s32 	%rd119, %r381, 8;
	add.s64 	%rd120, %rd7, %rd119;
	st.local.f64 	[%rd120], %fd396;
	add.s32 	%r382, %r896, 1;
	sub.s32 	%r383, %r49, %r382;
	add.s32 	%r384, %r379, -1;
	cvt.rn.f64.u32 	%fd397, %r384;
	mul.f64 	%fd398, %fd30, %fd397;
	mul.wide.u32 	%rd121, %r383, 8;
	add.s64 	%rd122, %rd11, %rd121;
	ld.local.f64 	%fd399, [%rd122+-48];
	mul.f64 	%fd400, %fd398, %fd399;
	mul.f64 	%fd401, %fd28, %fd392;
	sub.f64 	%fd402, %fd400, %fd401;
	ld.local.f64 	%fd403, [%rd9+48];
	cvt.rn.f64.u32 	%fd404, %r382;
	mul.f64 	%fd405, %fd403, %fd404;
	div.rn.f64 	%fd406, %fd402, %fd405;
	st.local.f64 	[%rd122], %fd406;
	add.s64 	%rd123, %rd6, %rd121;
	ld.local.f64 	%fd407, [%rd123];
	mul.f64 	%fd408, %fd406, %fd407;
	add.s32 	%r385, %r380, -1;
	mul.wide.u32 	%rd124, %r385, 8;
	add.s64 	%rd125, %rd7, %rd124;
	st.local.f64 	[%rd125], %fd408;
	add.s64 	%rd126, %rd8, %rd121;
	ld.local.f64 	%fd409, [%rd126];
	mul.f64 	%fd410, %fd406, %fd409;
	st.local.f64 	[%rd120+8], %fd410;
	add.s32 	%r386, %r896, 2;
	sub.s32 	%r387, %r47, %r896;
	add.s32 	%r388, %r378, %r47;
	cvt.rn.f64.u32 	%fd411, %r388;
	mul.f64 	%fd412, %fd30, %fd411;
	mul.wide.u32 	%rd127, %r387, 8;
	add.s64 	%rd128, %rd11, %rd127;
	ld.local.f64 	%fd413, [%rd128+-48];
	mul.f64 	%fd414, %fd412, %fd413;
	mul.f64 	%fd415, %fd28, %fd406;
	sub.f64 	%fd416, %fd414, %fd415;
	ld.local.f64 	%fd417, [%rd9+48];
	cvt.rn.f64.u32 	%fd418, %r386;
	mul.f64 	%fd419, %fd417, %fd418;
	div.rn.f64 	%fd420, %fd416, %fd419;
	st.local.f64 	[%rd128], %fd420;
	add.s64 	%rd129, %rd6, %rd127;
	ld.local.f64 	%fd421, [%rd129];
	mul.f64 	%fd422, %fd420, %fd421;
	add.s32 	%r389, %r380, -2;
	mul.wide.u32 	%rd130, %r389, 8;
	add.s64 	%rd131, %rd7, %rd130;
	st.local.f64 	[%rd131], %fd422;
	add.s64 	%rd132, %rd8, %rd127;
	ld.local.f64 	%fd423, [%rd132];
	mul.f64 	%fd424, %fd420, %fd423;
	st.local.f64 	[%rd120+16], %fd424;
	add.s32 	%r390, %r896, 3;
	sub.s32 	%r391, %r49, %r390;
	add.s32 	%r392, %r379, -3;
	cvt.rn.f64.u32 	%fd425, %r392;
	mul.f64 	%fd426, %fd30, %fd425;
	mul.wide.u32 	%rd133, %r391, 8;
	add.s64 	%rd134, %rd11, %rd133;
	ld.local.f64 	%fd427, [%rd134+-48];
	mul.f64 	%fd428, %fd426, %fd427;
	mul.f64 	%fd429, %fd28, %fd420;
	sub.f64 	%fd430, %fd428, %fd429;
	ld.local.f64 	%fd431, [%rd9+48];
	cvt.rn.f64.u32 	%fd432, %r390;
	mul.f64 	%fd433, %fd431, %fd432;
	div.rn.f64 	%fd434, %fd430, %fd433;
	st.local.f64 	[%rd134], %fd434;
	add.s64 	%rd135, %rd6, %rd133;
	ld.local.f64 	%fd435, [%rd135];
	mul.f64 	%fd436, %fd434, %fd435;
	add.s32 	%r393, %r380, -3;
	mul.wide.u32 	%rd136, %r393, 8;
	add.s64 	%rd137, %rd7, %rd136;
	st.local.f64 	[%rd137], %fd436;
	add.s64 	%rd138, %rd8, %rd133;
	ld.local.f64 	%fd437, [%rd138];
	mul.f64 	%fd438, %fd434, %fd437;
	st.local.f64 	[%rd120+24], %fd438;
	add.s32 	%r896, %r896, 4;
	setp.eq.s32 	%p46, %r390, %r54;
	@%p46 bra 	$L__BB2_53;
	bra.uni 	$L__BB2_52;
$L__BB2_53:
	and.b32  	%r394, %r890, 3;
	setp.eq.s32 	%p47, %r394, 0;
	@%p47 bra 	$L__BB2_66;
	and.b16  	%rs22, %rs48, 3;
	setp.eq.s16 	%p48, %rs22, 0;
	@%p48 bra 	$L__BB2_56;
	sub.s32 	%r395, %r49, %r896;
	add.s32 	%r396, %r395, %r49;
	cvt.rn.f64.u32 	%fd439, %r396;
	mul.f64 	%fd440, %fd30, %fd439;
	mul.wide.u32 	%rd139, %r395, 8;
	add.s64 	%rd140, %rd11, %rd139;
	ld.local.f64 	%fd441, [%rd140+-48];
	mul.f64 	%fd442, %fd440, %fd441;
	ld.local.f64 	%fd443, [%rd140+8];
	mul.f64 	%fd444, %fd28, %fd443;
	sub.f64 	%fd445, %fd442, %fd444;
	ld.local.f64 	%fd446, [%rd9+48];
	cvt.rn.f64.u32 	%fd447, %r896;
	mul.f64 	%fd448, %fd446, %fd447;
	div.rn.f64 	%fd449, %fd445, %fd448;
	st.local.f64 	[%rd140], %fd449;
	add.s64 	%rd141, %rd6, %rd139;
	ld.local.f64 	%fd450, [%rd141];
	mul.f64 	%fd451, %fd449, %fd450;
	add.s32 	%r397, %r395, %r52;
	mul.wide.u32 	%rd142, %r397, 8;
	add.s64 	%rd143, %rd7, %rd142;
	st.local.f64 	[%rd143], %fd451;
	add.s64 	%rd144, %rd8, %rd139;
	ld.local.f64 	%fd452, [%rd144];
	mul.f64 	%fd453, %fd449, %fd452;
	mul.wide.s32 	%rd145, %r896, 8;
	add.s64 	%rd146, %rd14, %rd145;
	st.local.f64 	[%rd146], %fd453;
	add.s32 	%r398, %r896, 1;
	sub.s32 	%r399, %r49, %r398;
	add.s32 	%r400, %r396, -1;
	cvt.rn.f64.u32 	%fd454, %r400;
	mul.f64 	%fd455, %fd30, %fd454;
	mul.wide.u32 	%rd147, %r399, 8;
	add.s64 	%rd148, %rd11, %rd147;
	ld.local.f64 	%fd456, [%rd148+-48];
	mul.f64 	%fd457, %fd455, %fd456;
	ld.local.f64 	%fd458, [%rd148+8];
	mul.f64 	%fd459, %fd28, %fd458;
	sub.f64 	%fd460, %fd457, %fd459;
	ld.local.f64 	%fd461, [%rd9+48];
	cvt.rn.f64.u32 	%fd462, %r398;
	mul.f64 	%fd463, %fd461, %fd462;
	div.rn.f64 	%fd464, %fd460, %fd463;
	st.local.f64 	[%rd148], %fd464;
	add.s64 	%rd149, %rd6, %rd147;
	ld.local.f64 	%fd465, [%rd149];
	mul.f64 	%fd466, %fd464, %fd465;
	add.s32 	%r401, %r397, -1;
	mul.wide.u32 	%rd150, %r401, 8;
	add.s64 	%rd151, %rd7, %rd150;
	st.local.f64 	[%rd151], %fd466;
	add.s64 	%rd152, %rd8, %rd147;
	ld.local.f64 	%fd467, [%rd152];
	mul.f64 	%fd468, %fd464, %fd467;
	st.local.f64 	[%rd146+8], %fd468;
	add.s32 	%r896, %r896, 2;
$L__BB2_56:
	and.b16  	%rs23, %rs48, 1;
	setp.eq.b16 	%p49, %rs23, 1;
	@%p49 bra 	$L__BB2_66;
	sub.s32 	%r402, %r49, %r896;
	add.s32 	%r403, %r402, %r49;
	cvt.rn.f64.u32 	%fd469, %r403;
	mul.f64 	%fd470, %fd30, %fd469;
	mul.wide.u32 	%rd153, %r402, 8;
	add.s64 	%rd154, %rd11, %rd153;
	ld.local.f64 	%fd471, [%rd154+-48];
	mul.f64 	%fd472, %fd470, %fd471;
	ld.local.f64 	%fd473, [%rd154+8];
	mul.f64 	%fd474, %fd28, %fd473;
	sub.f64 	%fd475, %fd472, %fd474;
	ld.local.f64 	%fd476, [%rd9+48];
	cvt.rn.f64.u32 	%fd477, %r896;
	mul.f64 	%fd478, %fd476, %fd477;
	div.rn.f64 	%fd479, %fd475, %fd478;
	st.local.f64 	[%rd154], %fd479;
	add.s64 	%rd155, %rd6, %rd153;
	ld.local.f64 	%fd480, [%rd155];
	mul.f64 	%fd481, %fd479, %fd480;
	add.s32 	%r404, %r402, %r52;
	mul.wide.u32 	%rd156, %r404, 8;
	add.s64 	%rd157, %rd7, %rd156;
	st.local.f64 	[%rd157], %fd481;
	add.s64 	%rd158, %rd8, %rd153;
	ld.local.f64 	%fd482, [%rd158];
	mul.f64 	%fd483, %fd479, %fd482;
	mul.wide.s32 	%rd159, %r896, 8;
	add.s64 	%rd160, %rd14, %rd159;
	st.local.f64 	[%rd160], %fd483;
	bra.uni 	$L__BB2_66;
$L__BB2_58:
	setp.lt.u32 	%p50, %r47, 3;
	mov.b32 	%r895, 1;
	@%p50 bra 	$L__BB2_61;
	mov.b32 	%r892, 1;
$L__BB2_60:
	.pragma "nounroll";
	add.s32 	%r407, %r892, %r890;
	cvt.rn.f64.s32 	%fd484, %r407;
	mul.f64 	%fd485, %fd30, %fd484;
	mul.wide.s32 	%rd161, %r892, 8;
	add.s64 	%rd162, %rd12, %rd161;
	ld.local.v2.f64 	{%fd486, %fd487}, [%rd162+-8];
	mul.f64 	%fd488, %fd485, %fd486;
	sub.s32 	%r408, %r51, %r892;
	cvt.rn.f64.s32 	%fd489, %r408;
	ld.local.f64 	%fd490, [%rd9+48];
	mul.f64 	%fd491, %fd490, %fd489;
	ld.local.f64 	%fd492, [%rd162+40];
	mul.f64 	%fd493, %fd491, %fd492;
	sub.f64 	%fd494, %fd488, %fd493;
	div.rn.f64 	%fd495, %fd494, %fd28;
	st.local.f64 	[%rd162+48], %fd495;
	mul.wide.u32 	%rd163, %r892, 8;
	add.s64 	%rd164, %rd6, %rd163;
	ld.local.f64 	%fd496, [%rd164];
	mul.f64 	%fd497, %fd496, %fd495;
	add.s32 	%r409, %r892, %r52;
	mul.wide.u32 	%rd165, %r409, 8;
	add.s64 	%rd166, %rd7, %rd165;
	st.local.f64 	[%rd166], %fd497;
	add.s64 	%rd167, %rd8, %rd163;
	ld.local.f64 	%fd498, [%rd167];
	mul.f64 	%fd499, %fd495, %fd498;
	sub.s32 	%r410, %r52, %r892;
	mul.wide.s32 	%rd168, %r410, 8;
	add.s64 	%rd169, %rd7, %rd168;
	st.local.f64 	[%rd169], %fd499;
	add.s32 	%r411, %r407, 1;
	cvt.rn.f64.s32 	%fd500, %r411;
	mul.f64 	%fd501, %fd30, %fd500;
	mul.f64 	%fd502, %fd501, %fd487;
	sub.s32 	%r412, %r49, %r892;
	cvt.rn.f64.s32 	%fd503, %r412;
	ld.local.f64 	%fd504, [%rd9+48];
	mul.f64 	%fd505, %fd504, %fd503;
	mul.f64 	%fd506, %fd505, %fd495;
	sub.f64 	%fd507, %fd502, %fd506;
	div.rn.f64 	%fd508, %fd507, %fd28;
	st.local.f64 	[%rd162+56], %fd508;
	ld.local.v2.f64 	{%fd509, %fd510}, [%rd164+8];
	mul.f64 	%fd511, %fd509, %fd508;
	add.s64 	%rd170, %rd13, %rd163;
	st.local.f64 	[%rd170+8], %fd511;
	ld.local.v2.f64 	{%fd512, %fd513}, [%rd167+8];
	mul.f64 	%fd514, %fd508, %fd512;
	st.local.f64 	[%rd169+-8], %fd514;
	add.s32 	%r413, %r407, 2;
	cvt.rn.f64.s32 	%fd515, %r413;
	mul.f64 	%fd516, %fd30, %fd515;
	ld.local.v2.f64 	{%fd517, %fd518}, [%rd162+8];
	mul.f64 	%fd519, %fd516, %fd517;
	add.s32 	%r414, %r408, -2;
	cvt.rn.f64.s32 	%fd520, %r414;
	ld.local.f64 	%fd521, [%rd9+48];
	mul.f64 	%fd522, %fd521, %fd520;
	mul.f64 	%fd523, %fd522, %fd508;
	sub.f64 	%fd524, %fd519, %fd523;
	div.rn.f64 	%fd525, %fd524, %fd28;
	st.local.f64 	[%rd162+64], %fd525;
	mul.f64 	%fd526, %fd510, %fd525;
	st.local.f64 	[%rd170+16], %fd526;
	mul.f64 	%fd527, %fd525, %fd513;
	st.local.f64 	[%rd169+-16], %fd527;
	add.s32 	%r415, %r407, 3;
	cvt.rn.f64.s32 	%fd528, %r415;
	mul.f64 	%fd529, %fd30, %fd528;
	mul.f64 	%fd530, %fd529, %fd518;
	sub.s32 	%r416, %r47, %r892;
	cvt.rn.f64.s32 	%fd531, %r416;
	ld.local.f64 	%fd532, [%rd9+48];
	mul.f64 	%fd533, %fd532, %fd531;
	mul.f64 	%fd534, %fd533, %fd525;
	sub.f64 	%fd535, %fd530, %fd534;
	div.rn.f64 	%fd536, %fd535, %fd28;
	st.local.f64 	[%rd162+72], %fd536;
	ld.local.f64 	%fd537, [%rd164+24];
	mul.f64 	%fd538, %fd537, %fd536;
	st.local.f64 	[%rd170+24], %fd538;
	ld.local.f64 	%fd539, [%rd167+24];
	mul.f64 	%fd540, %fd536, %fd539;
	st.local.f64 	[%rd169+-24], %fd540;
	add.s32 	%r895, %r892, 4;
	add.s32 	%r417, %r892, 3;
	and.b32  	%r418, %r890, -4;
	setp.eq.s32 	%p51, %r417, %r418;
	mov.u32 	%r892, %r895;
	@%p51 bra 	$L__BB2_61;
	bra.uni 	$L__BB2_60;
$L__BB2_61:
	and.b32  	%r419, %r890, 3;
	setp.eq.s32 	%p52, %r419, 0;
	@%p52 bra 	$L__BB2_66;
	and.b16  	%rs24, %rs48, 3;
	setp.eq.s16 	%p53, %rs24, 0;
	@%p53 bra 	$L__BB2_64;
	add.s32 	%r420, %r895, %r890;
	cvt.rn.f64.s32 	%fd541, %r420;
	mul.f64 	%fd542, %fd30, %fd541;
	mul.wide.s32 	%rd171, %r895, 8;
	add.s64 	%rd172, %rd12, %rd171;
	ld.local.f64 	%fd543, [%rd172+-8];
	mul.f64 	%fd544, %fd542, %fd543;
	sub.s32 	%r421, %r51, %r895;
	cvt.rn.f64.s32 	%fd545, %r421;
	ld.local.f64 	%fd546, [%rd9+48];
	mul.f64 	%fd547, %fd546, %fd545;
	ld.local.f64 	%fd548, [%rd172+40];
	mul.f64 	%fd549, %fd547, %fd548;
	sub.f64 	%fd550, %fd544, %fd549;
	div.rn.f64 	%fd551, %fd550, %fd28;
	mul.wide.u32 	%rd173, %r895, 8;
	add.s64 	%rd174, %rd11, %rd173;
	st.local.f64 	[%rd174], %fd551;
	add.s64 	%rd175, %rd6, %rd173;
	ld.local.f64 	%fd552, [%rd175];
	mul.f64 	%fd553, %fd552, %fd551;
	add.s32 	%r422, %r895, %r52;
	mul.wide.u32 	%rd176, %r422, 8;
	add.s64 	%rd177, %rd7, %rd176;
	st.local.f64 	[%rd177], %fd553;
	add.s64 	%rd178, %rd8, %rd173;
	ld.local.f64 	%fd554, [%rd178];
	mul.f64 	%fd555, %fd551, %fd554;
	sub.s32 	%r423, %r52, %r895;
	mul.wide.s32 	%rd179, %r423, 8;
	add.s64 	%rd180, %rd7, %rd179;
	st.local.f64 	[%rd180], %fd555;
	add.s32 	%r424, %r420, 1;
	cvt.rn.f64.s32 	%fd556, %r424;
	mul.f64 	%fd557, %fd30, %fd556;
	ld.local.f64 	%fd558, [%rd172];
	mul.f64 	%fd559, %fd557, %fd558;
	sub.s32 	%r425, %r49, %r895;
	cvt.rn.f64.s32 	%fd560, %r425;
	ld.local.f64 	%fd561, [%rd9+48];
	mul.f64 	%fd562, %fd561, %fd560;
	mul.f64 	%fd563, %fd562, %fd551;
	sub.f64 	%fd564, %fd559, %fd563;
	div.rn.f64 	%fd565, %fd564, %fd28;
	st.local.f64 	[%rd174+8], %fd565;
	ld.local.f64 	%fd566, [%rd175+8];
	mul.f64 	%fd567, %fd566, %fd565;
	add.s64 	%rd181, %rd13, %rd173;
	st.local.f64 	[%rd181+8], %fd567;
	ld.local.f64 	%fd568, [%rd178+8];
	mul.f64 	%fd569, %fd565, %fd568;
	st.local.f64 	[%rd180+-8], %fd569;
	add.s32 	%r895, %r895, 2;
$L__BB2_64:
	and.b16  	%rs25, %rs48, 1;
	setp.eq.b16 	%p54, %rs25, 1;
	@%p54 bra 	$L__BB2_66;
	add.s32 	%r426, %r895, %r890;
	cvt.rn.f64.s32 	%fd570, %r426;
	mul.f64 	%fd571, %fd30, %fd570;
	mul.wide.s32 	%rd182, %r895, 8;
	add.s64 	%rd183, %rd12, %rd182;
	ld.local.f64 	%fd572, [%rd183+-8];
	mul.f64 	%fd573, %fd571, %fd572;
	sub.s32 	%r427, %r51, %r895;
	cvt.rn.f64.s32 	%fd574, %r427;
	ld.local.f64 	%fd575, [%rd9+48];
	mul.f64 	%fd576, %fd575, %fd574;
	ld.local.f64 	%fd577, [%rd183+40];
	mul.f64 	%fd578, %fd576, %fd577;
	sub.f64 	%fd579, %fd573, %fd578;
	div.rn.f64 	%fd580, %fd579, %fd28;
	mul.wide.u32 	%rd184, %r895, 8;
	add.s64 	%rd185, %rd11, %rd184;
	st.local.f64 	[%rd185], %fd580;
	add.s64 	%rd186, %rd6, %rd184;
	ld.local.f64 	%fd581, [%rd186];
	mul.f64 	%fd582, %fd581, %fd580;
	add.s32 	%r428, %r895, %r52;
	mul.wide.u32 	%rd187, %r428, 8;
	add.s64 	%rd188, %rd7, %rd187;
	st.local.f64 	[%rd188], %fd582;
	add.s64 	%rd189, %rd8, %rd184;
	ld.local.f64 	%fd583, [%rd189];
	mul.f64 	%fd584, %fd580, %fd583;
	sub.s32 	%r429, %r52, %r895;
	mul.wide.s32 	%rd190, %r429, 8;
	add.s64 	%rd191, %rd7, %rd190;
	st.local.f64 	[%rd191], %fd584;
$L__BB2_66:
	setp.eq.s32 	%p55, %r49, %r12;
	add.s16 	%rs48, %rs48, 1;
	@%p55 bra 	$L__BB2_67;
	bra.uni 	$L__BB2_49;
$L__BB2_67:
	mul.f64 	%fd35, %fd30, %fd11;
	fma.rn.f64 	%fd585, %fd35, 0d3FF71547652B82FE, 0d4338000000000000;
	{
	.reg .b32 %temp; 
	mov.b64 	{%r70, %temp}, %fd585;
	}
	mov.f64 	%fd586, 0dC338000000000000;
	add.rn.f64 	%fd587, %fd585, %fd586;
	fma.rn.f64 	%fd588, %fd587, 0dBFE62E42FEFA39EF, %fd35;
	fma.rn.f64 	%fd589, %fd587, 0dBC7ABC9E3B39803F, %fd588;
	fma.rn.f64 	%fd590, %fd589, 0d3E5ADE1569CE2BDF, 0d3E928AF3FCA213EA;
	fma.rn.f64 	%fd591, %fd590, %fd589, 0d3EC71DEE62401315;
	fma.rn.f64 	%fd592, %fd591, %fd589, 0d3EFA01997C89EB71;
	fma.rn.f64 	%fd593, %fd592, %fd589, 0d3F2A01A014761F65;
	fma.rn.f64 	%fd594, %fd593, %fd589, 0d3F56C16C1852B7AF;
	fma.rn.f64 	%fd595, %fd594, %fd589, 0d3F81111111122322;
	fma.rn.f64 	%fd596, %fd595, %fd589, 0d3FA55555555502A1;
	fma.rn.f64 	%fd597, %fd596, %fd589, 0d3FC5555555555511;
	fma.rn.f64 	%fd598, %fd597, %fd589, 0d3FE000000000000B;
	fma.rn.f64 	%fd599, %fd598, %fd589, 0d3FF0000000000000;
	fma.rn.f64 	%fd600, %fd599, %fd589, 0d3FF0000000000000;
	{
	.reg .b32 %temp; 
	mov.b64 	{%r71, %temp}, %fd600;
	}
	{
	.reg .b32 %temp; 
	mov.b64 	{%temp, %r72}, %fd600;
	}
	shl.b32 	%r430, %r70, 20;
	add.s32 	%r431, %r430, %r72;
	mov.b64 	%fd1604, {%r71, %r431};
	{
	.reg .b32 %temp; 
	mov.b64 	{%temp, %r432}, %fd35;
	}
	mov.b32 	%f3, %r432;
	abs.f32 	%f1, %f3;
	setp.lt.f32 	%p56, %f1, 0f4086232B;
	@%p56 bra 	$L__BB2_70;
	setp.lt.f64 	%p57, %fd35, 0d0000000000000000;
	add.f64 	%fd601, %fd35, 0d7FF0000000000000;
	selp.f64 	%fd1604, 0d0000000000000000, %fd601, %p57;
	setp.geu.f32 	%p58, %f1, 0f40874800;
	@%p58 bra 	$L__BB2_70;
	shr.u32 	%r433, %r70, 31;
	add.s32 	%r434, %r70, %r433;
	shr.s32 	%r435, %r434, 1;
	shl.b32 	%r436, %r435, 20;
	add.s32 	%r437, %r72, %r436;
	mov.b64 	%fd602, {%r71, %r437};
	sub.s32 	%r438, %r70, %r435;
	shl.b32 	%r439, %r438, 20;
	add.s32 	%r440, %r439, 1072693248;
	mov.b32 	%r441, 0;
	mov.b64 	%fd603, {%r441, %r440};
	mul.f64 	%fd1604, %fd603, %fd602;
$L__BB2_70:
	setp.lt.s32 	%p59, %r12, 0;
	mul.f64 	%fd604, %fd9, %fd1604;
	div.rn.f64 	%fd40, %fd604, %fd30;
	@%p59 bra 	$L__BB2_83;
	mov.b32 	%r902, 0;
	mov.b32 	%r901, 1;
	mov.b16 	%rs49, 0;
	mov.u16 	%rs50, %rs49;
	mov.u32 	%r910, %r902;
$L__BB2_72:
	mov.f64 	%fd41, %fd1606;
	mov.f64 	%fd1606, %fd1605;
	mov.u32 	%r74, %r902;
	shl.b32 	%r445, %r74, 1;
	mul.f64 	%fd43, %fd40, %fd41;
	setp.lt.u32 	%p60, %r445, 15;
	@%p60 bra 	$L__BB2_75;
	and.b32  	%r76, %r901, -16;
	mov.b32 	%r905, 0;
$L__BB2_74:
	.pragma "nounroll";
	mul.wide.s32 	%rd192, %r910, 8;
	add.s64 	%rd193, %rd7, %rd192;
	ld.local.f64 	%fd605, [%rd193];
	shl.b32 	%r447, %r910, 3;
	add.s32 	%r448, %r17, %r447;
	ld.shared.f64 	%fd606, [%r448];
	fma.rn.f64 	%fd607, %fd43, %fd605, %fd606;
	st.shared.f64 	[%r448], %fd607;
	ld.local.f64 	%fd608, [%rd193+8];
	ld.shared.f64 	%fd609, [%r448+8];
	fma.rn.f64 	%fd610, %fd43, %fd608, %fd609;
	st.shared.f64 	[%r448+8], %fd610;
	ld.local.f64 	%fd611, [%rd193+16];
	ld.shared.f64 	%fd612, [%r448+16];
	fma.rn.f64 	%fd613, %fd43, %fd611, %fd612;
	st.shared.f64 	[%r448+16], %fd613;
	ld.local.f64 	%fd614, [%rd193+24];
	ld.shared.f64 	%fd615, [%r448+24];
	fma.rn.f64 	%fd616, %fd43, %fd614, %fd615;
	st.shared.f64 	[%r448+24], %fd616;
	ld.local.f64 	%fd617, [%rd193+32];
	ld.shared.f64 	%fd618, [%r448+32];
	fma.rn.f64 	%fd619, %fd43, %fd617, %fd618;
	st.shared.f64 	[%r448+32], %fd619;
	ld.local.f64 	%fd620, [%rd193+40];
	ld.shared.f64 	%fd621, [%r448+40];
	fma.rn.f64 	%fd622, %fd43, %fd620, %fd621;
	st.shared.f64 	[%r448+40], %fd622;
	ld.local.f64 	%fd623, [%rd193+48];
	ld.shared.f64 	%fd624, [%r448+48];
	fma.rn.f64 	%fd625, %fd43, %fd623, %fd624;
	st.shared.f64 	[%r448+48], %fd625;
	ld.local.f64 	%fd626, [%rd193+56];
	ld.shared.f64 	%fd627, [%r448+56];
	fma.rn.f64 	%fd628, %fd43, %fd626, %fd627;
	st.shared.f64 	[%r448+56], %fd628;
	ld.local.f64 	%fd629, [%rd193+64];
	ld.shared.f64 	%fd630, [%r448+64];
	fma.rn.f64 	%fd631, %fd43, %fd629, %fd630;
	st.shared.f64 	[%r448+64], %fd631;
	ld.local.f64 	%fd632, [%rd193+72];
	ld.shared.f64 	%fd633, [%r448+72];
	fma.rn.f64 	%fd634, %fd43, %fd632, %fd633;
	st.shared.f64 	[%r448+72], %fd634;
	ld.local.f64 	%fd635, [%rd193+80];
	ld.shared.f64 	%fd636, [%r448+80];
	fma.rn.f64 	%fd637, %fd43, %fd635, %fd636;
	st.shared.f64 	[%r448+80], %fd637;
	ld.local.f64 	%fd638, [%rd193+88];
	ld.shared.f64 	%fd639, [%r448+88];
	fma.rn.f64 	%fd640, %fd43, %fd638, %fd639;
	st.shared.f64 	[%r448+88], %fd640;
	ld.local.f64 	%fd641, [%rd193+96];
	ld.shared.f64 	%fd642, [%r448+96];
	fma.rn.f64 	%fd643, %fd43, %fd641, %fd642;
	st.shared.f64 	[%r448+96], %fd643;
	ld.local.f64 	%fd644, [%rd193+104];
	ld.shared.f64 	%fd645, [%r448+104];
	fma.rn.f64 	%fd646, %fd43, %fd644, %fd645;
	st.shared.f64 	[%r448+104], %fd646;
	ld.local.f64 	%fd647, [%rd193+112];
	ld.shared.f64 	%fd648, [%r448+112];
	fma.rn.f64 	%fd649, %fd43, %fd647, %fd648;
	st.shared.f64 	[%r448+112], %fd649;
	ld.local.f64 	%fd650, [%rd193+120];
	ld.shared.f64 	%fd651, [%r448+120];
	fma.rn.f64 	%fd652, %fd43, %fd650, %fd651;
	st.shared.f64 	[%r448+120], %fd652;
	add.s32 	%r910, %r910, 16;
	add.s32 	%r905, %r905, 16;
	setp.ne.s32 	%p61, %r905, %r76;
	@%p61 bra 	$L__BB2_74;
$L__BB2_75:
	and.b32  	%r449, %r901, 15;
	setp.eq.s32 	%p62, %r449, 0;
	@%p62 bra 	$L__BB2_82;
	and.b16  	%rs28, %rs50, 4;
	setp.eq.s16 	%p63, %rs28, 0;
	mov.u32 	%r909, %r910;
	@%p63 bra 	$L__BB2_78;
	mul.wide.s32 	%rd194, %r910, 8;
	add.s64 	%rd195, %rd7, %rd194;
	ld.local.f64 	%fd653, [%rd195];
	shl.b32 	%r450, %r910, 3;
	add.s32 	%r451, %r17, %r450;
	ld.shared.f64 	%fd654, [%r451];
	fma.rn.f64 	%fd655, %fd43, %fd653, %fd654;
	st.shared.f64 	[%r451], %fd655;
	ld.local.f64 	%fd656, [%rd195+8];
	ld.shared.f64 	%fd657, [%r451+8];
	fma.rn.f64 	%fd658, %fd43, %fd656, %fd657;
	st.shared.f64 	[%r451+8], %fd658;
	ld.local.f64 	%fd659, [%rd195+16];
	ld.shared.f64 	%fd660, [%r451+16];
	fma.rn.f64 	%fd661, %fd43, %fd659, %fd660;
	st.shared.f64 	[%r451+16], %fd661;
	ld.local.f64 	%fd662, [%rd195+24];
	ld.shared.f64 	%fd663, [%r451+24];
	fma.rn.f64 	%fd664, %fd43, %fd662, %fd663;
	st.shared.f64 	[%r451+24], %fd664;
	ld.local.f64 	%fd665, [%rd195+32];
	ld.shared.f64 	%fd666, [%r451+32];
	fma.rn.f64 	%fd667, %fd43, %fd665, %fd666;
	st.shared.f64 	[%r451+32], %fd667;
	ld.local.f64 	%fd668, [%rd195+40];
	ld.shared.f64 	%fd669, [%r451+40];
	fma.rn.f64 	%fd670, %fd43, %fd668, %fd669;
	st.shared.f64 	[%r451+40], %fd670;
	ld.local.f64 	%fd671, [%rd195+48];
	ld.shared.f64 	%fd672, [%r451+48];
	fma.rn.f64 	%fd673, %fd43, %fd671, %fd672;
	st.shared.f64 	[%r451+48], %fd673;
	ld.local.f64 	%fd674, [%rd195+56];
	ld.shared.f64 	%fd675, [%r451+56];
	fma.rn.f64 	%fd676, %fd43, %fd674, %fd675;
	st.shared.f64 	[%r451+56], %fd676;
	add.s32 	%r909, %r910, 8;
$L__BB2_78:
	and.b16  	%rs29, %rs49, 2;
	setp.eq.s16 	%p64, %rs29, 0;
	@%p64 bra 	$L__BB2_80;
	mul.wide.s32 	%rd196, %r909, 8;
	add.s64 	%rd197, %rd7, %rd196;
	ld.local.f64 	%fd677, [%rd197];
	shl.b32 	%r452, %r909, 3;
	add.s32 	%r453, %r17, %r452;
	ld.shared.f64 	%fd678, [%r453];
	fma.rn.f64 	%fd679, %fd43, %fd677, %fd678;
	st.shared.f64 	[%r453], %fd679;
	ld.local.f64 	%fd680, [%rd197+8];
	ld.shared.f64 	%fd681, [%r453+8];
	fma.rn.f64 	%fd682, %fd43, %fd680, %fd681;
	st.shared.f64 	[%r453+8], %fd682;
	ld.local.f64 	%fd683, [%rd197+16];
	ld.shared.f64 	%fd684, [%r453+16];
	fma.rn.f64 	%fd685, %fd43, %fd683, %fd684;
	st.shared.f64 	[%r453+16], %fd685;
	ld.local.f64 	%fd686, [%rd197+24];
	ld.shared.f64 	%fd687, [%r453+24];
	fma.rn.f64 	%fd688, %fd43, %fd686, %fd687;
	st.shared.f64 	[%r453+24], %fd688;
	add.s32 	%r909, %r909, 4;
$L__BB2_80:
	mul.wide.s32 	%rd198, %r909, 8;
	add.s64 	%rd16, %rd7, %rd198;
	ld.local.f64 	%fd689, [%rd16];
	shl.b32 	%r454, %r909, 3;
	add.s32 	%r87, %r17, %r454;
	ld.shared.f64 	%fd690, [%r87];
	fma.rn.f64 	%fd691, %fd43, %fd689, %fd690;
	st.shared.f64 	[%r87], %fd691;
	add.s32 	%r910, %r909, 1;
	and.b16  	%rs30, %rs49, 1;
	setp.eq.b16 	%p65, %rs30, 1;
	not.pred 	%p66, %p65;
	@%p66 bra 	$L__BB2_82;
	ld.local.f64 	%fd692, [%rd16+8];
	ld.shared.f64 	%fd693, [%r87+8];
	fma.rn.f64 	%fd694, %fd43, %fd692, %fd693;
	st.shared.f64 	[%r87+8], %fd694;
	ld.local.f64 	%fd695, [%rd16+16];
	ld.shared.f64 	%fd696, [%r87+16];
	fma.rn.f64 	%fd697, %fd43, %fd695, %fd696;
	st.shared.f64 	[%r87+16], %fd697;
	add.s32 	%r910, %r909, 3;
$L__BB2_82:
	neg.f64 	%fd1605, %fd41;
	add.s32 	%r902, %r74, 1;
	add.s32 	%r901, %r901, 2;
	setp.ne.s32 	%p67, %r74, %r12;
	add.s16 	%rs50, %rs50, 1;
	add.s16 	%rs49, %rs49, 1;
	@%p67 bra 	$L__BB2_72;
$L__BB2_83:
	add.s32 	%r885, %r885, %r16;
	setp.lt.s32 	%p68, %r885, %r310;
	@%p68 bra 	$L__BB2_23;
$L__BB2_84:
	mul.f64 	%fd698, %fd5, %fd5;
	fma.rn.f64 	%fd699, %fd4, %fd4, %fd698;
	fma.rn.f64 	%fd45, %fd6, %fd6, %fd699;
	setp.leu.f64 	%p69, %fd45, 0d3EB0C6F7A0B5ED8D;
	selp.u32 	%r94, 1, 0, %p69;
	setp.lt.s32 	%p70, %r12, 1;
	@%p70 bra 	$L__BB2_141;
	add.f64 	%fd46, %fd7, %fd7;
	add.s32 	%r911, %r975, %r94;
	setp.ge.s32 	%p79, %r911, %r309;
	@%p79 bra 	$L__BB2_148;
	mul.f64 	%fd795, %fd231, %fd46;
	mul.f64 	%fd47, %fd795, 0dBFF20DD750429B6D;
	neg.f64 	%fd48, %fd7;
	add.s32 	%r468, %r15, -1;
	and.b32  	%r469, %r468, 15;
	add.s32 	%r96, %r469, -1;
	add.s32 	%r470, %r15, 7;
	and.b32  	%r471, %r470, 7;
	add.s32 	%r97, %r471, -1;
	and.b32  	%r98, %r468, -16;
	and.b32  	%r99, %r470, 3;
$L__BB2_87:
	mul.lo.s32 	%r472, %r911, 3;
	mul.wide.u32 	%rd201, %r472, 8;
	add.s64 	%rd202, %rd4, %rd201;
	ld.global.f64 	%fd796, [%rd202];
	sub.f64 	%fd797, %fd4, %fd796;
	mul.f64 	%fd1607, %fd232, %fd797;
	ld.global.f64 	%fd798, [%rd202+8];
	sub.f64 	%fd799, %fd5, %fd798;
	mul.f64 	%fd50, %fd232, %fd799;
	ld.global.f64 	%fd800, [%rd202+16];
	sub.f64 	%fd801, %fd6, %fd800;
	mul.f64 	%fd51, %fd232, %fd801;
	mov.b64 	%rd203, 4607182418800017408;
	st.local.u64 	[%rd9], %rd203;
	st.local.u64 	[%rd7], %rd203;
	mov.f64 	%fd802, 0d3FF0000000000000;
	st.local.v2.f64 	[%rd6], {%fd802, %fd1607};
	mov.f64 	%fd803, 0d0000000000000000;
	st.local.v2.f64 	[%rd8], {%fd803, %fd50};
	st.local.v2.f64 	[%rd9+48], {%fd51, %fd802};
	mul.f64 	%fd804, %fd1607, %fd1607;
	fma.rn.f64 	%fd52, %fd50, %fd50, %fd804;
	mul.f64 	%fd53, %fd51, %fd51;
	add.f64 	%fd54, %fd53, %fd52;
	setp.gtu.f64 	%p80, %fd54, 0d3A1FB0F6BE506019;
	@%p80 bra 	$L__BB2_102;
	setp.lt.u32 	%p81, %r15, 2;
	@%p81 bra 	$L__BB2_122;
	add.s32 	%r474, %r15, -2;
	setp.lt.u32 	%p82, %r474, 15;
	mov.b32 	%r922, 1;
	@%p82 bra 	$L__BB2_92;
	mov.b32 	%r912, 1;
$L__BB2_91:
	.pragma "nounroll";
	mul.wide.u32 	%rd204, %r912, 8;
	add.s64 	%rd205, %rd7, %rd204;
	mov.b64 	%rd206, 0;
	st.local.u64 	[%rd205], %rd206;
	mov.f64 	%fd805, 0d0000000000000000;
	st.local.v2.f64 	[%rd205+8], {%fd805, %fd805};
	st.local.v2.f64 	[%rd205+24], {%fd805, %fd805};
	st.local.v2.f64 	[%rd205+40], {%fd805, %fd805};
	st.local.v2.f64 	[%rd205+56], {%fd805, %fd805};
	st.local.v2.f64 	[%rd205+72], {%fd805, %fd805};
	st.local.v2.f64 	[%rd205+88], {%fd805, %fd805};
	st.local.v2.f64 	[%rd205+104], {%fd805, %fd805};
	st.local.u64 	[%rd205+120], %rd206;
	add.s32 	%r922, %r912, 16;
	add.s32 	%r476, %r912, 15;
	setp.eq.s32 	%p83, %r476, %r98;
	mov.u32 	%r912, %r922;
	@%p83 bra 	$L__BB2_92;
	bra.uni 	$L__BB2_91;
$L__BB2_92:
	add.s32 	%r477, %r15, -1;
	and.b32  	%r478, %r477, 15;
	setp.eq.s32 	%p84, %r478, 0;
	@%p84 bra 	$L__BB2_122;
	setp.lt.u32 	%p85, %r96, 7;
	@%p85 bra 	$L__BB2_95;
	mul.wide.u32 	%rd207, %r922, 8;
	add.s64 	%rd208, %rd7, %rd207;
	mov.b64 	%rd209, 0;
	st.local.u64 	[%rd208], %rd209;
	st.local.u64 	[%rd208+8], %rd209;
	st.local.u64 	[%rd208+16], %rd209;
	st.local.u64 	[%rd208+24], %rd209;
	st.local.u64 	[%rd208+32], %rd209;
	st.local.u64 	[%rd208+40], %rd209;
	st.local.u64 	[%rd208+48], %rd209;
	st.local.u64 	[%rd208+56], %rd209;
	add.s32 	%r922, %r922, 8;
$L__BB2_95:
	and.b32  	%r480, %r477, 7;
	setp.eq.s32 	%p86, %r480, 0;
	@%p86 bra 	$L__BB2_122;
	setp.lt.u32 	%p87, %r97, 3;
	@%p87 bra 	$L__BB2_98;
	mul.wide.u32 	%rd210, %r922, 8;
	add.s64 	%rd211, %rd7, %rd210;
	mov.b64 	%rd212, 0;
	st.local.u64 	[%rd211], %rd212;
	st.local.u64 	[%rd211+8], %rd212;
	st.local.u64 	[%rd211+16], %rd212;
	st.local.u64 	[%rd211+24], %rd212;
	add.s32 	%r922, %r922, 4;
$L__BB2_98:
	setp.eq.s32 	%p88, %r99, 0;
	@%p88 bra 	$L__BB2_122;
	setp.eq.s32 	%p89, %r99, 1;
	mul.wide.u32 	%rd213, %r922, 8;
	add.s64 	%rd21, %rd7, %rd213;
	mov.b64 	%rd214, 0;
	st.local.u64 	[%rd21], %rd214;
	@%p89 bra 	$L__BB2_122;
	setp.eq.s32 	%p90, %r99, 2;
	mov.b64 	%rd215, 0;
	st.local.u64 	[%rd21+8], %rd215;
	@%p90 bra 	$L__BB2_122;
	mov.b64 	%rd216, 0;
	st.local.u64 	[%rd21+16], %rd216;
	bra.uni 	$L__BB2_122;
$L__BB2_102:
	setp.eq.s32 	%p91, %r12, 1;
	st.local.f64 	[%rd7+8], %fd50;
	st.local.v2.f64 	[%rd7+16], {%fd51, %fd1607};
	@%p91 bra 	$L__BB2_122;
	mov.b32 	%r914, 1;
	mov.b32 	%r913, 0;
	mov.b16 	%rs51, 0;
	mov.f64 	%fd1608, 0d3FF0000000000000;
$L__BB2_104:
	mov.u32 	%r103, %r913;
	mov.f64 	%fd56, %fd1608;
	setp.gt.f64 	%p92, %fd52, %fd53;
	add.s32 	%r105, %r103, 2;
	add.s32 	%r913, %r103, 1;
	add.s32 	%r107, %r103, 3;
	mul.lo.s32 	%r108, %r107, %r105;
	add.s32 	%r483, %r913, %r105;
	cvt.rn.f64.s32 	%fd807, %r483;
	ld.local.f64 	%fd808, [%rd9+48];
	mul.f64 	%fd809, %fd808, %fd807;
	mul.wide.s32 	%rd217, %r105, 48;
	add.s64 	%rd17, %rd9, %rd217;
	add.s64 	%rd18, %rd17, -48;
	ld.local.f64 	%fd1608, [%rd17+-48];
	mul.f64 	%fd810, %fd809, %fd1608;
	cvt.rn.f64.s32 	%fd811, %r913;
	mul.f64 	%fd812, %fd54, %fd811;
	mul.f64 	%fd813, %fd812, %fd56;
	sub.f64 	%fd814, %fd810, %fd813;
	cvt.rn.f64.u32 	%fd815, %r105;
	div.rn.f64 	%fd816, %fd814, %fd815;
	st.local.f64 	[%rd17], %fd816;
	mul.wide.u32 	%rd218, %r108, 8;
	add.s64 	%rd19, %rd7, %rd218;
	st.local.f64 	[%rd19], %fd816;
	add.s32 	%r914, %r914, 2;
	mul.wide.s32 	%rd219, %r105, 8;
	add.s64 	%rd220, %rd18, %rd219;
	ld.local.f64 	%fd817, [%rd220+-8];
	cvt.rn.f64.u32 	%fd818, %r914;
	mul.f64 	%fd819, %fd817, %fd818;
	st.local.f64 	[%rd220+48], %fd819;
	add.s64 	%rd221, %rd6, %rd219;
	ld.local.f64 	%fd820, [%rd221+-8];
	mul.f64 	%fd821, %fd1607, %fd820;
	ld.local.f64 	%fd822, [%rd8+8];
	add.s64 	%rd222, %rd8, %rd219;
	ld.local.f64 	%fd823, [%rd222+-8];
	mul.f64 	%fd824, %fd822, %fd823;
	sub.f64 	%fd825, %fd821, %fd824;
	st.local.f64 	[%rd221], %fd825;
	ld.local.f64 	%fd1607, [%rd6+8];
	mul.f64 	%fd826, %fd822, %fd820;
	fma.rn.f64 	%fd827, %fd823, %fd1607, %fd826;
	st.local.f64 	[%rd222], %fd827;
	mul.f64 	%fd828, %fd819, %fd825;
	add.s32 	%r484, %r108, %r105;
	mul.wide.u32 	%rd223, %r484, 8;
	add.s64 	%rd224, %rd7, %rd223;
	st.local.f64 	[%rd224], %fd828;
	mul.f64 	%fd829, %fd819, %fd827;
	sub.s32 	%r485, %r108, %r105;
	mul.wide.s32 	%rd225, %r485, 8;
	add.s64 	%rd20, %rd7, %rd225;
	st.local.f64 	[%rd20], %fd829;
	@%p92 bra 	$L__BB2_113;
	setp.lt.u32 	%p93, %r103, 3;
	mov.b32 	%r919, 1;
	@%p93 bra 	$L__BB2_108;
	and.b32  	%r110, %r913, -4;
	mov.b32 	%r919, 1;
$L__BB2_107:
	.pragma "nounroll";
	sub.s32 	%r488, %r105, %r919;
	add.s32 	%r489, %r488, %r105;
	cvt.rn.f64.u32 	%fd830, %r489;
	mul.f64 	%fd831, %fd54, %fd830;
	mul.wide.u32 	%rd226, %r488, 8;
	add.s64 	%rd227, %rd17, %rd226;
	ld.local.f64 	%fd832, [%rd227+-48];
	mul.f64 	%fd833, %fd831, %fd832;
	ld.local.f64 	%fd834, [%rd227+8];
	mul.f64 	%fd835, %fd52, %fd834;
	sub.f64 	%fd836, %fd833, %fd835;
	ld.local.f64 	%fd837, [%rd9+48];
	cvt.rn.f64.u32 	%fd838, %r919;
	mul.f64 	%fd839, %fd837, %fd838;
	div.rn.f64 	%fd840, %fd836, %fd839;
	st.local.f64 	[%rd227], %fd840;
	add.s64 	%rd228, %rd6, %rd226;
	ld.local.f64 	%fd841, [%rd228];
	mul.f64 	%fd842, %fd840, %fd841;
	add.s32 	%r490, %r488, %r108;
	mul.wide.u32 	%rd229, %r490, 8;
	add.s64 	%rd230, %rd7, %rd229;
	st.local.f64 	[%rd230], %fd842;
	add.s64 	%rd231, %rd8, %rd226;
	ld.local.f64 	%fd843, [%rd231];
	mul.f64 	%fd844, %fd840, %fd843;
	sub.s32 	%r491, %r108, %r488;
	mul.wide.s32 	%rd232, %r491, 8;
	add.s64 	%rd233, %rd7, %rd232;
	st.local.f64 	[%rd233], %fd844;
	add.s32 	%r492, %r919, 1;
	sub.s32 	%r493, %r105, %r492;
	add.s32 	%r494, %r489, -1;
	cvt.rn.f64.u32 	%fd845, %r494;
	mul.f64 	%fd846, %fd54, %fd845;
	mul.wide.u32 	%rd234, %r493, 8;
	add.s64 	%rd235, %rd17, %rd234;
	ld.local.f64 	%fd847, [%rd235+-48];
	mul.f64 	%fd848, %fd846, %fd847;
	mul.f64 	%fd849, %fd52, %fd840;
	sub.f64 	%fd850, %fd848, %fd849;
	ld.local.f64 	%fd851, [%rd9+48];
	cvt.rn.f64.u32 	%fd852, %r492;
	mul.f64 	%fd853, %fd851, %fd852;
	div.rn.f64 	%fd854, %fd850, %fd853;
	st.local.f64 	[%rd235], %fd854;
	add.s64 	%rd236, %rd6, %rd234;
	ld.local.f64 	%fd855, [%rd236];
	mul.f64 	%fd856, %fd854, %fd855;
	add.s32 	%r495, %r490, -1;
	mul.wide.u32 	%rd237, %r495, 8;
	add.s64 	%rd238, %rd7, %rd237;
	st.local.f64 	[%rd238], %fd856;
	add.s64 	%rd239, %rd8, %rd234;
	ld.local.f64 	%fd857, [%rd239];
	mul.f64 	%fd858, %fd854, %fd857;
	st.local.f64 	[%rd233+8], %fd858;
	add.s32 	%r496, %r919, 2;
	sub.s32 	%r497, %r103, %r919;
	add.s32 	%r498, %r488, %r103;
	cvt.rn.f64.u32 	%fd859, %r498;
	mul.f64 	%fd860, %fd54, %fd859;
	mul.wide.u32 	%rd240, %r497, 8;
	add.s64 	%rd241, %rd17, %rd240;
	ld.local.f64 	%fd861, [%rd241+-48];
	mul.f64 	%fd862, %fd860, %fd861;
	mul.f64 	%fd863, %fd52, %fd854;
	sub.f64 	%fd864, %fd862, %fd863;
	ld.local.f64 	%fd865, [%rd9+48];
	cvt.rn.f64.u32 	%fd866, %r496;
	mul.f64 	%fd867, %fd865, %fd866;
	div.rn.f64 	%fd868, %fd864, %fd867;
	st.local.f64 	[%rd241], %fd868;
	add.s64 	%rd242, %rd6, %rd240;
	ld.local.f64 	%fd869, [%rd242];
	mul.f64 	%fd870, %fd868, %fd869;
	add.s32 	%r499, %r490, -2;
	mul.wide.u32 	%rd243, %r499, 8;
	add.s64 	%rd244, %rd7, %rd243;
	st.local.f64 	[%rd244], %fd870;
	add.s64 	%rd245, %rd8, %rd240;
	ld.local.f64 	%fd871, [%rd245];
	mul.f64 	%fd872, %fd868, %fd871;
	st.local.f64 	[%rd233+16], %fd872;
	add.s32 	%r500, %r919, 3;
	sub.s32 	%r501, %r105, %r500;
	add.s32 	%r502, %r489, -3;
	cvt.rn.f64.u32 	%fd873, %r502;
	mul.f64 	%fd874, %fd54, %fd873;
	mul.wide.u32 	%rd246, %r501, 8;
	add.s64 	%rd247, %rd17, %rd246;
	ld.local.f64 	%fd875, [%rd247+-48];
	mul.f64 	%fd876, %fd874, %fd875;
	mul.f64 	%fd877, %fd52, %fd868;
	sub.f64 	%fd878, %fd876, %fd877;
	ld.local.f64 	%fd879, [%rd9+48];
	cvt.rn.f64.u32 	%fd880, %r500;
	mul.f64 	%fd881, %fd879, %fd880;
	div.rn.f64 	%fd882, %fd878, %fd881;
	st.local.f64 	[%rd247], %fd882;
	add.s64 	%rd248, %rd6, %rd246;
	ld.local.f64 	%fd883, [%rd248];
	mul.f64 	%fd884, %fd882, %fd883;
	add.s32 	%r503, %r490, -3;
	mul.wide.u32 	%rd249, %r503, 8;
	add.s64 	%rd250, %rd7, %rd249;
	st.local.f64 	[%rd250], %fd884;
	add.s64 	%rd251, %rd8, %rd246;
	ld.local.f64 	%fd885, [%rd251];
	mul.f64 	%fd886, %fd882, %fd885;
	st.local.f64 	[%rd233+24], %fd886;
	add.s32 	%r919, %r919, 4;
	setp.eq.s32 	%p94, %r500, %r110;
	@%p94 bra 	$L__BB2_108;
	bra.uni 	$L__BB2_107;
$L__BB2_108:
	and.b32  	%r504, %r913, 3;
	setp.eq.s32 	%p95, %r504, 0;
	@%p95 bra 	$L__BB2_121;
	and.b16  	%rs32, %rs51, 3;
	setp.eq.s16 	%p96, %rs32, 0;
	@%p96 bra 	$L__BB2_111;
	sub.s32 	%r505, %r105, %r919;
	add.s32 	%r506, %r505, %r105;
	cvt.rn.f64.u32 	%fd887, %r506;
	mul.f64 	%fd888, %fd54, %fd887;
	mul.wide.u32 	%rd252, %r505, 8;
	add.s64 	%rd253, %rd17, %rd252;
	ld.local.f64 	%fd889, [%rd253+-48];
	mul.f64 	%fd890, %fd888, %fd889;
	ld.local.f64 	%fd891, [%rd253+8];
	mul.f64 	%fd892, %fd52, %fd891;
	sub.f64 	%fd893, %fd890, %fd892;
	ld.local.f64 	%fd894, [%rd9+48];
	cvt.rn.f64.u32 	%fd895, %r919;
	mul.f64 	%fd896, %fd894, %fd895;
	div.rn.f64 	%fd897, %fd893, %fd896;
	st.local.f64 	[%rd253], %fd897;
	add.s64 	%rd254, %rd6, %rd252;
	ld.local.f64 	%fd898, [%rd254];
	mul.f64 	%fd899, %fd897, %fd898;
	add.s32 	%r507, %r505, %r108;
	mul.wide.u32 	%rd255, %r507, 8;
	add.s64 	%rd256, %rd7, %rd255;
	st.local.f64 	[%rd256], %fd899;
	add.s64 	%rd257, %rd8, %rd252;
	ld.local.f64 	%fd900, [%rd257];
	mul.f64 	%fd901, %fd897, %fd900;
	mul.wide.s32 	%rd258, %r919, 8;
	add.s64 	%rd259, %rd20, %rd258;
	st.local.f64 	[%rd259], %fd901;
	add.s32 	%r508, %r919, 1;
	sub.s32 	%r509, %r105, %r508;
	add.s32 	%r510, %r506, -1;
	cvt.rn.f64.u32 	%fd902, %r510;
	mul.f64 	%fd903, %fd54, %fd902;
	mul.wide.u32 	%rd260, %r509, 8;
	add.s64 	%rd261, %rd17, %rd260;
	ld.local.f64 	%fd904, [%rd261+-48];
	mul.f64 	%fd905, %fd903, %fd904;
	ld.local.f64 	%fd906, [%rd261+8];
	mul.f64 	%fd907, %fd52, %fd906;
	sub.f64 	%fd908, %fd905, %fd907;
	ld.local.f64 	%fd909, [%rd9+48];
	cvt.rn.f64.u32 	%fd910, %r508;
	mul.f64 	%fd911, %fd909, %fd910;
	div.rn.f64 	%fd912, %fd908, %fd911;
	st.local.f64 	[%rd261], %fd912;
	add.s64 	%rd262, %rd6, %rd260;
	ld.local.f64 	%fd913, [%rd262];
	mul.f64 	%fd914, %fd912, %fd913;
	add.s32 	%r511, %r507, -1;
	mul.wide.u32 	%rd263, %r511, 8;
	add.s64 	%rd264, %rd7, %rd263;
	st.local.f64 	[%rd264], %fd914;
	add.s64 	%rd265, %rd8, %rd260;
	ld.local.f64 	%fd915, [%rd265];
	mul.f64 	%fd916, %fd912, %fd915;
	st.local.f64 	[%rd259+8], %fd916;
	add.s32 	%r919, %r919, 2;
$L__BB2_111:
	and.b16  	%rs33, %rs51, 1;
	setp.eq.b16 	%p97, %rs33, 1;
	@%p97 bra 	$L__BB2_121;
	sub.s32 	%r512, %r105, %r919;
	add.s32 	%r513, %r512, %r105;
	cvt.rn.f64.u32 	%fd917, %r513;
	mul.f64 	%fd918, %fd54, %fd917;
	mul.wide.u32 	%rd266, %r512, 8;
	add.s64 	%rd267, %rd17, %rd266;
	ld.local.f64 	%fd919, [%rd267+-48];
	mul.f64 	%fd920, %fd918, %fd919;
	ld.local.f64 	%fd921, [%rd267+8];
	mul.f64 	%fd922, %fd52, %fd921;
	sub.f64 	%fd923, %fd920, %fd922;
	ld.local.f64 	%fd924, [%rd9+48];
	cvt.rn.f64.u32 	%fd925, %r919;
	mul.f64 	%fd926, %fd924, %fd925;
	div.rn.f64 	%fd927, %fd923, %fd926;
	st.local.f64 	[%rd267], %fd927;
	add.s64 	%rd268, %rd6, %rd266;
	ld.local.f64 	%fd928, [%rd268];
	mul.f64 	%fd929, %fd927, %fd928;
	add.s32 	%r514, %r512, %r108;
	mul.wide.u32 	%rd269, %r514, 8;
	add.s64 	%rd270, %rd7, %rd269;
	st.local.f64 	[%rd270], %fd929;
	add.s64 	%rd271, %rd8, %rd266;
	ld.local.f64 	%fd930, [%rd271];
	mul.f64 	%fd931, %fd927, %fd930;
	mul.wide.s32 	%rd272, %r919, 8;
	add.s64 	%rd273, %rd20, %rd272;
	st.local.f64 	[%rd273], %fd931;
	bra.uni 	$L__BB2_121;
$L__BB2_113:
	setp.lt.u32 	%p98, %r103, 3;
	mov.b32 	%r918, 1;
	@%p98 bra 	$L__BB2_116;
	and.b32  	%r111, %r913, -4;
	mov.b32 	%r915, 1;
$L__BB2_115:
	.pragma "nounroll";
	add.s32 	%r517, %r915, %r913;
	cvt.rn.f64.s32 	%fd932, %r517;
	mul.f64 	%fd933, %fd54, %fd932;
	mul.wide.s32 	%rd274, %r915, 8;
	add.s64 	%rd275, %rd18, %rd274;
	ld.local.v2.f64 	{%fd934, %fd935}, [%rd275+-8];
	mul.f64 	%fd936, %fd933, %fd934;
	sub.s32 	%r518, %r107, %r915;
	cvt.rn.f64.s32 	%fd937, %r518;
	ld.local.f64 	%fd938, [%rd9+48];
	mul.f64 	%fd939, %fd938, %fd937;
	ld.local.f64 	%fd940, [%rd275+40];
	mul.f64 	%fd941, %fd939, %fd940;
	sub.f64 	%fd942, %fd936, %fd941;
	div.rn.f64 	%fd943, %fd942, %fd52;
	st.local.f64 	[%rd275+48], %fd943;
	mul.wide.u32 	%rd276, %r915, 8;
	add.s64 	%rd277, %rd6, %rd276;
	ld.local.f64 	%fd944, [%rd277];
	mul.f64 	%fd945, %fd944, %fd943;
	add.s32 	%r519, %r915, %r108;
	mul.wide.u32 	%rd278, %r519, 8;
	add.s64 	%rd279, %rd7, %rd278;
	st.local.f64 	[%rd279], %fd945;
	add.s64 	%rd280, %rd8, %rd276;
	ld.local.f64 	%fd946, [%rd280];
	mul.f64 	%fd947, %fd943, %fd946;
	sub.s32 	%r520, %r108, %r915;
	mul.wide.s32 	%rd281, %r520, 8;
	add.s64 	%rd282, %rd7, %rd281;
	st.local.f64 	[%rd282], %fd947;
	add.s32 	%r521, %r517, 1;
	cvt.rn.f64.s32 	%fd948, %r521;
	mul.f64 	%fd949, %fd54, %fd948;
	mul.f64 	%fd950, %fd949, %fd935;
	sub.s32 	%r522, %r105, %r915;
	cvt.rn.f64.s32 	%fd951, %r522;
	ld.local.f64 	%fd952, [%rd9+48];
	mul.f64 	%fd953, %fd952, %fd951;
	mul.f64 	%fd954, %fd953, %fd943;
	sub.f64 	%fd955, %fd950, %fd954;
	div.rn.f64 	%fd956, %fd955, %fd52;
	st.local.f64 	[%rd275+56], %fd956;
	ld.local.v2.f64 	{%fd957, %fd958}, [%rd277+8];
	mul.f64 	%fd959, %fd957, %fd956;
	add.s64 	%rd283, %rd19, %rd276;
	st.local.f64 	[%rd283+8], %fd959;
	ld.local.v2.f64 	{%fd960, %fd961}, [%rd280+8];
	mul.f64 	%fd962, %fd956, %fd960;
	st.local.f64 	[%rd282+-8], %fd962;
	add.s32 	%r523, %r517, 2;
	cvt.rn.f64.s32 	%fd963, %r523;
	mul.f64 	%fd964, %fd54, %fd963;
	ld.local.v2.f64 	{%fd965, %fd966}, [%rd275+8];
	mul.f64 	%fd967, %fd964, %fd965;
	add.s32 	%r524, %r518, -2;
	cvt.rn.f64.s32 	%fd968, %r524;
	ld.local.f64 	%fd969, [%rd9+48];
	mul.f64 	%fd970, %fd969, %fd968;
	mul.f64 	%fd971, %fd970, %fd956;
	sub.f64 	%fd972, %fd967, %fd971;
	div.rn.f64 	%fd973, %fd972, %fd52;
	st.local.f64 	[%rd275+64], %fd973;
	mul.f64 	%fd974, %fd958, %fd973;
	st.local.f64 	[%rd283+16], %fd974;
	mul.f64 	%fd975, %fd973, %fd961;
	st.local.f64 	[%rd282+-16], %fd975;
	add.s32 	%r525, %r517, 3;
	cvt.rn.f64.s32 	%fd976, %r525;
	mul.f64 	%fd977, %fd54, %fd976;
	mul.f64 	%fd978, %fd977, %fd966;
	sub.s32 	%r526, %r103, %r915;
	cvt.rn.f64.s32 	%fd979, %r526;
	ld.local.f64 	%fd980, [%rd9+48];
	mul.f64 	%fd981, %fd980, %fd979;
	mul.f64 	%fd982, %fd981, %fd973;
	sub.f64 	%fd983, %fd978, %fd982;
	div.rn.f64 	%fd984, %fd983, %fd52;
	st.local.f64 	[%rd275+72], %fd984;
	ld.local.f64 	%fd985, [%rd277+24];
	mul.f64 	%fd986, %fd985, %fd984;
	st.local.f64 	[%rd283+24], %fd986;
	ld.local.f64 	%fd987, [%rd280+24];
	mul.f64 	%fd988, %fd984, %fd987;
	st.local.f64 	[%rd282+-24], %fd988;
	add.s32 	%r918, %r915, 4;
	add.s32 	%r527, %r915, 3;
	setp.eq.s32 	%p99, %r527, %r111;
	mov.u32 	%r915, %r918;
	@%p99 bra 	$L__BB2_116;
	bra.uni 	$L__BB2_115;
$L__BB2_116:
	and.b32  	%r528, %r913, 3;
	setp.eq.s32 	%p100, %r528, 0;
	@%p100 bra 	$L__BB2_121;
	and.b16  	%rs34, %rs51, 3;
	setp.eq.s16 	%p101, %rs34, 0;
	@%p101 bra 	$L__BB2_119;
	add.s32 	%r529, %r918, %r913;
	cvt.rn.f64.s32 	%fd989, %r529;
	mul.f64 	%fd990, %fd54, %fd989;
	mul.wide.s32 	%rd284, %r918, 8;
	add.s64 	%rd285, %rd18, %rd284;
	ld.local.f64 	%fd991, [%rd285+-8];
	mul.f64 	%fd992, %fd990, %fd991;
	sub.s32 	%r530, %r107, %r918;
	cvt.rn.f64.s32 	%fd993, %r530;
	ld.local.f64 	%fd994, [%rd9+48];
	mul.f64 	%fd995, %fd994, %fd993;
	ld.local.f64 	%fd996, [%rd285+40];
	mul.f64 	%fd997, %fd995, %fd996;
	sub.f64 	%fd998, %fd992, %fd997;
	div.rn.f64 	%fd999, %fd998, %fd52;
	mul.wide.u32 	%rd286, %r918, 8;
	add.s64 	%rd287, %rd17, %rd286;
	st.local.f64 	[%rd287], %fd999;
	add.s64 	%rd288, %rd6, %rd286;
	ld.local.f64 	%fd1000, [%rd288];
	mul.f64 	%fd1001, %fd1000, %fd999;
	add.s32 	%r531, %r918, %r108;
	mul.wide.u32 	%rd289, %r531, 8;
	add.s64 	%rd290, %rd7, %rd289;
	st.local.f64 	[%rd290], %fd1001;
	add.s64 	%rd291, %rd8, %rd286;
	ld.local.f64 	%fd1002, [%rd291];
	mul.f64 	%fd1003, %fd999, %fd1002;
	sub.s32 	%r532, %r108, %r918;
	mul.wide.s32 	%rd292, %r532, 8;
	add.s64 	%rd293, %rd7, %rd292;
	st.local.f64 	[%rd293], %fd1003;
	add.s32 	%r533, %r529, 1;
	cvt.rn.f64.s32 	%fd1004, %r533;
	mul.f64 	%fd1005, %fd54, %fd1004;
	ld.local.f64 	%fd1006, [%rd285];
	mul.f64 	%fd1007, %fd1005, %fd1006;
	sub.s32 	%r534, %r105, %r918;
	cvt.rn.f64.s32 	%fd1008, %r534;
	ld.local.f64 	%fd1009, [%rd9+48];
	mul.f64 	%fd1010, %fd1009, %fd1008;
	mul.f64 	%fd1011, %fd1010, %fd999;
	sub.f64 	%fd1012, %fd1007, %fd1011;
	div.rn.f64 	%fd1013, %fd1012, %fd52;
	st.local.f64 	[%rd287+8], %fd1013;
	ld.local.f64 	%fd1014, [%rd288+8];
	mul.f64 	%fd1015, %fd1014, %fd1013;
	add.s64 	%rd294, %rd19, %rd286;
	st.local.f64 	[%rd294+8], %fd1015;
	ld.local.f64 	%fd1016, [%rd291+8];
	mul.f64 	%fd1017, %fd1013, %fd1016;
	st.local.f64 	[%rd293+-8], %fd1017;
	add.s32 	%r918, %r918, 2;
$L__BB2_119:
	and.b16  	%rs35, %rs51, 1;
	setp.eq.b16 	%p102, %rs35, 1;
	@%p102 bra 	$L__BB2_121;
	add.s32 	%r535, %r918, %r913;
	cvt.rn.f64.s32 	%fd1018, %r535;
	mul.f64 	%fd1019, %fd54, %fd1018;
	mul.wide.s32 	%rd295, %r918, 8;
	add.s64 	%rd296, %rd18, %rd295;
	ld.local.f64 	%fd1020, [%rd296+-8];
	mul.f64 	%fd1021, %fd1019, %fd1020;
	sub.s32 	%r536, %r107, %r918;
	cvt.rn.f64.s32 	%fd1022, %r536;
	ld.local.f64 	%fd1023, [%rd9+48];
	mul.f64 	%fd1024, %fd1023, %fd1022;
	ld.local.f64 	%fd1025, [%rd296+40];
	mul.f64 	%fd1026, %fd1024, %fd1025;
	sub.f64 	%fd1027, %fd1021, %fd1026;
	div.rn.f64 	%fd1028, %fd1027, %fd52;
	mul.wide.u32 	%rd297, %r918, 8;
	add.s64 	%rd298, %rd17, %rd297;
	st.local.f64 	[%rd298], %fd1028;
	add.s64 	%rd299, %rd6, %rd297;
	ld.local.f64 	%fd1029, [%rd299];
	mul.f64 	%fd1030, %fd1029, %fd1028;
	add.s32 	%r537, %r918, %r108;
	mul.wide.u32 	%rd300, %r537, 8;
	add.s64 	%rd301, %rd7, %rd300;
	st.local.f64 	[%rd301], %fd1030;
	add.s64 	%rd302, %rd8, %rd297;
	ld.local.f64 	%fd1031, [%rd302];
	mul.f64 	%fd1032, %fd1028, %fd1031;
	sub.s32 	%r538, %r108, %r918;
	mul.wide.s32 	%rd303, %r538, 8;
	add.s64 	%rd304, %rd7, %rd303;
	st.local.f64 	[%rd304], %fd1032;
$L__BB2_121:
	setp.eq.s32 	%p103, %r105, %r12;
	add.s16 	%rs51, %rs51, 1;
	@%p103 bra 	$L__BB2_122;
	bra.uni 	$L__BB2_104;
$L__BB2_122:
	sqrt.rn.f64 	%fd59, %fd54;
	mul.f64 	%fd60, %fd231, %fd59;
	{
	.reg .b32 %temp; 
	mov.b64 	{%temp, %r127}, %fd60;
	}
	and.b32  	%r128, %r127, 2147483647;
	{
	.reg .b32 %temp; 
	mov.b64 	{%r129, %temp}, %fd60;
	}
	setp.gt.u32 	%p104, %r128, 2146435071;
	@%p104 bra 	$L__BB2_124;
	mov.b64 	%fd1036, {%r129, %r128};
	add.f64 	%fd1037, %fd1036, 0dC010000000000000;
	add.f64 	%fd1038, %fd1036, 0d4010000000000000;
	rcp.approx.ftz.f64 	%fd1039, %fd1038;
	neg.f64 	%fd1040, %fd1038;
	fma.rn.f64 	%fd1041, %fd1040, %fd1039, 0d3FF0000000000000;
	fma.rn.f64 	%fd1042, %fd1041, %fd1041, %fd1041;
	fma.rn.f64 	%fd1043, %fd1042, %fd1039, %fd1039;
	mul.f64 	%fd1044, %fd1037, %fd1043;
	mov.f64 	%fd1045, 0d3FF0000000000000;
	add.rn.f64 	%fd1046, %fd1044, %fd1045;
	fma.rn.f64 	%fd1047, %fd1046, 0dC010000000000000, %fd1036;
	neg.f64 	%fd1048, %fd1044;
	fma.rn.f64 	%fd1049, %fd1048, %fd1036, %fd1047;
	fma.rn.f64 	%fd1050, %fd1043, %fd1049, %fd1044;
	fma.rn.f64 	%fd1051, %fd1050, 0dBDF8774AD4E0BFD7, 0dBE44E1C6FD03D328;
	fma.rn.f64 	%fd1052, %fd1051, %fd1050, 0dBE4330149F7A56B6;
	fma.rn.f64 	%fd1053, %fd1052, %fd1050, 0d3E7BEDDED8376273;
	fma.rn.f64 	%fd1054, %fd1053, %fd1050, 0d3E6F9254C3ABF22B;
	fma.rn.f64 	%fd1055, %fd1054, %fd1050, 0dBEAB9068C2148CF0;
	fma.rn.f64 	%fd1056, %fd1055, %fd1050, 0d3E94C6454DB34009;
	fma.rn.f64 	%fd1057, %fd1056, %fd1050, 0d3ED7F1C378F2311D;
	fma.rn.f64 	%fd1058, %fd1057, %fd1050, 0dBEE78E051C6D5C58;
	fma.rn.f64 	%fd1059, %fd1058, %fd1050, 0dBEF995B4EAD14A90;
	fma.rn.f64 	%fd1060, %fd1059, %fd1050, 0d3F23BE27CF0A29B2;
	fma.rn.f64 	%fd1061, %fd1060, %fd1050, 0dBF2A1DEF3E81672E;
	fma.rn.f64 	%fd1062, %fd1061, %fd1050, 0dBF48D4ABE68C1713;
	fma.rn.f64 	%fd1063, %fd1062, %fd1050, 0d3F749C67210DD6B4;
	fma.rn.f64 	%fd1064, %fd1063, %fd1050, 0dBF9096238568E357;
	fma.rn.f64 	%fd1065, %fd1064, %fd1050, 0d3FA3079EDF8C2DC9;
	fma.rn.f64 	%fd1066, %fd1065, %fd1050, 0dBFB0FB06DFF601FC;
	fma.rn.f64 	%fd1067, %fd1066, %fd1050, 0d3FB7FEE004DFBCDC;
	fma.rn.f64 	%fd1068, %fd1067, %fd1050, 0dBFB9DDB23C3DB8C6;
	fma.rn.f64 	%fd1069, %fd1068, %fd1050, 0d3FB16ECEFCFA5FDA;
	fma.rn.f64 	%fd1070, %fd1069, %fd1050, 0d3F8F7F5DF66FB6D6;
	fma.rn.f64 	%fd1071, %fd1070, %fd1050, 0dBFC1DF1AD154A29D;
	fma.rn.f64 	%fd1072, %fd1071, %fd1050, 0d3FF3BA5916E9FD7F;
	fma.rn.f64 	%fd1073, %fd1036, 0d4000000000000000, 0d3FF0000000000000;
	rcp.approx.ftz.f64 	%fd1074, %fd1073;
	neg.f64 	%fd1075, %fd1073;
	fma.rn.f64 	%fd1076, %fd1075, %fd1074, 0d3FF0000000000000;
	fma.rn.f64 	%fd1077, %fd1076, %fd1076, %fd1076;
	fma.rn.f64 	%fd1078, %fd1077, %fd1074, %fd1074;
	mul.f64 	%fd1079, %fd1078, %fd1072;
	mul.f64 	%fd1080, %fd1079, 0dC000000000000000;
	fma.rn.f64 	%fd1081, %fd1036, %fd1080, %fd1072;
	neg.f64 	%fd1082, %fd1079;
	add.rn.f64 	%fd1083, %fd1081, %fd1082;
	fma.rn.f64 	%fd1084, %fd1083, %fd1078, %fd1079;
	neg.f64 	%fd1085, %fd1036;
	mul.f64 	%fd1086, %fd1036, %fd1085;
	fma.rn.f64 	%fd1087, %fd1086, 0d3FF71547652B82FE, 0d4338000000000000;
	{
	.reg .b32 %temp; 
	mov.b64 	{%r539, %temp}, %fd1087;
	}
	mov.f64 	%fd1088, 0dC338000000000000;
	add.rn.f64 	%fd1089, %fd1087, %fd1088;
	fma.rn.f64 	%fd1090, %fd1089, 0dBFE62E42FEFA39EF, %fd1086;
	fma.rn.f64 	%fd1091, %fd1089, 0dBC7ABC9E3B39803F, %fd1090;
	fma.rn.f64 	%fd1092, %fd1091, 0d3E5ADE1569CE2BDF, 0d3E928AF3FCA213EA;
	fma.rn.f64 	%fd1093, %fd1092, %fd1091, 0d3EC71DEE62401315;
	fma.rn.f64 	%fd1094, %fd1093, %fd1091, 0d3EFA01997C89EB71;
	fma.rn.f64 	%fd1095, %fd1094, %fd1091, 0d3F2A01A014761F65;
	fma.rn.f64 	%fd1096, %fd1095, %fd1091, 0d3F56C16C1852B7AF;
	fma.rn.f64 	%fd1097, %fd1096, %fd1091, 0d3F81111111122322;
	fma.rn.f64 	%fd1098, %fd1097, %fd1091, 0d3FA55555555502A1;
	fma.rn.f64 	%fd1099, %fd1098, %fd1091, 0d3FC5555555555511;
	fma.rn.f64 	%fd1100, %fd1099, %fd1091, 0d3FE000000000000B;
	fma.rn.f64 	%fd1101, %fd1100, %fd1091, 0d3FF0000000000000;
	fma.rn.f64 	%fd1102, %fd1101, %fd1091, 0d3FF0000000000000;
	shr.u32 	%r540, %r539, 31;
	add.s32 	%r541, %r539, %r540;
	shr.s32 	%r542, %r541, 1;
	{
	.reg .b32 %temp; 
	mov.b64 	{%r543, %temp}, %fd1102;
	}
	{
	.reg .b32 %temp; 
	mov.b64 	{%temp, %r544}, %fd1102;
	}
	shl.b32 	%r545, %r542, 20;
	add.s32 	%r546, %r544, %r545;
	mov.b64 	%fd1103, {%r543, %r546};
	sub.s32 	%r547, %r539, %r542;
	shl.b32 	%r548, %r547, 20;
	add.s32 	%r549, %r548, 1072693248;
	mov.b32 	%r550, 0;
	mov.b64 	%fd1104, {%r550, %r549};
	mul.f64 	%fd1105, %fd1104, %fd1103;
	neg.f64 	%fd1106, %fd1086;
	fma.rn.f64 	%fd1107, %fd1085, %fd1036, %fd1106;
	fma.rn.f64 	%fd1108, %fd1105, %fd1107, %fd1105;
	mul.f64 	%fd1109, %fd1108, %fd1084;
	setp.gt.u32 	%p108, %r128, 1077624832;
	selp.f64 	%fd1110, 0d0000000000000000, %fd1109, %p108;
	setp.lt.s32 	%p109, %r127, 0;
	mov.f64 	%fd1111, 0d4000000000000000;
	sub.f64 	%fd1112, %fd1111, %fd1110;
	selp.f64 	%fd1609, %fd1112, %fd1110, %p109;
	bra.uni 	$L__BB2_125;
$L__BB2_124:
	setp.eq.s32 	%p105, %r128, 2146435072;
	setp.eq.s32 	%p106, %r129, 0;
	setp.lt.s32 	%p107, %r127, 0;
	selp.f64 	%fd1033, 0d4000000000000000, 0d0000000000000000, %p107;
	add.f64 	%fd1034, %fd60, %fd60;
	selp.f64 	%fd1035, %fd1033, %fd1034, %p106;
	selp.f64 	%fd1609, %fd1035, %fd1034, %p105;
$L__BB2_125:
	div.rn.f64 	%fd1611, %fd1609, %fd59;
	mul.f64 	%fd65, %fd54, %fd48;
	fma.rn.f64 	%fd1113, %fd65, 0d3FF71547652B82FE, 0d4338000000000000;
	{
	.reg .b32 %temp; 
	mov.b64 	{%r130, %temp}, %fd1113;
	}
	mov.f64 	%fd1114, 0dC338000000000000;
	add.rn.f64 	%fd1115, %fd1113, %fd1114;
	fma.rn.f64 	%fd1116, %fd1115, 0dBFE62E42FEFA39EF, %fd65;
	fma.rn.f64 	%fd1117, %fd1115, 0dBC7ABC9E3B39803F, %fd1116;
	fma.rn.f64 	%fd1118, %fd1117, 0d3E5ADE1569CE2BDF, 0d3E928AF3FCA213EA;
	fma.rn.f64 	%fd1119, %fd1118, %fd1117, 0d3EC71DEE62401315;
	fma.rn.f64 	%fd1120, %fd1119, %fd1117, 0d3EFA01997C89EB71;
	fma.rn.f64 	%fd1121, %fd1120, %fd1117, 0d3F2A01A014761F65;
	fma.rn.f64 	%fd1122, %fd1121, %fd1117, 0d3F56C16C1852B7AF;
	fma.rn.f64 	%fd1123, %fd1122, %fd1117, 0d3F81111111122322;
	fma.rn.f64 	%fd1124, %fd1123, %fd1117, 0d3FA55555555502A1;
	fma.rn.f64 	%fd1125, %fd1124, %fd1117, 0d3FC5555555555511;
	fma.rn.f64 	%fd1126, %fd1125, %fd1117, 0d3FE000000000000B;
	fma.rn.f64 	%fd1127, %fd1126, %fd1117, 0d3FF0000000000000;
	fma.rn.f64 	%fd1128, %fd1127, %fd1117, 0d3FF0000000000000;
	{
	.reg .b32 %temp; 
	mov.b64 	{%r131, %temp}, %fd1128;
	}
	{
	.reg .b32 %temp; 
	mov.b64 	{%temp, %r132}, %fd1128;
	}
	shl.b32 	%r551, %r130, 20;
	add.s32 	%r552, %r551, %r132;
	mov.b64 	%fd1610, {%r131, %r552};
	{
	.reg .b32 %temp; 
	mov.b64 	{%temp, %r553}, %fd65;
	}
	mov.b32 	%f4, %r553;
	abs.f32 	%f2, %f4;
	setp.lt.f32 	%p110, %f2, 0f4086232B;
	@%p110 bra 	$L__BB2_128;
	setp.lt.f64 	%p111, %fd65, 0d0000000000000000;
	add.f64 	%fd1129, %fd65, 0d7FF0000000000000;
	selp.f64 	%fd1610, 0d0000000000000000, %fd1129, %p111;
	setp.geu.f32 	%p112, %f2, 0f40874800;
	@%p112 bra 	$L__BB2_128;
	shr.u32 	%r554, %r130, 31;
	add.s32 	%r555, %r130, %r554;
	shr.s32 	%r556, %r555, 1;
	shl.b32 	%r557, %r556, 20;
	add.s32 	%r558, %r132, %r557;
	mov.b64 	%fd1130, {%r131, %r558};
	sub.s32 	%r559, %r130, %r556;
	shl.b32 	%r560, %r559, 20;
	add.s32 	%r561, %r560, 1072693248;
	mov.b32 	%r562, 0;
	mov.b64 	%fd1131, {%r562, %r561};
	mul.f64 	%fd1610, %fd1131, %fd1130;
$L__BB2_128:
	mul.f64 	%fd1132, %fd47, %fd1610;
	div.rn.f64 	%fd1612, %fd1132, %fd46;
	ld.local.f64 	%fd1133, [%rd7];
	ld.shared.f64 	%fd1134, [%r17];
	fma.rn.f64 	%fd1135, %fd1611, %fd1133, %fd1134;
	st.shared.f64 	[%r17], %fd1135;
	rcp.rn.f64 	%fd71, %fd54;
	mov.b32 	%r925, 1;
	mov.b32 	%r924, 3;
	mov.b32 	%r927, 0;
	mov.b16 	%rs52, 0;
	mov.u16 	%rs53, %rs52;
	mov.u32 	%r934, %r925;
$L__BB2_129:
	mov.u32 	%r133, %r927;
	mov.u32 	%r927, %r925;
	mov.u16 	%rs9, %rs52;
	add.s16 	%rs52, %rs9, 1;
	add.s16 	%rs53, %rs53, 1;
	shl.b32 	%r137, %r133, 1;
	add.s32 	%r567, %r137, 2;
	shl.b32 	%r568, %r927, 1;
	add.s32 	%r569, %r568, -1;
	cvt.rn.f64.s32 	%fd1136, %r569;
	mul.f64 	%fd1137, %fd1611, %fd1136;
	sub.f64 	%fd1138, %fd1137, %fd1612;
	mul.f64 	%fd1611, %fd71, %fd1138;
	setp.lt.u32 	%p113, %r567, 15;
	@%p113 bra 	$L__BB2_132;
	and.b32  	%r138, %r924, -16;
	mov.b32 	%r929, 0;
$L__BB2_131:
	.pragma "nounroll";
	mul.wide.s32 	%rd305, %r934, 8;
	add.s64 	%rd306, %rd7, %rd305;
	ld.local.f64 	%fd1139, [%rd306];
	shl.b32 	%r571, %r934, 3;
	add.s32 	%r572, %r17, %r571;
	ld.shared.f64 	%fd1140, [%r572];
	fma.rn.f64 	%fd1141, %fd1611, %fd1139, %fd1140;
	st.shared.f64 	[%r572], %fd1141;
	ld.local.f64 	%fd1142, [%rd306+8];
	ld.shared.f64 	%fd1143, [%r572+8];
	fma.rn.f64 	%fd1144, %fd1611, %fd1142, %fd1143;
	st.shared.f64 	[%r572+8], %fd1144;
	ld.local.f64 	%fd1145, [%rd306+16];
	ld.shared.f64 	%fd1146, [%r572+16];
	fma.rn.f64 	%fd1147, %fd1611, %fd1145, %fd1146;
	st.shared.f64 	[%r572+16], %fd1147;
	ld.local.f64 	%fd1148, [%rd306+24];
	ld.shared.f64 	%fd1149, [%r572+24];
	fma.rn.f64 	%fd1150, %fd1611, %fd1148, %fd1149;
	st.shared.f64 	[%r572+24], %fd1150;
	ld.local.f64 	%fd1151, [%rd306+32];
	ld.shared.f64 	%fd1152, [%r572+32];
	fma.rn.f64 	%fd1153, %fd1611, %fd1151, %fd1152;
	st.shared.f64 	[%r572+32], %fd1153;
	ld.local.f64 	%fd1154, [%rd306+40];
	ld.shared.f64 	%fd1155, [%r572+40];
	fma.rn.f64 	%fd1156, %fd1611, %fd1154, %fd1155;
	st.shared.f64 	[%r572+40], %fd1156;
	ld.local.f64 	%fd1157, [%rd306+48];
	ld.shared.f64 	%fd1158, [%r572+48];
	fma.rn.f64 	%fd1159, %fd1611, %fd1157, %fd1158;
	st.shared.f64 	[%r572+48], %fd1159;
	ld.local.f64 	%fd1160, [%rd306+56];
	ld.shared.f64 	%fd1161, [%r572+56];
	fma.rn.f64 	%fd1162, %fd1611, %fd1160, %fd1161;
	st.shared.f64 	[%r572+56], %fd1162;
	ld.local.f64 	%fd1163, [%rd306+64];
	ld.shared.f64 	%fd1164, [%r572+64];
	fma.rn.f64 	%fd1165, %fd1611, %fd1163, %fd1164;
	st.shared.f64 	[%r572+64], %fd1165;
	ld.local.f64 	%fd1166, [%rd306+72];
	ld.shared.f64 	%fd1167, [%r572+72];
	fma.rn.f64 	%fd1168, %fd1611, %fd1166, %fd1167;
	st.shared.f64 	[%r572+72], %fd1168;
	ld.local.f64 	%fd1169, [%rd306+80];
	ld.shared.f64 	%fd1170, [%r572+80];
	fma.rn.f64 	%fd1171, %fd1611, %fd1169, %fd1170;
	st.shared.f64 	[%r572+80], %fd1171;
	ld.local.f64 	%fd1172, [%rd306+88];
	ld.shared.f64 	%fd1173, [%r572+88];
	fma.rn.f64 	%fd1174, %fd1611, %fd1172, %fd1173;
	st.shared.f64 	[%r572+88], %fd1174;
	ld.local.f64 	%fd1175, [%rd306+96];
	ld.shared.f64 	%fd1176, [%r572+96];
	fma.rn.f64 	%fd1177, %fd1611, %fd1175, %fd1176;
	st.shared.f64 	[%r572+96], %fd1177;
	ld.local.f64 	%fd1178, [%rd306+104];
	ld.shared.f64 	%fd1179, [%r572+104];
	fma.rn.f64 	%fd1180, %fd1611, %fd1178, %fd1179;
	st.shared.f64 	[%r572+104], %fd1180;
	ld.local.f64 	%fd1181, [%rd306+112];
	ld.shared.f64 	%fd1182, [%r572+112];
	fma.rn.f64 	%fd1183, %fd1611, %fd1181, %fd1182;
	st.shared.f64 	[%r572+112], %fd1183;
	ld.local.f64 	%fd1184, [%rd306+120];
	ld.shared.f64 	%fd1185, [%r572+120];
	fma.rn.f64 	%fd1186, %fd1611, %fd1184, %fd1185;
	st.shared.f64 	[%r572+120], %fd1186;
	add.s32 	%r934, %r934, 16;
	add.s32 	%r929, %r929, 16;
	setp.ne.s32 	%p114, %r929, %r138;
	@%p114 bra 	$L__BB2_131;
$L__BB2_132:
	and.b32  	%r573, %r924, 15;
	setp.eq.s32 	%p115, %r573, 0;
	@%p115 bra 	$L__BB2_139;
	shl.b16 	%rs38, %rs53, 1;
	and.b16  	%rs39, %rs38, 14;
	setp.lt.u16 	%p116, %rs39, 7;
	mov.u32 	%r933, %r934;
	@%p116 bra 	$L__BB2_135;
	mul.wide.s32 	%rd307, %r934, 8;
	add.s64 	%rd308, %rd7, %rd307;
	ld.local.f64 	%fd1187, [%rd308];
	shl.b32 	%r574, %r934, 3;
	add.s32 	%r575, %r17, %r574;
	ld.shared.f64 	%fd1188, [%r575];
	fma.rn.f64 	%fd1189, %fd1611, %fd1187, %fd1188;
	st.shared.f64 	[%r575], %fd1189;
	ld.local.f64 	%fd1190, [%rd308+8];
	ld.shared.f64 	%fd1191, [%r575+8];
	fma.rn.f64 	%fd1192, %fd1611, %fd1190, %fd1191;
	st.shared.f64 	[%r575+8], %fd1192;
	ld.local.f64 	%fd1193, [%rd308+16];
	ld.shared.f64 	%fd1194, [%r575+16];
	fma.rn.f64 	%fd1195, %fd1611, %fd1193, %fd1194;
	st.shared.f64 	[%r575+16], %fd1195;
	ld.local.f64 	%fd1196, [%rd308+24];
	ld.shared.f64 	%fd1197, [%r575+24];
	fma.rn.f64 	%fd1198, %fd1611, %fd1196, %fd1197;
	st.shared.f64 	[%r575+24], %fd1198;
	ld.local.f64 	%fd1199, [%rd308+32];
	ld.shared.f64 	%fd1200, [%r575+32];
	fma.rn.f64 	%fd1201, %fd1611, %fd1199, %fd1200;
	st.shared.f64 	[%r575+32], %fd1201;
	ld.local.f64 	%fd1202, [%rd308+40];
	ld.shared.f64 	%fd1203, [%r575+40];
	fma.rn.f64 	%fd1204, %fd1611, %fd1202, %fd1203;
	st.shared.f64 	[%r575+40], %fd1204;
	ld.local.f64 	%fd1205, [%rd308+48];
	ld.shared.f64 	%fd1206, [%r575+48];
	fma.rn.f64 	%fd1207, %fd1611, %fd1205, %fd1206;
	st.shared.f64 	[%r575+48], %fd1207;
	ld.local.f64 	%fd1208, [%rd308+56];
	ld.shared.f64 	%fd1209, [%r575+56];
	fma.rn.f64 	%fd1210, %fd1611, %fd1208, %fd1209;
	st.shared.f64 	[%r575+56], %fd1210;
	add.s32 	%r933, %r934, 8;
$L__BB2_135:
	shl.b16 	%rs40, %rs52, 1;
	and.b16  	%rs41, %rs40, 6;
	setp.lt.u16 	%p117, %rs41, 3;
	@%p117 bra 	$L__BB2_137;
	mul.wide.s32 	%rd309, %r933, 8;
	add.s64 	%rd310, %rd7, %rd309;
	ld.local.f64 	%fd1211, [%rd310];
	shl.b32 	%r576, %r933, 3;
	add.s32 	%r577, %r17, %r576;
	ld.shared.f64 	%fd1212, [%r577];
	fma.rn.f64 	%fd1213, %fd1611, %fd1211, %fd1212;
	st.shared.f64 	[%r577], %fd1213;
	ld.local.f64 	%fd1214, [%rd310+8];
	ld.shared.f64 	%fd1215, [%r577+8];
	fma.rn.f64 	%fd1216, %fd1611, %fd1214, %fd1215;
	st.shared.f64 	[%r577+8], %fd1216;
	ld.local.f64 	%fd1217, [%rd310+16];
	ld.shared.f64 	%fd1218, [%r577+16];
	fma.rn.f64 	%fd1219, %fd1611, %fd1217, %fd1218;
	st.shared.f64 	[%r577+16], %fd1219;
	ld.local.f64 	%fd1220, [%rd310+24];
	ld.shared.f64 	%fd1221, [%r577+24];
	fma.rn.f64 	%fd1222, %fd1611, %fd1220, %fd1221;
	st.shared.f64 	[%r577+24], %fd1222;
	add.s32 	%r933, %r933, 4;
$L__BB2_137:
	mul.wide.s32 	%rd311, %r933, 8;
	add.s64 	%rd22, %rd7, %rd311;
	ld.local.f64 	%fd1223, [%rd22];
	shl.b32 	%r578, %r933, 3;
	add.s32 	%r149, %r17, %r578;
	ld.shared.f64 	%fd1224, [%r149];
	fma.rn.f64 	%fd1225, %fd1611, %fd1223, %fd1224;
	st.shared.f64 	[%r149], %fd1225;
	add.s32 	%r934, %r933, 1;
	and.b16  	%rs42, %rs9, 1;
	setp.eq.b16 	%p118, %rs42, 1;
	@%p118 bra 	$L__BB2_139;
	ld.local.f64 	%fd1226, [%rd22+8];
	ld.shared.f64 	%fd1227, [%r149+8];
	fma.rn.f64 	%fd1228, %fd1611, %fd1226, %fd1227;
	st.shared.f64 	[%r149+8], %fd1228;
	ld.local.f64 	%fd1229, [%rd22+16];
	ld.shared.f64 	%fd1230, [%r149+16];
	fma.rn.f64 	%fd1231, %fd1611, %fd1229, %fd1230;
	st.shared.f64 	[%r149+16], %fd1231;
	add.s32 	%r934, %r933, 3;
$L__BB2_139:
	add.s32 	%r925, %r927, 1;
	add.s32 	%r924, %r137, 5;
	setp.ne.s32 	%p119, %r927, %r12;
	mul.f64 	%fd1612, %fd46, %fd1612;
	@%p119 bra 	$L__BB2_129;
	add.s32 	%r911, %r911, %r16;
	setp.lt.s32 	%p120, %r911, %r309;
	@%p120 bra 	$L__BB2_87;
	bra.uni 	$L__BB2_148;
$L__BB2_141:
	add.s32 	%r935, %r975, %r94;
	setp.ge.s32 	%p71, %r935, %r309;
	mov.f64 	%fd1615, 0d0000000000000000;
	@%p71 bra 	$L__BB2_147;
	mov.f64 	%fd1615, 0d0000000000000000;
$L__BB2_143:
	mul.lo.s32 	%r455, %r935, 3;
	mul.wide.u32 	%rd199, %r455, 8;
	add.s64 	%rd200, %rd4, %rd199;
	ld.global.f64 	%fd702, [%rd200];
	sub.f64 	%fd703, %fd4, %fd702;
	ld.global.f64 	%fd704, [%rd200+8];
	sub.f64 	%fd705, %fd5, %fd704;
	ld.global.f64 	%fd706, [%rd200+16];
	sub.f64 	%fd707, %fd6, %fd706;
	mul.f64 	%fd708, %fd705, %fd705;
	fma.rn.f64 	%fd709, %fd703, %fd703, %fd708;
	fma.rn.f64 	%fd710, %fd707, %fd707, %fd709;
	sqrt.rn.f64 	%fd711, %fd710;
	mul.f64 	%fd77, %fd232, %fd711;
	mul.f64 	%fd78, %fd231, %fd77;
	{
	.reg .b32 %temp; 
	mov.b64 	{%temp, %r158}, %fd78;
	}
	and.b32  	%r159, %r158, 2147483647;
	{
	.reg .b32 %temp; 
	mov.b64 	{%r160, %temp}, %fd78;
	}
	setp.gt.u32 	%p72, %r159, 2146435071;
	@%p72 bra 	$L__BB2_145;
	mov.b64 	%fd715, {%r160, %r159};
	add.f64 	%fd716, %fd715, 0dC010000000000000;
	add.f64 	%fd717, %fd715, 0d4010000000000000;
	rcp.approx.ftz.f64 	%fd718, %fd717;
	neg.f64 	%fd719, %fd717;
	fma.rn.f64 	%fd720, %fd719, %fd718, 0d3FF0000000000000;
	fma.rn.f64 	%fd721, %fd720, %fd720, %fd720;
	fma.rn.f64 	%fd722, %fd721, %fd718, %fd718;
	mul.f64 	%fd723, %fd716, %fd722;
	mov.f64 	%fd724, 0d3FF0000000000000;
	add.rn.f64 	%fd725, %fd723, %fd724;
	fma.rn.f64 	%fd726, %fd725, 0dC010000000000000, %fd715;
	neg.f64 	%fd727, %fd723;
	fma.rn.f64 	%fd728, %fd727, %fd715, %fd726;
	fma.rn.f64 	%fd729, %fd722, %fd728, %fd723;
	fma.rn.f64 	%fd730, %fd729, 0dBDF8774AD4E0BFD7, 0dBE44E1C6FD03D328;
	fma.rn.f64 	%fd731, %fd730, %fd729, 0dBE4330149F7A56B6;
	fma.rn.f64 	%fd732, %fd731, %fd729, 0d3E7BEDDED8376273;
	fma.rn.f64 	%fd733, %fd732, %fd729, 0d3E6F9254C3ABF22B;
	fma.rn.f64 	%fd734, %fd733, %fd729, 0dBEAB9068C2148CF0;
	fma.rn.f64 	%fd735, %fd734, %fd729, 0d3E94C6454DB34009;
	fma.rn.f64 	%fd736, %fd735, %fd729, 0d3ED7F1C378F2311D;
	fma.rn.f64 	%fd737, %fd736, %fd729, 0dBEE78E051C6D5C58;
	fma.rn.f64 	%fd738, %fd737, %fd729, 0dBEF995B4EAD14A90;
	fma.rn.f64 	%fd739, %fd738, %fd729, 0d3F23BE27CF0A29B2;
	fma.rn.f64 	%fd740, %fd739, %fd729, 0dBF2A1DEF3E81672E;
	fma.rn.f64 	%fd741, %fd740, %fd729, 0dBF48D4ABE68C1713;
	fma.rn.f64 	%fd742, %fd741, %fd729, 0d3F749C67210DD6B4;
	fma.rn.f64 	%fd743, %fd742, %fd729, 0dBF9096238568E357;
	fma.rn.f64 	%fd744, %fd743, %fd729, 0d3FA3079EDF8C2DC9;
	fma.rn.f64 	%fd745, %fd744, %fd729, 0dBFB0FB06DFF601FC;
	fma.rn.f64 	%fd746, %fd745, %fd729, 0d3FB7FEE004DFBCDC;
	fma.rn.f64 	%fd747, %fd746, %fd729, 0dBFB9DDB23C3DB8C6;
	fma.rn.f64 	%fd748, %fd747, %fd729, 0d3FB16ECEFCFA5FDA;
	fma.rn.f64 	%fd749, %fd748, %fd729, 0d3F8F7F5DF66FB6D6;
	fma.rn.f64 	%fd750, %fd749, %fd729, 0dBFC1DF1AD154A29D;
	fma.rn.f64 	%fd751, %fd750, %fd729, 0d3FF3BA5916E9FD7F;
	fma.rn.f64 	%fd752, %fd715, 0d4000000000000000, 0d3FF0000000000000;
	rcp.approx.ftz.f64 	%fd753, %fd752;
	neg.f64 	%fd754, %fd752;
	fma.rn.f64 	%fd755, %fd754, %fd753, 0d3FF0000000000000;
	fma.rn.f64 	%fd756, %fd755, %fd755, %fd755;
	fma.rn.f64 	%fd757, %fd756, %fd753, %fd753;
	mul.f64 	%fd758, %fd757, %fd751;
	mul.f64 	%fd759, %fd758, 0dC000000000000000;
	fma.rn.f64 	%fd760, %fd715, %fd759, %fd751;
	neg.f64 	%fd761, %fd758;
	add.rn.f64 	%fd762, %fd760, %fd761;
	fma.rn.f64 	%fd763, %fd762, %fd757, %fd758;
	neg.f64 	%fd764, %fd715;
	mul.f64 	%fd765, %fd715, %fd764;
	fma.rn.f64 	%fd766, %fd765, 0d3FF71547652B82FE, 0d4338000000000000;
	{
	.reg .b32 %temp; 
	mov.b64 	{%r456, %temp}, %fd766;
	}
	mov.f64 	%fd767, 0dC338000000000000;
	add.rn.f64 	%fd768, %fd766, %fd767;
	fma.rn.f64 	%fd769, %fd768, 0dBFE62E42FEFA39EF, %fd765;
	fma.rn.f64 	%fd770, %fd768, 0dBC7ABC9E3B39803F, %fd769;
	fma.rn.f64 	%fd771, %fd770, 0d3E5ADE1569CE2BDF, 0d3E928AF3FCA213EA;
	fma.rn.f64 	%fd772, %fd771, %fd770, 0d3EC71DEE62401315;
	fma.rn.f64 	%fd773, %fd772, %fd770, 0d3EFA01997C89EB71;
	fma.rn.f64 	%fd774, %fd773, %fd770, 0d3F2A01A014761F65;
	fma.rn.f64 	%fd775, %fd774, %fd770, 0d3F56C16C1852B7AF;
	fma.rn.f64 	%fd776, %fd775, %fd770, 0d3F81111111122322;
	fma.rn.f64 	%fd777, %fd776, %fd770, 0d3FA55555555502A1;
	fma.rn.f64 	%fd778, %fd777, %fd770, 0d3FC5555555555511;
	fma.rn.f64 	%fd779, %fd778, %fd770, 0d3FE000000000000B;
	fma.rn.f64 	%fd780, %fd779, %fd770, 0d3FF0000000000000;
	fma.rn.f64 	%fd781, %fd780, %fd770, 0d3FF0000000000000;
	shr.u32 	%r457, %r456, 31;
	add.s32 	%r458, %r456, %r457;
	shr.s32 	%r459, %r458, 1;
	{
	.reg .b32 %temp; 
	mov.b64 	{%r460, %temp}, %fd781;
	}
	{
	.reg .b32 %temp; 
	mov.b64 	{%temp, %r461}, %fd781;
	}
	shl.b32 	%r462, %r459, 20;
	add.s32 	%r463, %r461, %r462;
	mov.b64 	%fd782, {%r460, %r463};
	sub.s32 	%r464, %r456, %r459;
	shl.b32 	%r465, %r464, 20;
	add.s32 	%r466, %r465, 1072693248;
	mov.b32 	%r467, 0;
	mov.b64 	%fd783, {%r467, %r466};
	mul.f64 	%fd784, %fd783, %fd782;
	neg.f64 	%fd785, %fd765;
	fma.rn.f64 	%fd786, %fd764, %fd715, %fd785;
	fma.rn.f64 	%fd787, %fd784, %fd786, %fd784;
	mul.f64 	%fd788, %fd787, %fd763;
	setp.gt.u32 	%p76, %r159, 1077624832;
	selp.f64 	%fd789, 0d0000000000000000, %fd788, %p76;
	setp.lt.s32 	%p77, %r158, 0;
	mov.f64 	%fd790, 0d4000000000000000;
	sub.f64 	%fd791, %fd790, %fd789;
	selp.f64 	%fd1614, %fd791, %fd789, %p77;
	bra.uni 	$L__BB2_146;
$L__BB2_145:
	setp.eq.s32 	%p73, %r159, 2146435072;
	setp.eq.s32 	%p74, %r160, 0;
	setp.lt.s32 	%p75, %r158, 0;
	selp.f64 	%fd712, 0d4000000000000000, 0d0000000000000000, %p75;
	add.f64 	%fd713, %fd78, %fd78;
	selp.f64 	%fd714, %fd712, %fd713, %p74;
	selp.f64 	%fd1614, %fd714, %fd713, %p73;
$L__BB2_146:
	div.rn.f64 	%fd792, %fd1614, %fd77;
	add.f64 	%fd1615, %fd1615, %fd792;
	add.s32 	%r935, %r935, %r16;
	setp.lt.s32 	%p78, %r935, %r309;
	@%p78 bra 	$L__BB2_143;
$L__BB2_147:
	ld.shared.f64 	%fd793, [%r17];
	add.f64 	%fd794, %fd1615, %fd793;
	st.shared.f64 	[%r17], %fd794;
$L__BB2_148:
	setp.gt.f64 	%p121, %fd45, 0d3EB0C6F7A0B5ED8D;
	setp.ne.s32 	%p122, %r975, 0;
	or.pred  	%p123, %p122, %p121;
	@%p123 bra 	$L__BB2_150;
	ld.shared.f64 	%fd1232, [%r17];
	fma.rn.f64 	%fd1233, %fd231, 0dBFF20DD750429B6D, %fd1232;
	st.shared.f64 	[%r17], %fd1233;
$L__BB2_150:
	bar.sync 	0;
	setp.ge.u32 	%p124, %r975, %r15;
	@%p124 bra 	$L__BB2_173;
	setp.lt.s32 	%p125, %r310, 1;
	@%p125 bra 	$L__BB2_167;
	and.b32  	%r162, %r13, 15;
	add.s32 	%r163, %r162, -1;
	and.b32  	%r164, %r13, 7;
	add.s32 	%r165, %r164, -1;
	and.b32  	%r166, %r13, 48;
	and.b32  	%r167, %r13, 3;
	mov.u32 	%r936, %r975;
$L__BB2_153:
	setp.lt.u32 	%p130, %r310, 16;
	shl.b32 	%r598, %r936, 3;
	mov.u32 	%r599, _ZZ9rcnsl0_cuILi5ELi32EEvPddidS0_iS0_idS0_S0_E2dl;
	add.s32 	%r169, %r599, %r598;
	mov.b32 	%r939, 0;
	mov.f64 	%fd1623, 0d0000000000000000;
	@%p130 bra 	$L__BB2_156;
	mov.b32 	%r937, 0;
	mov.f64 	%fd1623, 0d0000000000000000;
$L__BB2_155:
	.pragma "nounroll";
	mad.lo.s32 	%r601, %r937, 288, %r169;
	ld.shared.f64 	%fd1247, [%r601];
	add.f64 	%fd1248, %fd1247, %fd1623;
	ld.shared.f64 	%fd1249, [%r601+288];
	add.f64 	%fd1250, %fd1249, %fd1248;
	ld.shared.f64 	%fd1251, [%r601+576];
	add.f64 	%fd1252, %fd1251, %fd1250;
	ld.shared.f64 	%fd1253, [%r601+864];
	add.f64 	%fd1254, %fd1253, %fd1252;
	ld.shared.f64 	%fd1255, [%r601+1152];
	add.f64 	%fd1256, %fd1255, %fd1254;
	ld.shared.f64 	%fd1257, [%r601+1440];
	add.f64 	%fd1258, %fd1257, %fd1256;
	ld.shared.f64 	%fd1259, [%r601+1728];
	add.f64 	%fd1260, %fd1259, %fd1258;
	ld.shared.f64 	%fd1261, [%r601+2016];
	add.f64 	%fd1262, %fd1261, %fd1260;
	ld.shared.f64 	%fd1263, [%r601+2304];
	add.f64 	%fd1264, %fd1263, %fd1262;
	ld.shared.f64 	%fd1265, [%r601+2592];
	add.f64 	%fd1266, %fd1265, %fd1264;
	ld.shared.f64 	%fd1267, [%r601+2880];
	add.f64 	%fd1268, %fd1267, %fd1266;
	ld.shared.f64 	%fd1269, [%r601+3168];
	add.f64 	%fd1270, %fd1269, %fd1268;
	ld.shared.f64 	%fd1271, [%r601+3456];
	add.f64 	%fd1272, %fd1271, %fd1270;
	ld.shared.f64 	%fd1273, [%r601+3744];
	add.f64 	%fd1274, %fd1273, %fd1272;
	ld.shared.f64 	%fd1275, [%r601+4032];
	add.f64 	%fd1276, %fd1275, %fd1274;
	ld.shared.f64 	%fd1277, [%r601+4320];
	add.f64 	%fd1623, %fd1277, %fd1276;
	add.s32 	%r937, %r937, 16;
	setp.ne.s32 	%p131, %r937, %r166;
	mov.u32 	%r939, %r166;
	@%p131 bra 	$L__BB2_155;
$L__BB2_156:
	setp.eq.s32 	%p132, %r162, 0;
	@%p132 bra 	$L__BB2_166;
	setp.lt.u32 	%p133, %r163, 7;
	@%p133 bra 	$L__BB2_159;
	mad.lo.s32 	%r602, %r939, 288, %r169;
	ld.shared.f64 	%fd1279, [%r602];
	add.f64 	%fd1280, %fd1279, %fd1623;
	ld.shared.f64 	%fd1281, [%r602+288];
	add.f64 	%fd1282, %fd1281, %fd1280;
	ld.shared.f64 	%fd1283, [%r602+576];
	add.f64 	%fd1284, %fd1283, %fd1282;
	ld.shared.f64 	%fd1285, [%r602+864];
	add.f64 	%fd1286, %fd1285, %fd1284;
	ld.shared.f64 	%fd1287, [%r602+1152];
	add.f64 	%fd1288, %fd1287, %fd1286;
	ld.shared.f64 	%fd1289, [%r602+1440];
	add.f64 	%fd1290, %fd1289, %fd1288;
	ld.shared.f64 	%fd1291, [%r602+1728];
	add.f64 	%fd1292, %fd1291, %fd1290;
	ld.shared.f64 	%fd1293, [%r602+2016];
	add.f64 	%fd1623, %fd1293, %fd1292;
	add.s32 	%r939, %r939, 8;
$L__BB2_159:
	setp.eq.s32 	%p134, %r164, 0;
	@%p134 bra 	$L__BB2_166;
	setp.lt.u32 	%p135, %r165, 3;
	@%p135 bra 	$L__BB2_162;
	mad.lo.s32 	%r603, %r939, 288, %r169;
	ld.shared.f64 	%fd1295, [%r603];
	add.f64 	%fd1296, %fd1295, %fd1623;
	ld.shared.f64 	%fd1297, [%r603+288];
	add.f64 	%fd1298, %fd1297, %fd1296;
	ld.shared.f64 	%fd1299, [%r603+576];
	add.f64 	%fd1300, %fd1299, %fd1298;
	ld.shared.f64 	%fd1301, [%r603+864];
	add.f64 	%fd1623, %fd1301, %fd1300;
	add.s32 	%r939, %r939, 4;
$L__BB2_162:
	setp.eq.s32 	%p136, %r167, 0;
	@%p136 bra 	$L__BB2_166;
	setp.eq.s32 	%p137, %r167, 1;
	mad.lo.s32 	%r177, %r939, 288, %r169;
	ld.shared.f64 	%fd1302, [%r177];
	add.f64 	%fd1623, %fd1302, %fd1623;
	@%p137 bra 	$L__BB2_166;
	setp.eq.s32 	%p138, %r167, 2;
	ld.shared.f64 	%fd1303, [%r177+288];
	add.f64 	%fd1623, %fd1303, %fd1623;
	@%p138 bra 	$L__BB2_166;
	ld.shared.f64 	%fd1304, [%r177+576];
	add.f64 	%fd1623, %fd1304, %fd1623;
$L__BB2_166:
	mul.wide.u32 	%rd318, %r936, 8;
	add.s64 	%rd319, %rd1, %rd318;
	ld.global.f64 	%fd1305, [%rd319];
	mul.f64 	%fd1306, %fd1305, %fd1623;
	mov.u32 	%r605, _ZZ10mkstrxd_cuILi2ELi32EEviiiiPdPiiS1_dddS0_iS0_iS1_S1_S0_S0_bbbS0_S0_S1_S1_S0_S0_E2hl;
	add.s32 	%r606, %r605, %r598;
	st.shared.f64 	[%r606], %fd1306;
	add.s32 	%r936, %r936, 32;
	setp.lt.u32 	%p139, %r936, %r15;
	@%p139 bra 	$L__BB2_153;
	bra.uni 	$L__BB2_173;
$L__BB2_167:
	add.s32 	%r583, %r975, 32;
	max.u32 	%r584, %r15, %r583;
	not.b32 	%r585, %r4;
	add.s32 	%r586, %r584, %r585;
	sub.s32 	%r179, %r586, %r5;
	and.b32  	%r587, %r179, 96;
	setp.eq.s32 	%p126, %r587, 96;
	mov.u32 	%r943, %r975;
	@%p126 bra 	$L__BB2_170;
	shr.u32 	%r589, %r179, 5;
	add.s32 	%r590, %r589, 1;
	and.b32  	%r180, %r590, 3;
	mov.b32 	%r942, 0;
	mov.u32 	%r943, %r975;
$L__BB2_169:
	.pragma "nounroll";
	shl.b32 	%r591, %r943, 3;
	mov.u32 	%r592, _ZZ10mkstrxd_cuILi2ELi32EEviiiiPdPiiS1_dddS0_iS0_iS1_S1_S0_S0_bbbS0_S0_S1_S1_S0_S0_E2hl;
	add.s32 	%r593, %r592, %r591;
	mul.wide.u32 	%rd314, %r943, 8;
	add.s64 	%rd315, %rd1, %rd314;
	ld.global.f64 	%fd1234, [%rd315];
	mul.f64 	%fd1235, %fd1234, 0d0000000000000000;
	st.shared.f64 	[%r593], %fd1235;
	add.s32 	%r943, %r943, 32;
	add.s32 	%r942, %r942, 1;
	setp.ne.s32 	%p127, %r942, %r180;
	@%p127 bra 	$L__BB2_169;
$L__BB2_170:
	setp.lt.u32 	%p128, %r179, 96;
	@%p128 bra 	$L__BB2_173;
	mov.u32 	%r595, _ZZ10mkstrxd_cuILi2ELi32EEviiiiPdPiiS1_dddS0_iS0_iS1_S1_S0_S0_bbbS0_S0_S1_S1_S0_S0_E2hl;
$L__BB2_172:
	shl.b32 	%r594, %r943, 3;
	add.s32 	%r596, %r595, %r594;
	mul.wide.u32 	%rd316, %r943, 8;
	add.s64 	%rd317, %rd1, %rd316;
	ld.global.f64 	%fd1236, [%rd317];
	mul.f64 	%fd1237, %fd1236, 0d0000000000000000;
	st.shared.f64 	[%r596], %fd1237;
	ld.global.f64 	%fd1238, [%rd317+256];
	mul.f64 	%fd1239, %fd1238, 0d0000000000000000;
	st.shared.f64 	[%r596+256], %fd1239;
	ld.global.f64 	%fd1240, [%rd317+512];
	mul.f64 	%fd1241, %fd1240, 0d0000000000000000;
	st.shared.f64 	[%r596+512], %fd1241;
	ld.global.f64 	%fd1242, [%rd317+768];
	mul.f64 	%fd1243, %fd1242, 0d0000000000000000;
	st.shared.f64 	[%r596+768], %fd1243;
	add.s32 	%r943, %r943, 128;
	setp.lt.u32 	%p129, %r943, %r15;
	@%p129 bra 	$L__BB2_172;
$L__BB2_173:
	bar.sync 	0;
	bra.uni 	$L__BB2_233;
$L__BB2_174:
	mul.f64 	%fd98, %fd232, %fd1;
	mul.f64 	%fd99, %fd232, %fd2;
	mul.f64 	%fd100, %fd232, %fd3;
	mov.u32 	%r607, %ntid.y;
	mul.lo.s32 	%r188, %r3, %r607;
	mov.f64 	%fd1307, 0d0000000000000000;
	st.local.v2.f64 	[%rd7], {%fd1307, %fd1307};
	st.local.v2.f64 	[%rd7+16], {%fd1307, %fd1307};
	st.local.v2.f64 	[%rd7+32], {%fd1307, %fd1307};
	st.local.v2.f64 	[%rd7+48], {%fd1307, %fd1307};
	st.local.v2.f64 	[%rd7+64], {%fd1307, %fd1307};
	st.local.v2.f64 	[%rd7+80], {%fd1307, %fd1307};
	st.local.v2.f64 	[%rd7+96], {%fd1307, %fd1307};
	st.local.v2.f64 	[%rd7+112], {%fd1307, %fd1307};
	st.local.v2.f64 	[%rd7+128], {%fd1307, %fd1307};
	st.local.v2.f64 	[%rd7+144], {%fd1307, %fd1307};
	st.local.v2.f64 	[%rd7+160], {%fd1307, %fd1307};
	st.local.v2.f64 	[%rd7+176], {%fd1307, %fd1307};
	st.local.v2.f64 	[%rd7+192], {%fd1307, %fd1307};
	st.local.v2.f64 	[%rd7+208], {%fd1307, %fd1307};
	st.local.v2.f64 	[%rd7+224], {%fd1307, %fd1307};
	st.local.v2.f64 	[%rd7+240], {%fd1307, %fd1307};
	st.local.v2.f64 	[%rd7+256], {%fd1307, %fd1307};
	st.local.v2.f64 	[%rd7+272], {%fd1307, %fd1307};
	st.local.v2.f64 	[%rd7+288], {%fd1307, %fd1307};
	st.local.v2.f64 	[%rd7+304], {%fd1307, %fd1307};
	st.local.v2.f64 	[%rd7+320], {%fd1307, %fd1307};
	st.local.v2.f64 	[%rd7+336], {%fd1307, %fd1307};
	st.local.v2.f64 	[%rd7+352], {%fd1307, %fd1307};
	st.local.v2.f64 	[%rd7+368], {%fd1307, %fd1307};
	st.local.v2.f64 	[%rd7+384], {%fd1307, %fd1307};
	st.local.v2.f64 	[%rd7+400], {%fd1307, %fd1307};
	st.local.v2.f64 	[%rd7+416], {%fd1307, %fd1307};
	st.local.v2.f64 	[%rd7+432], {%fd1307, %fd1307};
	st.local.v2.f64 	[%rd7+448], {%fd1307, %fd1307};
	st.local.v2.f64 	[%rd7+464], {%fd1307, %fd1307};
	st.local.v2.f64 	[%rd7+480], {%fd1307, %fd1307};
	st.local.v2.f64 	[%rd7+496], {%fd1307, %fd1307};
	st.local.v2.f64 	[%rd7+512], {%fd1307, %fd1307};
	st.local.v2.f64 	[%rd7+528], {%fd1307, %fd1307};
	st.local.v2.f64 	[%rd7+544], {%fd1307, %fd1307};
	st.local.v2.f64 	[%rd7+560], {%fd1307, %fd1307};
	st.local.v2.f64 	[%rd7+576], {%fd1307, %fd1307};
	st.local.v2.f64 	[%rd7+592], {%fd1307, %fd1307};
	st.local.v2.f64 	[%rd7+608], {%fd1307, %fd1307};
	st.local.v2.f64 	[%rd7+624], {%fd1307, %fd1307};
	st.local.v2.f64 	[%rd7+640], {%fd1307, %fd1307};
	st.local.v2.f64 	[%rd7+656], {%fd1307, %fd1307};
	st.local.v2.f64 	[%rd7+672], {%fd1307, %fd1307};
	st.local.v2.f64 	[%rd7+688], {%fd1307, %fd1307};
	st.local.v2.f64 	[%rd7+704], {%fd1307, %fd1307};
	st.local.v2.f64 	[%rd7+720], {%fd1307, %fd1307};
	st.local.v2.f64 	[%rd7+736], {%fd1307, %fd1307};
	st.local.v2.f64 	[%rd7+752], {%fd1307, %fd1307};
	st.local.v2.f64 	[%rd7+768], {%fd1307, %fd1307};
	st.local.v2.f64 	[%rd7+784], {%fd1307, %fd1307};
	mul.f64 	%fd1308, %fd99, %fd99;
	fma.rn.f64 	%fd1309, %fd98, %fd98, %fd1308;
	fma.rn.f64 	%fd101, %fd100, %fd100, %fd1309;
	setp.lt.s32 	%p140, %r12, 0;
	@%p140 bra 	$L__BB2_214;
	add.s32 	%r189, %r10, %r8;
	and.b32  	%r190, %r12, 1;
	mov.b32 	%r946, 0;
	mov.f64 	%fd1632, 0d3FF0000000000000;
	mov.f64 	%fd1650, 0d0000000000000000;
	mov.f64 	%fd1649, %fd1650;
$L__BB2_176:
	mov.u32 	%r192, %r946;
	mov.f64 	%fd1634, 0d0000000000000000;
	mov.f64 	%fd1633, 0d3FF0000000000000;
	mov.f64 	%fd1631, 0d3FD20DD750429B6D;
	setp.eq.s32 	%p141, %r192, 0;
	@%p141 bra 	$L__BB2_180;
	setp.eq.s32 	%p142, %r192, 1;
	mov.f64 	%fd1633, %fd98;
	mov.f64 	%fd1634, %fd99;
	@%p142 bra 	$L__BB2_179;
	mul.f64 	%fd1316, %fd98, %fd1627;
	mul.f64 	%fd1317, %fd99, %fd1626;
	sub.f64 	%fd1633, %fd1316, %fd1317;
	mul.f64 	%fd1318, %fd98, %fd1626;
	fma.rn.f64 	%fd1634, %fd99, %fd1627, %fd1318;
$L__BB2_179:
	shl.b32 	%r610, %r192, 1;
	add.s32 	%r611, %r610, -1;
	mul.lo.s32 	%r612, %r611, %r610;
	cvt.rn.f64.s32 	%fd1319, %r612;
	mul.f64 	%fd1632, %fd1632, %fd1319;
	shl.b32 	%r613, %r192, 2;
	or.b32  	%r614, %r613, 2;
	cvt.rn.f64.s32 	%fd1320, %r614;
	mul.f64 	%fd1321, %fd1632, 0d402921FB54442D18;
	div.rn.f64 	%fd1322, %fd1320, %fd1321;
	sqrt.rn.f64 	%fd1631, %fd1322;
$L__BB2_180:
	mov.f64 	%fd1626, %fd1634;
	mov.f64 	%fd1627, %fd1633;
	add.s32 	%r946, %r192, 1;
	add.s32 	%r194, %r192, 2;
	add.s32 	%r195, %r192, -1;
	shl.b32 	%r615, %r192, 2;
	mov.u32 	%r616, _ZZ10mkstrxd_cuILi2ELi32EEviiiiPdPiiS1_dddS0_iS0_iS1_S1_S0_S0_bbbS0_S0_S1_S1_S0_S0_E2df;
	add.s32 	%r196, %r616, %r615;
	setp.ne.s32 	%p143, %r192, 0;
	@%p143 bra 	$L__BB2_196;
	setp.ne.s32 	%p156, %r190, 0;
	mov.b32 	%r950, 0;
	mov.f64 	%fd1635, %fd1650;
	mov.f64 	%fd1636, %fd1649;
	mov.f64 	%fd1639, %fd1631;
	mov.u32 	%r947, %r958;
	@%p156 bra 	$L__BB2_183;
	ld.shared.u32 	%r662, [%r196];
	cvt.rn.f64.s32 	%fd1381, %r662;
	mul.f64 	%fd1382, %fd1631, %fd1381;
	st.local.f64 	[%rd6], %fd1382;
	mul.f64 	%fd1383, %fd1627, %fd1382;
	st.local.f64 	[%rd7], %fd1383;
	mul.f64 	%fd1639, %fd1631, 0d3FFBB67AE8584CAA;
	mov.b32 	%r950, 1;
	mov.b32 	%r947, 0;
	mov.f64 	%fd1635, %fd1631;
	mov.f64 	%fd1636, %fd1650;
$L__BB2_183:
	setp.eq.s32 	%p157, %r12, 0;
	mov.b32 	%r958, 0;
	mov.f64 	%fd1649, %fd1650;
	mov.f64 	%fd1650, %fd1631;
	@%p157 bra 	$L__BB2_213;
	mov.f64 	%fd1650, %fd1635;
	mov.u32 	%r958, %r947;
	mov.f64 	%fd1649, %fd1636;
$L__BB2_185:
	mov.f64 	%fd122, %fd1649;
	mov.f64 	%fd1649, %fd1639;
	mov.f64 	%fd121, %fd1650;
	setp.eq.s32 	%p158, %r950, 0;
	@%p158 bra 	$L__BB2_190;
	setp.eq.s32 	%p159, %r950, %r946;
	@%p159 bra 	$L__BB2_189;
	setp.lt.u32 	%p160, %r950, %r194;
	@%p160 bra 	$L__BB2_191;
	add.s32 	%r664, %r958, 1;
	setp.eq.s32 	%p161, %r664, 2;
	selp.b32 	%r201, 0, %r664, %p161;
	add.s32 	%r665, %r195, %r950;
	cvt.rn.f64.s32 	%fd1384, %r665;
	cvt.rn.f64.u32 	%fd1385, %r950;
	div.rn.f64 	%fd1386, %fd1384, %fd1385;
	mul.f64 	%fd1387, %fd1386, %fd1649;
	div.rn.f64 	%fd1388, %fd1387, %fd122;
	shl.b32 	%r666, %r950, 1;
	add.s32 	%r667, %r666, -1;
	cvt.rn.f64.s32 	%fd1389, %r667;
	div.rn.f64 	%fd1390, %fd1389, %fd1385;
	mul.f64 	%fd1391, %fd1390, %fd1649;
	div.rn.f64 	%fd1392, %fd1391, %fd121;
	mul.f64 	%fd1393, %fd101, %fd1388;
	mul.wide.s32 	%rd340, %r201, 8;
	add.s64 	%rd341, %rd6, %rd340;
	ld.local.f64 	%fd1394, [%rd341];
	mul.f64 	%fd1395, %fd1393, %fd1394;
	mul.f64 	%fd1396, %fd100, %fd1392;
	mul.wide.s32 	%rd342, %r958, 8;
	add.s64 	%rd343, %rd6, %rd342;
	ld.local.f64 	%fd1397, [%rd343];
	mul.f64 	%fd1398, %fd1396, %fd1397;
	sub.f64 	%fd1399, %fd1398, %fd1395;
	st.local.f64 	[%rd341], %fd1399;
	mov.u32 	%r958, %r201;
	bra.uni 	$L__BB2_191;
$L__BB2_189:
	mul.f64 	%fd1400, %fd100, %fd1649;
	ld.shared.u32 	%r669, [%r196+4];
	cvt.rn.f64.s32 	%fd1401, %r669;
	mul.f64 	%fd1402, %fd1400, %fd1401;
	st.local.f64 	[%rd6+8], %fd1402;
	mov.b32 	%r958, 1;
	bra.uni 	$L__BB2_191;
$L__BB2_190:
	ld.shared.u32 	%r671, [%r196];
	cvt.rn.f64.s32 	%fd1403, %r671;
	mul.f64 	%fd1404, %fd1649, %fd1403;
	st.local.f64 	[%rd6], %fd1404;
	mov.b32 	%r958, 0;
$L__BB2_191:
	setp.eq.s32 	%p162, %r950, 0;
	add.s32 	%r203, %r950, 1;
	mad.lo.s32 	%r204, %r950, %r950, %r950;
	mul.wide.s32 	%rd344, %r958, 8;
	add.s64 	%rd345, %rd6, %rd344;
	ld.local.f64 	%fd1641, [%rd345];
	mul.f64 	%fd1405, %fd1627, %fd1641;
	mul.wide.u32 	%rd346, %r204, 8;
	add.s64 	%rd347, %rd7, %rd346;
	st.local.f64 	[%rd347], %fd1405;
	shl.b32 	%r205, %r950, 1;
	add.s32 	%r206, %r205, 3;
	mad.lo.s32 	%r672, %r206, %r950, %r206;
	cvt.rn.f64.u32 	%fd1406, %r672;
	mad.lo.s32 	%r673, %r205, %r950, %r205;
	add.s32 	%r674, %r673, %r203;
	cvt.rn.f64.u32 	%fd1407, %r674;
	div.rn.f64 	%fd1408, %fd1406, %fd1407;
	sqrt.rn.f64 	%fd1409, %fd1408;
	mul.f64 	%fd1650, %fd1409, %fd1649;
	@%p162 bra 	$L__BB2_194;
	setp.lt.u32 	%p163, %r203, %r194;
	@%p163 bra 	$L__BB2_195;
	add.s32 	%r675, %r958, 1;
	setp.eq.s32 	%p164, %r675, 2;
	selp.b32 	%r958, 0, %r675, %p164;
	cvt.rn.f64.u32 	%fd1410, %r950;
	cvt.rn.f64.u32 	%fd1411, %r203;
	div.rn.f64 	%fd1412, %fd1410, %fd1411;
	mul.f64 	%fd1413, %fd1412, %fd1650;
	div.rn.f64 	%fd1414, %fd1413, %fd121;
	shl.b32 	%r676, %r203, 1;
	add.s32 	%r677, %r676, -1;
	cvt.rn.f64.s32 	%fd1415, %r677;
	div.rn.f64 	%fd1416, %fd1415, %fd1411;
	mul.f64 	%fd1417, %fd1416, %fd1650;
	div.rn.f64 	%fd1418, %fd1417, %fd1649;
	mul.f64 	%fd1419, %fd101, %fd1414;
	mul.wide.s32 	%rd348, %r958, 8;
	add.s64 	%rd349, %rd6, %rd348;
	ld.local.f64 	%fd1420, [%rd349];
	mul.f64 	%fd1421, %fd1419, %fd1420;
	mul.f64 	%fd1422, %fd100, %fd1418;
	mul.f64 	%fd1423, %fd1422, %fd1641;
	sub.f64 	%fd1641, %fd1423, %fd1421;
	st.local.f64 	[%rd349], %fd1641;
	bra.uni 	$L__BB2_195;
$L__BB2_194:
	mul.f64 	%fd1424, %fd100, %fd1650;
	ld.shared.u32 	%r679, [_ZZ10mkstrxd_cuILi2ELi32EEviiiiPdPiiS1_dddS0_iS0_iS1_S1_S0_S0_bbbS0_S0_S1_S1_S0_S0_E2df+4];
	cvt.rn.f64.s32 	%fd1425, %r679;
	mul.f64 	%fd1641, %fd1424, %fd1425;
	st.local.f64 	[%rd6+8], %fd1641;
	mov.b32 	%r958, 1;
$L__BB2_195:
	add.s32 	%r950, %r950, 2;
	shl.b32 	%r680, %r203, 1;
	add.s32 	%r681, %r204, %r680;
	mul.f64 	%fd1426, %fd1627, %fd1641;
	mul.wide.u32 	%rd350, %r681, 8;
	add.s64 	%rd351, %rd7, %rd350;
	st.local.f64 	[%rd351], %fd1426;
	add.s32 	%r682, %r205, 5;
	mul.lo.s32 	%r683, %r950, %r682;
	cvt.rn.f64.u32 	%fd1427, %r683;
	mul.lo.s32 	%r684, %r950, %r206;
	cvt.rn.f64.u32 	%fd1428, %r684;
	div.rn.f64 	%fd1429, %fd1427, %fd1428;
	sqrt.rn.f64 	%fd1430, %fd1429;
	mul.f64 	%fd1639, %fd1430, %fd1650;
	setp.eq.s32 	%p165, %r950, %r189;
	@%p165 bra 	$L__BB2_213;
	bra.uni 	$L__BB2_185;
$L__BB2_196:
	sub.s32 	%r617, %r189, %r192;
	and.b32  	%r618, %r617, 1;
	setp.eq.b32 	%p144, %r618, 1;
	not.pred 	%p145, %p144;
	mov.f64 	%fd1642, %fd1650;
	mov.f64 	%fd1643, %fd1649;
	mov.f64 	%fd1646, %fd1631;
	mov.u32 	%r953, %r958;
	mov.u32 	%r956, %r192;
	@%p145 bra 	$L__BB2_198;
	ld.shared.u32 	%r620, [%r196];
	cvt.rn.f64.s32 	%fd1323, %r620;
	mul.f64 	%fd1324, %fd1631, %fd1323;
	st.local.f64 	[%rd6], %fd1324;
	mul.f64 	%fd1325, %fd1627, %fd1324;
	mad.lo.s32 	%r621, %r946, %r192, %r192;
	mul.wide.u32 	%rd320, %r621, 8;
	add.s64 	%rd321, %rd7, %rd320;
	st.local.f64 	[%rd321], %fd1325;
	mul.f64 	%fd1326, %fd1626, %fd1324;
	mul.lo.s32 	%r622, %r192, %r192;
	mul.wide.s32 	%rd322, %r622, 8;
	add.s64 	%rd323, %rd7, %rd322;
	st.local.f64 	[%rd323], %fd1326;
	shl.b32 	%r623, %r192, 1;
	add.s32 	%r624, %r623, 3;
	cvt.rn.f64.u32 	%fd1327, %r624;
	add.s32 	%r625, %r194, %r195;
	add.s32 	%r626, %r946, %r192;
	mul.lo.s32 	%r627, %r625, %r626;
	cvt.rn.f64.u32 	%fd1328, %r627;
	div.rn.f64 	%fd1329, %fd1327, %fd1328;
	sqrt.rn.f64 	%fd1330, %fd1329;
	mul.f64 	%fd1646, %fd1330, %fd1631;
	mov.b32 	%r953, 0;
	mov.f64 	%fd1642, %fd1631;
	mov.f64 	%fd1643, %fd1650;
	mov.u32 	%r956, %r946;
$L__BB2_198:
	setp.eq.s32 	%p146, %r12, %r192;
	mov.b32 	%r958, 0;
	mov.f64 	%fd1649, %fd1650;
	mov.f64 	%fd1650, %fd1631;
	@%p146 bra 	$L__BB2_213;
	mov.f64 	%fd1650, %fd1642;
	mov.u32 	%r958, %r953;
	mov.f64 	%fd1649, %fd1643;
$L__BB2_200:
	mov.f64 	%fd135, %fd1649;
	mov.f64 	%fd1649, %fd1646;
	mov.f64 	%fd134, %fd1650;
	setp.ne.s32 	%p147, %r956, %r192;
	@%p147 bra 	$L__BB2_202;
	ld.shared.u32 	%r637, [%r196];
	cvt.rn.f64.s32 	%fd1350, %r637;
	mul.f64 	%fd1351, %fd1649, %fd1350;
	st.local.f64 	[%rd6], %fd1351;
	mov.b32 	%r958, 0;
	bra.uni 	$L__BB2_206;
$L__BB2_202:
	setp.ne.s32 	%p148, %r956, %r946;
	@%p148 bra 	$L__BB2_204;
	mul.f64 	%fd1347, %fd100, %fd1649;
	ld.shared.u32 	%r635, [%r196+4];
	cvt.rn.f64.s32 	%fd1348, %r635;
	mul.f64 	%fd1349, %fd1347, %fd1348;
	st.local.f64 	[%rd6+8], %fd1349;
	mov.b32 	%r958, 1;
	bra.uni 	$L__BB2_206;
$L__BB2_204:
	setp.lt.u32 	%p149, %r956, %r194;
	@%p149 bra 	$L__BB2_206;
	add.s32 	%r629, %r958, 1;
	setp.eq.s32 	%p150, %r629, 2;
	selp.b32 	%r214, 0, %r629, %p150;
	add.s32 	%r630, %r195, %r956;
	cvt.rn.f64.s32 	%fd1331, %r630;
	sub.s32 	%r631, %r956, %r192;
	cvt.rn.f64.u32 	%fd1332, %r631;
	div.rn.f64 	%fd1333, %fd1331, %fd1332;
	mul.f64 	%fd1334, %fd1333, %fd1649;
	div.rn.f64 	%fd1335, %fd1334, %fd135;
	shl.b32 	%r632, %r956, 1;
	add.s32 	%r633, %r632, -1;
	cvt.rn.f64.s32 	%fd1336, %r633;
	div.rn.f64 	%fd1337, %fd1336, %fd1332;
	mul.f64 	%fd1338, %fd1337, %fd1649;
	div.rn.f64 	%fd1339, %fd1338, %fd134;
	mul.f64 	%fd1340, %fd101, %fd1335;
	mul.wide.s32 	%rd324, %r214, 8;
	add.s64 	%rd325, %rd6, %rd324;
	ld.local.f64 	%fd1341, [%rd325];
	mul.f64 	%fd1342, %fd1340, %fd1341;
	mul.f64 	%fd1343, %fd100, %fd1339;
	mul.wide.s32 	%rd326, %r958, 8;
	add.s64 	%rd327, %rd6, %rd326;
	ld.local.f64 	%fd1344, [%rd327];
	mul.f64 	%fd1345, %fd1343, %fd1344;
	sub.f64 	%fd1346, %fd1345, %fd1342;
	st.local.f64 	[%rd325], %fd1346;
	mov.u32 	%r958, %r214;
$L__BB2_206:
	add.s32 	%r216, %r956, 1;
	mad.lo.s32 	%r217, %r956, %r956, %r956;
	mul.wide.s32 	%rd328, %r958, 8;
	add.s64 	%rd329, %rd6, %rd328;
	ld.local.f64 	%fd1648, [%rd329];
	mul.f64 	%fd1352, %fd1627, %fd1648;
	add.s32 	%r638, %r217, %r192;
	mul.wide.u32 	%rd330, %r638, 8;
	add.s64 	%rd331, %rd7, %rd330;
	st.local.f64 	[%rd331], %fd1352;
	mul.f64 	%fd1353, %fd1626, %fd1648;
	sub.s32 	%r639, %r217, %r192;
	mul.wide.s32 	%rd332, %r639, 8;
	add.s64 	%rd333, %rd7, %rd332;
	st.local.f64 	[%rd333], %fd1353;
	sub.s32 	%r218, %r216, %r192;
	shl.b32 	%r219, %r956, 1;
	add.s32 	%r220, %r219, 3;
	mul.lo.s32 	%r640, %r218, %r220;
	cvt.rn.f64.s32 	%fd1354, %r640;
	add.s32 	%r221, %r946, %r956;
	add.s32 	%r641, %r216, %r956;
	mul.lo.s32 	%r642, %r221, %r641;
	cvt.rn.f64.u32 	%fd1355, %r642;
	div.rn.f64 	%fd1356, %fd1354, %fd1355;
	sqrt.rn.f64 	%fd1357, %fd1356;
	mul.f64 	%fd1650, %fd1357, %fd1649;
	setp.eq.s32 	%p151, %r216, %r192;
	@%p151 bra 	$L__BB2_211;
	setp.eq.s32 	%p152, %r956, %r192;
	@%p152 bra 	$L__BB2_210;
	setp.lt.u32 	%p153, %r216, %r194;
	@%p153 bra 	$L__BB2_212;
	add.s32 	%r643, %r958, 1;
	setp.eq.s32 	%p154, %r643, 2;
	selp.b32 	%r958, 0, %r643, %p154;
	add.s32 	%r644, %r192, %r956;
	cvt.rn.f64.s32 	%fd1358, %r644;
	cvt.rn.f64.u32 	%fd1359, %r218;
	div.rn.f64 	%fd1360, %fd1358, %fd1359;
	mul.f64 	%fd1361, %fd1360, %fd1650;
	div.rn.f64 	%fd1362, %fd1361, %fd134;
	shl.b32 	%r645, %r216, 1;
	add.s32 	%r646, %r645, -1;
	cvt.rn.f64.s32 	%fd1363, %r646;
	div.rn.f64 	%fd1364, %fd1363, %fd1359;
	mul.f64 	%fd1365, %fd1364, %fd1650;
	div.rn.f64 	%fd1366, %fd1365, %fd1649;
	mul.f64 	%fd1367, %fd101, %fd1362;
	mul.wide.s32 	%rd334, %r958, 8;
	add.s64 	%rd335, %rd6, %rd334;
	ld.local.f64 	%fd1368, [%rd335];
	mul.f64 	%fd1369, %fd1367, %fd1368;
	mul.f64 	%fd1370, %fd100, %fd1366;
	mul.f64 	%fd1371, %fd1370, %fd1648;
	sub.f64 	%fd1648, %fd1371, %fd1369;
	st.local.f64 	[%rd335], %fd1648;
	bra.uni 	$L__BB2_212;
$L__BB2_210:
	mul.f64 	%fd1372, %fd100, %fd1650;
	ld.shared.u32 	%r648, [%r196+4];
	cvt.rn.f64.s32 	%fd1373, %r648;
	mul.f64 	%fd1648, %fd1372, %fd1373;
	st.local.f64 	[%rd6+8], %fd1648;
	mov.b32 	%r958, 1;
	bra.uni 	$L__BB2_212;
$L__BB2_211:
	ld.shared.u32 	%r650, [%r196];
	cvt.rn.f64.s32 	%fd1374, %r650;
	mul.f64 	%fd1648, %fd1650, %fd1374;
	st.local.f64 	[%rd6], %fd1648;
	mov.b32 	%r958, 0;
$L__BB2_212:
	add.s32 	%r956, %r956, 2;
	shl.b32 	%r651, %r216, 1;
	add.s32 	%r652, %r217, %r651;
	mul.f64 	%fd1375, %fd1627, %fd1648;
	add.s32 	%r653, %r652, %r192;
	mul.wide.u32 	%rd336, %r653, 8;
	add.s64 	%rd337, %rd7, %rd336;
	st.local.f64 	[%rd337], %fd1375;
	mul.f64 	%fd1376, %fd1626, %fd1648;
	sub.s32 	%r654, %r652, %r192;
	mul.wide.s32 	%rd338, %r654, 8;
	add.s64 	%rd339, %rd7, %rd338;
	st.local.f64 	[%rd339], %fd1376;
	sub.s32 	%r655, %r956, %r192;
	add.s32 	%r656, %r219, 5;
	mul.lo.s32 	%r657, %r655, %r656;
	cvt.rn.f64.s32 	%fd1377, %r657;
	mad.lo.s32 	%r658, %r220, %r221, %r220;
	cvt.rn.f64.u32 	%fd1378, %r658;
	div.rn.f64 	%fd1379, %fd1377, %fd1378;
	sqrt.rn.f64 	%fd1380, %fd1379;
	mul.f64 	%fd1646, %fd1380, %fd1650;
	setp.ne.s32 	%p155, %r956, %r189;
	@%p155 bra 	$L__BB2_200;
$L__BB2_213:
	setp.ne.s32 	%p166, %r192, %r12;
	@%p166 bra 	$L__BB2_176;
$L__BB2_214:
	setp.lt.s32 	%p167, %r12, 0;
	@%p167 bra 	$L__BB2_227;
	sqrt.rn.f64 	%fd1651, %fd101;
	setp.lt.f64 	%p168, %fd101, 0d3DDB7CDFD9D7BDBB;
	selp.f64 	%fd147, 0d3FF0000000000000, %fd101, %p168;
	mov.b32 	%r964, 0;
	mov.b32 	%r963, 1;
	mov.b16 	%rs54, 0;
	mov.u32 	%r690, _ZZ10mkstrxd_cuILi2ELi32EEviiiiPdPiiS1_dddS0_iS0_iS1_S1_S0_S0_bbbS0_S0_S1_S1_S0_S0_E2df;
	mov.u16 	%rs55, %rs54;
	mov.u32 	%r972, %r964;
$L__BB2_216:
	mov.u32 	%r234, %r964;
	shl.b32 	%r688, %r234, 1;
	div.rn.f64 	%fd1651, %fd1651, %fd147;
	shl.b32 	%r689, %r234, 2;
	add.s32 	%r691, %r690, %r689;
	ld.shared.u32 	%r692, [%r691];
	cvt.rn.f64.s32 	%fd1431, %r692;
	mul.f64 	%fd150, %fd1651, %fd1431;
	setp.lt.u32 	%p169, %r688, 15;
	@%p169 bra 	$L__BB2_219;
	and.b32  	%r236, %r963, -16;
	mov.b32 	%r967, 0;
$L__BB2_218:
	.pragma "nounroll";
	mul.wide.s32 	%rd352, %r972, 8;
	add.s64 	%rd353, %rd7, %rd352;
	ld.local.f64 	%fd1432, [%rd353];
	mul.f64 	%fd1433, %fd1432, %fd150;
	st.local.f64 	[%rd353], %fd1433;
	ld.local.f64 	%fd1434, [%rd353+8];
	mul.f64 	%fd1435, %fd1434, %fd150;
	st.local.f64 	[%rd353+8], %fd1435;
	ld.local.f64 	%fd1436, [%rd353+16];
	mul.f64 	%fd1437, %fd1436, %fd150;
	st.local.f64 	[%rd353+16], %fd1437;
	ld.local.f64 	%fd1438, [%rd353+24];
	mul.f64 	%fd1439, %fd1438, %fd150;
	st.local.f64 	[%rd353+24], %fd1439;
	ld.local.f64 	%fd1440, [%rd353+32];
	mul.f64 	%fd1441, %fd1440, %fd150;
	st.local.f64 	[%rd353+32], %fd1441;
	ld.local.f64 	%fd1442, [%rd353+40];
	mul.f64 	%fd1443, %fd1442, %fd150;
	st.local.f64 	[%rd353+40], %fd1443;
	ld.local.f64 	%fd1444, [%rd353+48];
	mul.f64 	%fd1445, %fd1444, %fd150;
	st.local.f64 	[%rd353+48], %fd1445;
	ld.local.f64 	%fd1446, [%rd353+56];
	mul.f64 	%fd1447, %fd1446, %fd150;
	st.local.f64 	[%rd353+56], %fd1447;
	ld.local.f64 	%fd1448, [%rd353+64];
	mul.f64 	%fd1449, %fd1448, %fd150;
	st.local.f64 	[%rd353+64], %fd1449;
	ld.local.f64 	%fd1450, [%rd353+72];
	mul.f64 	%fd1451, %fd1450, %fd150;
	st.local.f64 	[%rd353+72], %fd1451;
	ld.local.f64 	%fd1452, [%rd353+80];
	mul.f64 	%fd1453, %fd1452, %fd150;
	st.local.f64 	[%rd353+80], %fd1453;
	ld.local.f64 	%fd1454, [%rd353+88];
	mul.f64 	%fd1455, %fd1454, %fd150;
	st.local.f64 	[%rd353+88], %fd1455;
	ld.local.f64 	%fd1456, [%rd353+96];
	mul.f64 	%fd1457, %fd1456, %fd150;
	st.local.f64 	[%rd353+96], %fd1457;
	ld.local.f64 	%fd1458, [%rd353+104];
	mul.f64 	%fd1459, %fd1458, %fd150;
	st.local.f64 	[%rd353+104], %fd1459;
	ld.local.f64 	%fd1460, [%rd353+112];
	mul.f64 	%fd1461, %fd1460, %fd150;
	st.local.f64 	[%rd353+112], %fd1461;
	ld.local.f64 	%fd1462, [%rd353+120];
	mul.f64 	%fd1463, %fd1462, %fd150;
	st.local.f64 	[%rd353+120], %fd1463;
	add.s32 	%r972, %r972, 16;
	add.s32 	%r967, %r967, 16;
	setp.ne.s32 	%p170, %r967, %r236;
	@%p170 bra 	$L__BB2_218;
$L__BB2_219:
	and.b32  	%r694, %r963, 15;
	setp.eq.s32 	%p171, %r694, 0;
	@%p171 bra 	$L__BB2_226;
	and.b16  	%rs45, %rs55, 4;
	setp.eq.s16 	%p172, %rs45, 0;
	mov.u32 	%r971, %r972;
	@%p172 bra 	$L__BB2_222;
	mul.wide.s32 	%rd354, %r972, 8;
	add.s64 	%rd355, %rd7, %rd354;
	ld.local.f64 	%fd1464, [%rd355];
	mul.f64 	%fd1465, %fd1464, %fd150;
	st.local.f64 	[%rd355], %fd1465;
	ld.local.f64 	%fd1466, [%rd355+8];
	mul.f64 	%fd1467, %fd1466, %fd150;
	st.local.f64 	[%rd355+8], %fd1467;
	ld.local.f64 	%fd1468, [%rd355+16];
	mul.f64 	%fd1469, %fd1468, %fd150;
	st.local.f64 	[%rd355+16], %fd1469;
	ld.local.f64 	%fd1470, [%rd355+24];
	mul.f64 	%fd1471, %fd1470, %fd150;
	st.local.f64 	[%rd355+24], %fd1471;
	ld.local.f64 	%fd1472, [%rd355+32];
	mul.f64 	%fd1473, %fd1472, %fd150;
	st.local.f64 	[%rd355+32], %fd1473;
	ld.local.f64 	%fd1474, [%rd355+40];
	mul.f64 	%fd1475, %fd1474, %fd150;
	st.local.f64 	[%rd355+40], %fd1475;
	ld.local.f64 	%fd1476, [%rd355+48];
	mul.f64 	%fd1477, %fd1476, %fd150;
	st.local.f64 	[%rd355+48], %fd1477;
	ld.local.f64 	%fd1478, [%rd355+56];
	mul.f64 	%fd1479, %fd1478, %fd150;
	st.local.f64 	[%rd355+56], %fd1479;
	add.s32 	%r971, %r972, 8;
$L__BB2_222:
	and.b16  	%rs46, %rs54, 2;
	setp.eq.s16 	%p173, %rs46, 0;
	@%p173 bra 	$L__BB2_224;
	mul.wide.s32 	%rd356, %r971, 8;
	add.s64 	%rd357, %rd7, %rd356;
	ld.local.f64 	%fd1480, [%rd357];
	mul.f64 	%fd1481, %fd1480, %fd150;
	st.local.f64 	[%rd357], %fd1481;
	ld.local.f64 	%fd1482, [%rd357+8];
	mul.f64 	%fd1483, %fd1482, %fd150;
	st.local.f64 	[%rd357+8], %fd1483;
	ld.local.f64 	%fd1484, [%rd357+16];
	mul.f64 	%fd1485, %fd1484, %fd150;
	st.local.f64 	[%rd357+16], %fd1485;
	ld.local.f64 	%fd1486, [%rd357+24];
	mul.f64 	%fd1487, %fd1486, %fd150;
	st.local.f64 	[%rd357+24], %fd1487;
	add.s32 	%r971, %r971, 4;
$L__BB2_224:
	mul.wide.s32 	%rd358, %r971, 8;
	add.s64 	%rd23, %rd7, %rd358;
	ld.local.f64 	%fd1488, [%rd23];
	mul.f64 	%fd1489, %fd1488, %fd150;
	st.local.f64 	[%rd23], %fd1489;
	add.s32 	%r972, %r971, 1;
	and.b16  	%rs47, %rs54, 1;
	setp.eq.b16 	%p174, %rs47, 1;
	not.pred 	%p175, %p174;
	@%p175 bra 	$L__BB2_226;
	ld.local.f64 	%fd1490, [%rd23+8];
	mul.f64 	%fd1491, %fd1490, %fd150;
	st.local.f64 	[%rd23+8], %fd1491;
	ld.local.f64 	%fd1492, [%rd23+16];
	mul.f64 	%fd1493, %fd1492, %fd150;
	st.local.f64 	[%rd23+16], %fd1493;
	add.s32 	%r972, %r971, 3;
$L__BB2_226:
	add.s32 	%r964, %r234, 1;
	add.s32 	%r963, %r963, 2;
	setp.eq.s32 	%p176, %r234, %r12;
	add.s16 	%rs55, %rs55, 1;
	add.s16 	%rs54, %rs54, 1;
	@%p176 bra 	$L__BB2_227;
	bra.uni 	$L__BB2_216;
$L__BB2_227:
	setp.gt.u32 	%p177, %r975, 99;
	@%p177 bra 	$L__BB2_233;
	add.s32 	%r695, %r975, %r188;
	max.u32 	%r696, %r695, 100;
	setp.lt.u32 	%p178, %r695, 100;
	selp.u32 	%r697, 1, 0, %p178;
	add.s32 	%r698, %r695, %r697;
	sub.s32 	%r699, %r696, %r698;
	div.u32 	%r700, %r699, %r188;
	add.s32 	%r226, %r700, %r697;
	and.b32  	%r701, %r226, 3;
	setp.eq.s32 	%p179, %r701, 3;
	mov.u32 	%r962, %r975;
	@%p179 bra 	$L__BB2_231;
	add.s32 	%r703, %r226, 1;
	and.b32  	%r227, %r703, 3;
	mov.b32 	%r961, 0;
	mov.u32 	%r962, %r975;
$L__BB2_230:
	.pragma "nounroll";
	mul.wide.u32 	%rd359, %r962, 8;
	add.s64 	%rd360, %rd7, %rd359;
	ld.local.f64 	%fd1494, [%rd360];
	shl.b32 	%r704, %r962, 3;
	mov.u32 	%r705, _ZZ10mkstrxd_cuILi2ELi32EEviiiiPdPiiS1_dddS0_iS0_iS1_S1_S0_S0_bbbS0_S0_S1_S1_S0_S0_E2hl;
	add.s32 	%r706, %r705, %r704;
	st.shared.f64 	[%r706], %fd1494;
	add.s32 	%r962, %r962, %r188;
	add.s32 	%r961, %r961, 1;
	setp.ne.s32 	%p180, %r961, %r227;
	@%p180 bra 	$L__BB2_230;
$L__BB2_231:
	setp.lt.u32 	%p181, %r226, 3;
	@%p181 bra 	$L__BB2_233;
$L__BB2_232:
	mul.wide.u32 	%rd361, %r962, 8;
	add.s64 	%rd362, %rd7, %rd361;
	ld.local.f64 	%fd1495, [%rd362];
	shl.b32 	%r707, %r962, 3;
	mov.u32 	%r708, _ZZ10mkstrxd_cuILi2ELi32EEviiiiPdPiiS1_dddS0_iS0_iS1_S1_S0_S0_bbbS0_S0_S1_S1_S0_S0_E2hl;
	add.s32 	%r709, %r708, %r707;
	st.shared.f64 	[%r709], %fd1495;
	add.s32 	%r710, %r962, %r188;
	mul.wide.u32 	%rd363, %r710, 8;
	add.s64 	%rd364, %rd7, %rd363;
	ld.local.f64 	%fd1496, [%rd364];
	shl.b32 	%r711, %r188, 3;
	add.s32 	%r712, %r709, %r711;
	st.shared.f64 	[%r712], %fd1496;
	add.s32 	%r713, %r710, %r188;
	mul.wide.u32 	%rd365, %r713, 8;
	add.s64 	%rd366, %rd7, %rd365;
	ld.local.f64 	%fd1497, [%rd366];
	add.s32 	%r714, %r712, %r711;
	st.shared.f64 	[%r714], %fd1497;
	add.s32 	%r715, %r713, %r188;
	mul.wide.u32 	%rd367, %r715, 8;
	add.s64 	%rd368, %rd7, %rd367;
	ld.local.f64 	%fd1498, [%rd368];
	add.s32 	%r716, %r714, %r711;
	st.shared.f64 	[%r716], %fd1498;
	add.s32 	%r962, %r715, %r188;
	setp.lt.u32 	%p182, %r962, 100;
	@%p182 bra 	$L__BB2_232;
$L__BB2_233:
	bar.sync 	0;
	mul.lo.s32 	%r254, %r11, %r9;
	setp.ge.u32 	%p183, %r975, %r254;
	@%p183 bra 	$L__BB2_289;
	mad.lo.s32 	%r255, %r307, %r1, %r2;
	cvta.to.global.u64 	%rd370, %rd46;
	mul.wide.s32 	%rd371, %r255, 4;
	add.s64 	%rd372, %rd370, %rd371;
	ld.global.u32 	%r256, [%rd372];
	setp.eq.s16 	%p184, %rs17, 0;
	mov.b64 	%rd398, 0;
	@%p184 bra 	$L__BB2_236;
	cvta.to.global.u64 	%rd373, %rd47;
	add.s64 	%rd375, %rd373, %rd371;
	ld.global.u32 	%r717, [%rd375];
	add.s32 	%r718, %r717, -1;
	cvt.s64.s32 	%rd398, %r718;
$L__BB2_236:
	mov.b32 	%r719, 4;
	mov.b32 	%r720, 1;
	mov.b32 	%r721, 3;
	mov.b32 	%r722, 2;
	st.local.v4.u32 	[%rd5], {%r722, %r721, %r720, %r719};
	mov.b32 	%r723, 7;
	mov.b32 	%r724, 6;
	mov.b32 	%r725, 8;
	mov.b32 	%r726, 5;
	st.local.v4.u32 	[%rd5+16], {%r726, %r725, %r724, %r723};
	bar.sync 	0;
	setp.gt.u32 	%p185, %r975, 35;
	@%p185 bra 	$L__BB2_239;
	mov.u32 	%r729, _ZZ7hstr_cuILi36ELi32EEvbPdS0_iiiS0_S0_PiS1_bidS1_E2ll;
	mov.u32 	%r974, %r975;
$L__BB2_238:
	cvt.rn.f32.u32 	%f5, %r974;
	sqrt.rn.f32 	%f6, %f5;
	cvt.rzi.s32.f32 	%r727, %f6;
	shl.b32 	%r728, %r974, 2;
	add.s32 	%r730, %r729, %r728;
	st.shared.u32 	[%r730], %r727;
	add.s32 	%r258, %r974, 32;
	setp.lt.u32 	%p186, %r974, 4;
	mov.u32 	%r974, %r258;
	@%p186 bra 	$L__BB2_238;
$L__BB2_239:
	bar.sync 	0;
	rcp.rn.f64 	%fd151, %fd233;
	mov.f64 	%fd1499, 0d4008000000000000;
	div.rn.f64 	%fd152, %fd1499, %fd233;
	add.s64 	%rd26, %rd3, 16;
	add.s64 	%rd27, %rd2, 32;
	cvta.to.global.u64 	%rd28, %rd43;
	cvta.to.global.u64 	%rd29, %rd44;
	cvta.to.global.u64 	%rd30, %rd45;
	cvt.s64.s32 	%rd31, %r256;
	mov.u32 	%r734, _ZZ7hstr_cuILi36ELi32EEvbPdS0_iiiS0_S0_PiS1_bidS1_E2ll;
	and.b32  	%r861, %r306, -2;
$L__BB2_240:
	setp.ne.s16 	%p187, %rs17, 0;
	div.u32 	%r982, %r975, %r11;
	mul.lo.s32 	%r732, %r982, %r11;
	sub.s32 	%r983, %r975, %r732;
	shl.b32 	%r733, %r982, 2;
	add.s32 	%r735, %r734, %r733;
	ld.shared.u32 	%r262, [%r735];
	shl.b32 	%r736, %r983, 2;
	add.s32 	%r737, %r734, %r736;
	ld.shared.u32 	%r263, [%r737];
	setp.lt.u32 	%p188, %r982, %r7;
	and.pred  	%p1, %p187, %p188;
	max.s32 	%r738, %r982, %r983;
	mad.lo.s32 	%r739, %r738, %r738, %r738;
	shr.u32 	%r740, %r739, 31;
	add.s32 	%r741, %r739, %r740;
	shr.s32 	%r742, %r741, 1;
	min.s32 	%r743, %r982, %r983;
	add.s32 	%r744, %r742, %r743;
	mul.wide.s32 	%rd376, %r744, 4;
	add.s64 	%rd377, %rd28, %rd376;
	ld.global.u32 	%r977, [%rd377];
	ld.global.u32 	%r265, [%rd377+4];
	setp.ge.s32 	%p189, %r977, %r265;
	mov.f64 	%fd1694, 0d0000000000000000;
	mov.f64 	%fd1695, %fd1694;
	@%p189 bra 	$L__BB2_282;
	add.s32 	%r980, %r977, -1;
	add.s32 	%r267, %r263, %r262;
	sub.s32 	%r268, %r265, %r977;
	and.b32  	%r269, %r268, 7;
	sub.s32 	%r745, %r977, %r265;
	setp.gt.u32 	%p190, %r745, -8;
	mov.f64 	%fd1695, 0d0000000000000000;
	mov.f64 	%fd1694, %fd1695;
	@%p190 bra 	$L__BB2_261;
	add.s32 	%r746, %r267, 1;
	cvt.rn.f64.s32 	%fd153, %r746;
	and.b32  	%r747, %r268, -8;
	neg.s32 	%r976, %r747;
	mov.f64 	%fd1695, 0d0000000000000000;
$L__BB2_243:
	.pragma "nounroll";
	mul.wide.s32 	%rd378, %r980, 4;
	add.s64 	%rd32, %rd26, %rd378;
	mul.wide.s32 	%rd379, %r980, 8;
	add.s64 	%rd33, %rd27, %rd379;
	ld.global.u32 	%r274, [%rd32+-16];
	shl.b32 	%r748, %r274, 2;
	add.s32 	%r750, %r734, %r748;
	ld.shared.u32 	%r751, [%r750+-4];
	setp.ne.s32 	%p191, %r267, %r751;
	@%p191 bra 	$L__BB2_245;
	ld.global.f64 	%fd1504, [%rd33+-32];
	shl.b32 	%r752, %r274, 3;
	mov.u32 	%r753, _ZZ10mkstrxd_cuILi2ELi32EEviiiiPdPiiS1_dddS0_iS0_iS1_S1_S0_S0_bbbS0_S0_S1_S1_S0_S0_E2hl;
	add.s32 	%r754, %r753, %r752;
	ld.shared.f64 	%fd1505, [%r754+-8];
	mul.f64 	%fd1506, %fd1504, %fd1505;
	add.f64 	%fd1694, %fd1694, %fd1506;
	mul.f64 	%fd1507, %fd1506, %fd153;
	sub.f64 	%fd1508, %fd1695, %fd1507;
	selp.f64 	%fd1695, %fd1508, %fd1695, %p1;
$L__BB2_245:
	ld.global.u32 	%r275, [%rd32+-12];
	shl.b32 	%r755, %r275, 2;
	add.s32 	%r757, %r734, %r755;
	ld.shared.u32 	%r758, [%r757+-4];
	setp.ne.s32 	%p192, %r267, %r758;
	@%p192 bra 	$L__BB2_247;
	ld.global.f64 	%fd1509, [%rd33+-24];
	shl.b32 	%r759, %r275, 3;
	mov.u32 	%r760, _ZZ10mkstrxd_cuILi2ELi32EEviiiiPdPiiS1_dddS0_iS0_iS1_S1_S0_S0_bbbS0_S0_S1_S1_S0_S0_E2hl;
	add.s32 	%r761, %r760, %r759;
	ld.shared.f64 	%fd1510, [%r761+-8];
	mul.f64 	%fd1511, %fd1509, %fd1510;
	add.f64 	%fd1694, %fd1694, %fd1511;
	mul.f64 	%fd1512, %fd1511, %fd153;
	sub.f64 	%fd1513, %fd1695, %fd1512;
	selp.f64 	%fd1695, %fd1513, %fd1695, %p1;
$L__BB2_247:
	ld.global.u32 	%r276, [%rd32+-8];
	shl.b32 	%r762, %r276, 2;
	add.s32 	%r764, %r734, %r762;
	ld.shared.u32 	%r765, [%r764+-4];
	setp.ne.s32 	%p193, %r267, %r765;
	@%p193 bra 	$L__BB2_249;
	ld.global.f64 	%fd1514, [%rd33+-16];
	shl.b32 	%r766, %r276, 3;
	mov.u32 	%r767, _ZZ10mkstrxd_cuILi2ELi32EEviiiiPdPiiS1_dddS0_iS0_iS1_S1_S0_S0_bbbS0_S0_S1_S1_S0_S0_E2hl;
	add.s32 	%r768, %r767, %r766;
	ld.shared.f64 	%fd1515, [%r768+-8];
	mul.f64 	%fd1516, %fd1514, %fd1515;
	add.f64 	%fd1694, %fd1694, %fd1516;
	mul.f64 	%fd1517, %fd1516, %fd153;
	sub.f64 	%fd1518, %fd1695, %fd1517;
	selp.f64 	%fd1695, %fd1518, %fd1695, %p1;
$L__BB2_249:
	ld.global.u32 	%r277, [%rd32+-4];
	shl.b32 	%r769, %r277, 2;
	add.s32 	%r771, %r734, %r769;
	ld.shared.u32 	%r772, [%r771+-4];
	setp.ne.s32 	%p194, %r267, %r772;
	@%p194 bra 	$L__BB2_251;
	ld.global.f64 	%fd1519, [%rd33+-8];
	shl.b32 	%r773, %r277, 3;
	mov.u32 	%r774, _ZZ10mkstrxd_cuILi2ELi32EEviiiiPdPiiS1_dddS0_iS0_iS1_S1_S0_S0_bbbS0_S0_S1_S1_S0_S0_E2hl;
	add.s32 	%r775, %r774, %r773;
	ld.shared.f64 	%fd1520, [%r775+-8];
	mul.f64 	%fd1521, %fd1519, %fd1520;
	add.f64 	%fd1694, %fd1694, %fd1521;
	mul.f64 	%fd1522, %fd1521, %fd153;
	sub.f64 	%fd1523, %fd1695, %fd1522;
	selp.f64 	%fd1695, %fd1523, %fd1695, %p1;
$L__BB2_251:
	ld.global.u32 	%r278, [%rd32];
	shl.b32 	%r776, %r278, 2;
	add.s32 	%r778, %r734, %r776;
	ld.shared.u32 	%r779, [%r778+-4];
	setp.ne.s32 	%p195, %r267, %r779;
	@%p195 bra 	$L__BB2_253;
	ld.global.f64 	%fd1524, [%rd33];
	shl.b32 	%r780, %r278, 3;
	mov.u32 	%r781, _ZZ10mkstrxd_cuILi2ELi32EEviiiiPdPiiS1_dddS0_iS0_iS1_S1_S0_S0_bbbS0_S0_S1_S1_S0_S0_E2hl;
	add.s32 	%r782, %r781, %r780;
	ld.shared.f64 	%fd1525, [%r782+-8];
	mul.f64 	%fd1526, %fd1524, %fd1525;
	add.f64 	%fd1694, %fd1694, %fd1526;
	mul.f64 	%fd1527, %fd1526, %fd153;
	sub.f64 	%fd1528, %fd1695, %fd1527;
	selp.f64 	%fd1695, %fd1528, %fd1695, %p1;
$L__BB2_253:
	ld.global.u32 	%r279, [%rd32+4];
	shl.b32 	%r783, %r279, 2;
	add.s32 	%r785, %r734, %r783;
	ld.shared.u32 	%r786, [%r785+-4];
	setp.ne.s32 	%p196, %r267, %r786;
	@%p196 bra 	$L__BB2_255;
	ld.global.f64 	%fd1529, [%rd33+8];
	shl.b32 	%r787, %r279, 3;
	mov.u32 	%r788, _ZZ10mkstrxd_cuILi2ELi32EEviiiiPdPiiS1_dddS0_iS0_iS1_S1_S0_S0_bbbS0_S0_S1_S1_S0_S0_E2hl;
	add.s32 	%r789, %r788, %r787;
	ld.shared.f64 	%fd1530, [%r789+-8];
	mul.f64 	%fd1531, %fd1529, %fd1530;
	add.f64 	%fd1694, %fd1694, %fd1531;
	mul.f64 	%fd1532, %fd1531, %fd153;
	sub.f64 	%fd1533, %fd1695, %fd1532;
	selp.f64 	%fd1695, %fd1533, %fd1695, %p1;
$L__BB2_255:
	ld.global.u32 	%r280, [%rd32+8];
	shl.b32 	%r790, %r280, 2;
	add.s32 	%r792, %r734, %r790;
	ld.shared.u32 	%r793, [%r792+-4];
	setp.ne.s32 	%p197, %r267, %r793;
	@%p197 bra 	$L__BB2_257;
	ld.global.f64 	%fd1534, [%rd33+16];
	shl.b32 	%r794, %r280, 3;
	mov.u32 	%r795, _ZZ10mkstrxd_cuILi2ELi32EEviiiiPdPiiS1_dddS0_iS0_iS1_S1_S0_S0_bbbS0_S0_S1_S1_S0_S0_E2hl;
	add.s32 	%r796, %r795, %r794;
	ld.shared.f64 	%fd1535, [%r796+-8];
	mul.f64 	%fd1536, %fd1534, %fd1535;
	add.f64 	%fd1694, %fd1694, %fd1536;
	mul.f64 	%fd1537, %fd1536, %fd153;
	sub.f64 	%fd1538, %fd1695, %fd1537;
	selp.f64 	%fd1695, %fd1538, %fd1695, %p1;
$L__BB2_257:
	ld.global.u32 	%r281, [%rd32+12];
	shl.b32 	%r797, %r281, 2;
	add.s32 	%r799, %r734, %r797;
	ld.shared.u32 	%r800, [%r799+-4];
	setp.ne.s32 	%p198, %r267, %r800;
	@%p198 bra 	$L__BB2_259;
	ld.global.f64 	%fd1539, [%rd33+24];
	shl.b32 	%r801, %r281, 3;
	mov.u32 	%r802, _ZZ10mkstrxd_cuILi2ELi32EEviiiiPdPiiS1_dddS0_iS0_iS1_S1_S0_S0_bbbS0_S0_S1_S1_S0_S0_E2hl;
	add.s32 	%r803, %r802, %r801;
	ld.shared.f64 	%fd1540, [%r803+-8];
	mul.f64 	%fd1541, %fd1539, %fd1540;
	add.f64 	%fd1694, %fd1694, %fd1541;
	mul.f64 	%fd1542, %fd1541, %fd153;
	sub.f64 	%fd1543, %fd1695, %fd1542;
	selp.f64 	%fd1695, %fd1543, %fd1695, %p1;
$L__BB2_259:
	add.s32 	%r980, %r980, 8;
	add.s32 	%r977, %r977, 8;
	add.s32 	%r976, %r976, 8;
	setp.ne.s32 	%p199, %r976, 0;
	@%p199 bra 	$L__BB2_243;
	add.s32 	%r980, %r977, -1;
$L__BB2_261:
	setp.eq.s32 	%p200, %r269, 0;
	@%p200 bra 	$L__BB2_282;
	and.b32  	%r287, %r268, 3;
	setp.lt.u32 	%p201, %r269, 4;
	@%p201 bra 	$L__BB2_272;
	mul.wide.s32 	%rd380, %r980, 4;
	add.s64 	%rd34, %rd3, %rd380;
	ld.global.u32 	%r288, [%rd34];
	shl.b32 	%r804, %r288, 2;
	add.s32 	%r806, %r734, %r804;
	ld.shared.u32 	%r807, [%r806+-4];
	setp.ne.s32 	%p202, %r267, %r807;
	mul.wide.s32 	%rd381, %r980, 8;
	add.s64 	%rd35, %rd2, %rd381;
	@%p202 bra 	$L__BB2_265;
	ld.global.f64 	%fd1545, [%rd35];
	shl.b32 	%r808, %r288, 3;
	mov.u32 	%r809, _ZZ10mkstrxd_cuILi2ELi32EEviiiiPdPiiS1_dddS0_iS0_iS1_S1_S0_S0_bbbS0_S0_S1_S1_S0_S0_E2hl;
	add.s32 	%r810, %r809, %r808;
	ld.shared.f64 	%fd1546, [%r810+-8];
	mul.f64 	%fd1547, %fd1545, %fd1546;
	add.f64 	%fd1694, %fd1694, %fd1547;
	add.s32 	%r811, %r267, 1;
	cvt.rn.f64.s32 	%fd1548, %r811;
	mul.f64 	%fd1549, %fd1547, %fd1548;
	sub.f64 	%fd1550, %fd1695, %fd1549;
	selp.f64 	%fd1695, %fd1550, %fd1695, %p1;
$L__BB2_265:
	ld.global.u32 	%r289, [%rd34+4];
	shl.b32 	%r812, %r289, 2;
	add.s32 	%r814, %r734, %r812;
	ld.shared.u32 	%r815, [%r814+-4];
	setp.ne.s32 	%p203, %r267, %r815;
	@%p203 bra 	$L__BB2_267;
	ld.global.f64 	%fd1551, [%rd35+8];
	shl.b32 	%r816, %r289, 3;
	mov.u32 	%r817, _ZZ10mkstrxd_cuILi2ELi32EEviiiiPdPiiS1_dddS0_iS0_iS1_S1_S0_S0_bbbS0_S0_S1_S1_S0_S0_E2hl;
	add.s32 	%r818, %r817, %r816;
	ld.shared.f64 	%fd1552, [%r818+-8];
	mul.f64 	%fd1553, %fd1551, %fd1552;
	add.f64 	%fd1694, %fd1694, %fd1553;
	add.s32 	%r819, %r267, 1;
	cvt.rn.f64.s32 	%fd1554, %r819;
	mul.f64 	%fd1555, %fd1553, %fd1554;
	sub.f64 	%fd1556, %fd1695, %fd1555;
	selp.f64 	%fd1695, %fd1556, %fd1695, %p1;
$L__BB2_267:
	ld.global.u32 	%r290, [%rd34+8];
	shl.b32 	%r820, %r290, 2;
	add.s32 	%r822, %r734, %r820;
	ld.shared.u32 	%r823, [%r822+-4];
	setp.ne.s32 	%p204, %r267, %r823;
	@%p204 bra 	$L__BB2_269;
	ld.global.f64 	%fd1557, [%rd35+16];
	shl.b32 	%r824, %r290, 3;
	mov.u32 	%r825, _ZZ10mkstrxd_cuILi2ELi32EEviiiiPdPiiS1_dddS0_iS0_iS1_S1_S0_S0_bbbS0_S0_S1_S1_S0_S0_E2hl;
	add.s32 	%r826, %r825, %r824;
	ld.shared.f64 	%fd1558, [%r826+-8];
	mul.f64 	%fd1559, %fd1557, %fd1558;
	add.f64 	%fd1694, %fd1694, %fd1559;
	add.s32 	%r827, %r267, 1;
	cvt.rn.f64.s32 	%fd1560, %r827;
	mul.f64 	%fd1561, %fd1559, %fd1560;
	sub.f64 	%fd1562, %fd1695, %fd1561;
	selp.f64 	%fd1695, %fd1562, %fd1695, %p1;
$L__BB2_269:
	ld.global.u32 	%r291, [%rd34+12];
	shl.b32 	%r828, %r291, 2;
	add.s32 	%r830, %r734, %r828;
	ld.shared.u32 	%r831, [%r830+-4];
	setp.ne.s32 	%p205, %r267, %r831;
	@%p205 bra 	$L__BB2_271;
	ld.global.f64 	%fd1563, [%rd35+24];
	shl.b32 	%r832, %r291, 3;
	mov.u32 	%r833, _ZZ10mkstrxd_cuILi2ELi32EEviiiiPdPiiS1_dddS0_iS0_iS1_S1_S0_S0_bbbS0_S0_S1_S1_S0_S0_E2hl;
	add.s32 	%r834, %r833, %r832;
	ld.shared.f64 	%fd1564, [%r834+-8];
	mul.f64 	%fd1565, %fd1563, %fd1564;
	add.f64 	%fd1694, %fd1694, %fd1565;
	add.s32 	%r835, %r267, 1;
	cvt.rn.f64.s32 	%fd1566, %r835;
	mul.f64 	%fd1567, %fd1565, %fd1566;
	sub.f64 	%fd1568, %fd1695, %fd1567;
	selp.f64 	%fd1695, %fd1568, %fd1695, %p1;
$L__BB2_271:
	add.s32 	%r980, %r980, 4;
$L__BB2_272:
	setp.eq.s32 	%p206, %r287, 0;
	@%p206 bra 	$L__BB2_282;
	setp.eq.s32 	%p207, %r287, 1;
	@%p207 bra 	$L__BB2_279;
	mul.wide.s32 	%rd382, %r980, 4;
	add.s64 	%rd36, %rd3, %rd382;
	ld.global.u32 	%r294, [%rd36];
	shl.b32 	%r836, %r294, 2;
	add.s32 	%r838, %r734, %r836;
	ld.shared.u32 	%r839, [%r838+-4];
	setp.ne.s32 	%p208, %r267, %r839;
	mul.wide.s32 	%rd383, %r980, 8;
	add.s64 	%rd37, %rd2, %rd383;
	@%p208 bra 	$L__BB2_276;
	ld.global.f64 	%fd1570, [%rd37];
	shl.b32 	%r840, %r294, 3;
	mov.u32 	%r841, _ZZ10mkstrxd_cuILi2ELi32EEviiiiPdPiiS1_dddS0_iS0_iS1_S1_S0_S0_bbbS0_S0_S1_S1_S0_S0_E2hl;
	add.s32 	%r842, %r841, %r840;
	ld.shared.f64 	%fd1571, [%r842+-8];
	mul.f64 	%fd1572, %fd1570, %fd1571;
	add.f64 	%fd1694, %fd1694, %fd1572;
	add.s32 	%r843, %r267, 1;
	cvt.rn.f64.s32 	%fd1573, %r843;
	mul.f64 	%fd1574, %fd1572, %fd1573;
	sub.f64 	%fd1575, %fd1695, %fd1574;
	selp.f64 	%fd1695, %fd1575, %fd1695, %p1;
$L__BB2_276:
	ld.global.u32 	%r295, [%rd36+4];
	shl.b32 	%r844, %r295, 2;
	add.s32 	%r846, %r734, %r844;
	ld.shared.u32 	%r847, [%r846+-4];
	setp.ne.s32 	%p209, %r267, %r847;
	@%p209 bra 	$L__BB2_278;
	ld.global.f64 	%fd1576, [%rd37+8];
	shl.b32 	%r848, %r295, 3;
	mov.u32 	%r849, _ZZ10mkstrxd_cuILi2ELi32EEviiiiPdPiiS1_dddS0_iS0_iS1_S1_S0_S0_bbbS0_S0_S1_S1_S0_S0_E2hl;
	add.s32 	%r850, %r849, %r848;
	ld.shared.f64 	%fd1577, [%r850+-8];
	mul.f64 	%fd1578, %fd1576, %fd1577;
	add.f64 	%fd1694, %fd1694, %fd1578;
	add.s32 	%r851, %r267, 1;
	cvt.rn.f64.s32 	%fd1579, %r851;
	mul.f64 	%fd1580, %fd1578, %fd1579;
	sub.f64 	%fd1581, %fd1695, %fd1580;
	selp.f64 	%fd1695, %fd1581, %fd1695, %p1;
$L__BB2_278:
	add.s32 	%r980, %r980, 2;
$L__BB2_279:
	and.b32  	%r852, %r268, 1;
	setp.eq.b32 	%p210, %r852, 1;
	not.pred 	%p211, %p210;
	@%p211 bra 	$L__BB2_282;
	mul.wide.s32 	%rd384, %r980, 4;
	add.s64 	%rd385, %rd3, %rd384;
	ld.global.u32 	%r298, [%rd385];
	shl.b32 	%r853, %r298, 2;
	add.s32 	%r855, %r734, %r853;
	ld.shared.u32 	%r856, [%r855+-4];
	setp.ne.s32 	%p212, %r267, %r856;
	@%p212 bra 	$L__BB2_282;
	mul.wide.s32 	%rd386, %r980, 8;
	add.s64 	%rd387, %rd2, %rd386;
	ld.global.f64 	%fd1582, [%rd387];
	shl.b32 	%r857, %r298, 3;
	mov.u32 	%r858, _ZZ10mkstrxd_cuILi2ELi32EEviiiiPdPiiS1_dddS0_iS0_iS1_S1_S0_S0_bbbS0_S0_S1_S1_S0_S0_E2hl;
	add.s32 	%r859, %r858, %r857;
	ld.shared.f64 	%fd1583, [%r859+-8];
	mul.f64 	%fd1584, %fd1582, %fd1583;
	add.f64 	%fd1694, %fd1694, %fd1584;
	add.s32 	%r860, %r267, 1;
	cvt.rn.f64.s32 	%fd1585, %r860;
	mul.f64 	%fd1586, %fd1584, %fd1585;
	sub.f64 	%fd1587, %fd1695, %fd1586;
	selp.f64 	%fd1695, %fd1587, %fd1695, %p1;
$L__BB2_282:
	setp.eq.s16 	%p213, %rs17, 0;
	setp.ne.s16 	%p214, %rs18, 0;
	setp.ne.s32 	%p215, %r982, %r983;
	setp.ne.s32 	%p216, %r262, 1;
	or.pred  	%p217, %p215, %p216;
	setp.ne.s32 	%p218, %r861, 2;
	or.pred  	%p219, %p217, %p218;
	or.pred  	%p220, %p219, %p214;
	add.f64 	%fd1588, %fd151, %fd1694;
	sub.f64 	%fd1589, %fd1695, %fd152;
	selp.f64 	%fd228, %fd1694, %fd1588, %p220;
	selp.f64 	%fd1590, %fd1695, %fd1589, %p220;
	selp.f64 	%fd229, %fd1695, %fd1590, %p213;
	shl.b32 	%r862, %r263, 1;
	and.b32  	%r863, %r862, 2;
	sub.s32 	%r864, 1, %r863;
	cvt.rn.f64.s32 	%fd1591, %r864;
	mul.f64 	%fd1592, %fd1591, 0d402921FB54442D18;
	mad.lo.s32 	%r865, %r262, %r862, %r262;
	shl.b32 	%r866, %r865, 1;
	add.s32 	%r867, %r862, %r866;
	or.b32  	%r868, %r867, 1;
	cvt.rn.f64.s32 	%fd1593, %r868;
	sqrt.rn.f64 	%fd1594, %fd1593;
	mul.f64 	%fd1595, %fd1592, %fd1594;
	shl.b32 	%r869, %r263, 2;
	mov.u32 	%r870, _ZZ10mkstrxd_cuILi2ELi32EEviiiiPdPiiS1_dddS0_iS0_iS1_S1_S0_S0_bbbS0_S0_S1_S1_S0_S0_E2df;
	add.s32 	%r871, %r870, 4;
	add.s32 	%r872, %r871, %r869;
	ld.shared.u32 	%r873, [%r872];
	shl.b32 	%r874, %r262, 2;
	add.s32 	%r875, %r871, %r874;
	ld.shared.u32 	%r876, [%r875];
	mul.lo.s32 	%r877, %r876, %r873;
	cvt.rn.f64.s32 	%fd1596, %r877;
	div.rn.f64 	%fd230, %fd1595, %fd1596;
	add.s32 	%r299, %r982, -1;
	setp.gt.u32 	%p221, %r299, 7;
	@%p221 bra 	$L__BB2_284;
	mul.wide.u32 	%rd388, %r299, 4;
	add.s64 	%rd389, %rd5, %rd388;
	ld.local.u32 	%r982, [%rd389];
$L__BB2_284:
	add.s32 	%r302, %r983, -1;
	setp.gt.u32 	%p222, %r302, 7;
	@%p222 bra 	$L__BB2_286;
	mul.wide.u32 	%rd390, %r302, 4;
	add.s64 	%rd391, %rd5, %rd390;
	ld.local.u32 	%r983, [%rd391];
$L__BB2_286:
	mul.f64 	%fd1597, %fd228, %fd230;
	mad.lo.s32 	%r878, %r982, %r11, %r983;
	cvt.s64.s32 	%rd38, %r878;
	add.s64 	%rd392, %rd38, %rd31;
	shl.b64 	%rd393, %rd392, 3;
	add.s64 	%rd394, %rd29, %rd393;
	st.global.f64 	[%rd394+-8], %fd1597;
	not.pred 	%p223, %p1;
	@%p223 bra 	$L__BB2_288;
	mul.f64 	%fd1598, %fd229, %fd230;
	add.s64 	%rd395, %rd398, %rd38;
	shl.b64 	%rd396, %rd395, 3;
	add.s64 	%rd397, %rd30, %rd396;
	st.global.f64 	[%rd397], %fd1598;
$L__BB2_288:
	add.s32 	%r975, %r975, 32;
	setp.lt.u32 	%p224, %r975, %r254;
	@%p224 bra 	$L__BB2_240;
$L__BB2_289:
	ret;

}
	// .globl	_Z10mkstrxd_cuILi3ELi32EEviiiiPdPiiS1_dddS0_iS0_iS1_S1_S0_S0_bbbS0_S0_S1_S1_S0_S0_
.visible .entry _Z10mkstrxd_cuILi3ELi32EEviiiiPdPiiS1_dddS0_iS0_iS1_S1_S0_S0_bbbS0_S0_S1_S1_S0_S0_(
	.param .u32 _Z10mkstrxd_cuILi3ELi32EEviiiiPdPiiS1_dddS0_iS0_iS1_S1_S0_S0_bbbS0_S0_S1_S1_S0_S0__param_0,
	.param .u32 _Z10mkstrxd_cuILi3ELi32EEviiiiPdPiiS1_dddS0_iS0_iS1_S1_S0_S0_bbbS0_S0_S1_S1_S0_S0__param_1,
	.param .u32 _Z10mkstrxd_cuILi3ELi32EEviiiiPdPiiS1_dddS0_iS0_iS1_S1_S0_S0_bbbS0_S0_S1_S1_S0_S0__param_2,
	.param .u32 _Z10mkstrxd_cuILi3ELi32EEviiiiPdPiiS1_dddS0_iS0_iS1_S1_S0_S0_bbbS0_S0_S1_S1_S0_S0__param_3,
	.param .u64 .ptr .align 1 _Z10mkstrxd_cuILi3ELi32EEviiiiPdPiiS1_dddS0_iS0_iS1_S1_S0_S0_bbbS0_S0_S1_S1_S0_S0__param_4,
	.param .u64 .ptr .align 1 _Z10mkstrxd_cuILi3ELi32EEviiiiPdPiiS1_dddS0_iS0_iS1_S1_S0_S0_bbbS0_S0_S1_S1_S0_S0__param_5,
	.param .u32 _Z10mkstrxd_cuILi3ELi32EEviiiiPdPiiS1_dddS0_iS0_iS1_S1_S0_S0_bbbS0_S0_S1_S1_S0_S0__param_6,
	.param .u64 .ptr .align 1 _Z10mkstrxd_cuILi3ELi32EEviiiiPdPiiS1_dddS0_iS0_iS1_S1_S0_S0_bbbS0_S0_S1_S1_S0_S0__param_7,
	.param .f64 _Z10mkstrxd_cuILi3ELi32EEviiiiPdPiiS1_dddS0_iS0_iS1_S1_S0_S0_bbbS0_S0_S1_S1_S0_S0__param_8,
	.param .f64 _Z10mkstrxd_cuILi3ELi32EEviiiiPdPiiS1_dddS0_iS0_iS1_S1_S0_S0_bbbS0_S0_S1_S1_S0_S0__param_9,
	.param .f64 _Z10mkstrxd_cuILi3ELi32EEviiiiPdPiiS1_dddS0_iS0_iS1_S1_S0_S0_bbbS0_S0_S1_S1_S0_S0__param_10,
	.param .u64 .ptr .align 1 _Z10mkstrxd_cuILi3ELi32EEviiiiPdPiiS1_dddS0_iS0_iS1_S1_S0_S0_bbbS0_S0_S1_S1_S0_S0__param_11,
	.param .u32 _Z10mkstrxd_cuILi3ELi32EEviiiiPdPiiS1_dddS0_iS0_iS1_S1_S0_S0_bbbS0_S0_S1_S1_S0_S0__param_12,
	.param .u64 .ptr .align 1 _Z10mkstrxd_cuILi3ELi32EEviiiiPdPiiS1_dddS0_iS0_iS1_S1_S0_S0_bbbS0_S0_S1_S1_S0_S0__param_13,
	.param .u32 _Z10mkstrxd_cuILi3ELi32EEviiiiPdPiiS1_dddS0_iS0_iS1_S1_S0_S0_bbbS0_S0_S1_S1_S0_S0__param_14,
	.param .u64 .ptr .align 1 _Z10mkstrxd_cuILi3ELi32EEviiiiPdPiiS1_dddS0_iS0_iS1_S1_S0_S0_bbbS0_S0_S1_S1_S0_S0__param_15,
	.param .u64 .ptr .align 1 _Z10mkstrxd_cuILi3ELi32EEviiiiPdPiiS1_dddS0_iS0_iS1_S1_S0_S0_bbbS0_S0_S1_S1_S0_S0__param_16,
	.param .u64 .ptr .align 1 _Z10mkstrxd_cuILi3ELi32EEviiiiPdPiiS1_dddS0_iS0_iS1_S1_S0_S0_bbbS0_S0_S1_S1_S0_S0__param_17,
	.param .u64 .ptr .align 1 _Z10mkstrxd_cuILi3ELi32EEviiiiPdPiiS1_dddS0_iS0_iS1_S1_S0_S0_bbbS0_S0_S1_S1_S0_S0__param_18,
	.param .u8 _Z10mkstrxd_cuILi3ELi32EEviiiiPdPiiS1_dddS0_iS0_iS1_S1_S0_S0_bbbS0_S0_S1_S1_S0_S0__param_19,
	.param .u8 _Z10mkstrxd_cuILi3ELi32EEviiiiPdPiiS1_dddS0_iS0_iS1_S1_S0_S0_bbbS0_S0_S1_S1_S0_S0__param_20,
	.param .u8 _Z10mkstrxd_cuILi3ELi32EEviiiiPdPiiS1_dddS0_iS0_iS1_S1_S0_S0_bbbS0_S0_S1_S1_S0_S0__param_21,
	.param .u64 .ptr .align 1 _Z10mkstrxd_cuILi3ELi32EEviiiiPdPiiS1_dddS0_iS0_iS1_S1_S0_S0_bbbS0_S0_S1_S1_S0_S0__param_22,
	.param .u64 .ptr .align 1 _Z10mkstrxd_cuILi3ELi32EEviiiiPdPiiS1_dddS0_iS0_iS1_S1_S0_S0_bbbS0_S0_S1_S1_S0_S0__param_23,
	.param .u64 .ptr .align 1 _Z10mkstrxd_cuILi3ELi32EEviiiiPdPiiS1_dddS0_iS0_iS1_S1_S0_S0_bbbS0_S0_S1_S1_S0_S0__param_24,
	.param .u64 .ptr .align 1 _Z10mkstrxd_cuILi3ELi32EEviiiiPdPiiS1_dddS0_iS0_iS1_S1_S0_S0_bbbS0_S0_S1_S1_S0_S0__param_25,
	.param .u64 .ptr .align 1 _Z10mkstrxd_cuILi3ELi32EEviiiiPdPiiS1_dddS0_iS0_iS1_S1_S0_S0_bbbS0_S0_S1_S1_S0_S0__param_26,
	.param .u64 .ptr .align 1 _Z10mkstrxd_cuILi3ELi32EEviiiiPdPiiS1_dddS0_iS0_iS1_S1_S0_S0_bbbS0_S0_S1_S1_S0_S0__param_27
)
{
	.local .align 16 .b8 	__local_depot3[1152];
	.reg .b64 	%SP;
	.reg .b64 	%SPL;
	.reg .pred 	%p<225>;
	.reg .b16 	%rs<56>;
	.reg .b32 	%r<991>;
	.reg .b32 	%f<7>;
	.reg .b64 	%rd<399>;
	.reg .b64 	%fd<1696>;
	// demoted variable
	.shared .align 8 .b8 _ZZ9rcnsl0_cuILi7ELi32EEvPddidS0_iS0_idS0_S0_E2dl[16384];
	// demoted variable
	.shared .align 4 .b8 _ZZ7hstr_cuILi64ELi32EEvbPdS0_iiiS0_S0_PiS1_bidS1_E2ll[256];
	// demoted variable
	.shared .align 8 .b8 _ZZ10mkstrxd_cuILi3ELi32EEviiiiPdPiiS1_dddS0_iS0_iS1_S1_S0_S0_bbbS0_S0_S1_S1_S0_S0_E2hl[512];
	// demoted variable
	.shared .align 4 .b8 _ZZ10mkstrxd_cuILi3ELi32EEviiiiPdPiiS1_dddS0_iS0_iS1_S1_S0_S0_bbbS0_S0_S1_S1_S0_S0_E2df[32];
	mov.u64 	%SPL, __local_depot3;
	ld.param.u32 	%r306, [_Z10mkstrxd_cuILi3ELi32EEviiiiPdPiiS1_dddS0_iS0_iS1_S1_S0_S0_bbbS0_S0_S1_S1_S0_S0__param_0];
	ld.param.u32 	%r307, [_Z10mkstrxd_cuILi3ELi32EEviiiiPdPiiS1_dddS0_iS0_iS1_S1_S0_S0_bbbS0_S0_S1_S1_S0_S0__param_1];
	ld.param.u32 	%r308, [_Z10mkstrxd_cuILi3ELi32EEviiiiPdPiiS1_dddS0_iS0_iS1_S1_S0_S0_bbbS0_S0_S1_S1_S0_S0__param_3];
	ld.param.u64 	%rd39, [_Z10mkstrxd_cuILi3ELi32EEviiiiPdPiiS1_dddS0_iS0_iS1_S1_S0_S0_bbbS0_S0_S1_S1_S0_S0__param_4];
	ld.param.u64 	%rd40, [_Z10mkstrxd_cuILi3ELi32EEviiiiPdPiiS1_dddS0_iS0_iS1_S1_S0_S0_bbbS0_S0_S1_S1_S0_S0__param_5];
	ld.param.u64 	%rd41, [_Z10mkstrxd_cuILi3ELi32EEviiiiPdPiiS1_dddS0_iS0_iS1_S1_S0_S0_bbbS0_S0_S1_S1_S0_S0__param_7];
	ld.param.f64 	%fd231, [_Z10mkstrxd_cuILi3ELi32EEviiiiPdPiiS1_dddS0_iS0_iS1_S1_S0_S0_bbbS0_S0_S1_S1_S0_S0__param_8];
	ld.param.f64 	%fd232, [_Z10mkstrxd_cuILi3ELi32EEviiiiPdPiiS1_dddS0_iS0_iS1_S1_S0_S0_bbbS0_S0_S1_S1_S0_S0__param_9];
	ld.param.f64 	%fd233, [_Z10mkstrxd_cuILi3ELi32EEviiiiPdPiiS1_dddS0_iS0_iS1_S1_S0_S0_bbbS0_S0_S1_S1_S0_S0__param_10];
	ld.param.u64 	%rd50, [_Z10mkstrxd_cuILi3ELi32EEviiiiPdPiiS1_dddS0_iS0_iS1_S1_S0_S0_bbbS0_S0_S1_S1_S0_S0__param_11];
	ld.param.u32 	%r309, [_Z10mkstrxd_cuILi3ELi32EEviiiiPdPiiS1_dddS0_iS0_iS1_S1_S0_S0_bbbS0_S0_S1_S1_S0_S0__param_12];
	ld.param.u64 	%rd42, [_Z10mkstrxd_cuILi3ELi32EEviiiiPdPiiS1_dddS0_iS0_iS1_S1_S0_S0_bbbS0_S0_S1_S1_S0_S0__param_13];
	ld.param.u32 	%r310, [_Z10mkstrxd_cuILi3ELi32EEviiiiPdPiiS1_dddS0_iS0_iS1_S1_S0_S0_bbbS0_S0_S1_S1_S0_S0__param_14];
	ld.param.u64 	%rd43, [_Z10mkstrxd_cuILi3ELi32EEviiiiPdPiiS1_dddS0_iS0_iS1_S1_S0_S0_bbbS0_S0_S1_S1_S0_S0__param_15];
	ld.param.u64 	%rd51, [_Z10mkstrxd_cuILi3ELi32EEviiiiPdPiiS1_dddS0_iS0_iS1_S1_S0_S0_bbbS0_S0_S1_S1_S0_S0__param_16];
	ld.param.u64 	%rd52, [_Z10mkstrxd_cuILi3ELi32EEviiiiPdPiiS1_dddS0_iS0_iS1_S1_S0_S0_bbbS0_S0_S1_S1_S0_S0__param_17];
	ld.param.u64 	%rd53, [_Z10mkstrxd_cuILi3ELi32EEviiiiPdPiiS1_dddS0_iS0_iS1_S1_S0_S0_bbbS0_S0_S1_S1_S0_S0__param_18];
	ld.param.s8 	%rs17, [_Z10mkstrxd_cuILi3ELi32EEviiiiPdPiiS1_dddS0_iS0_iS1_S1_S0_S0_bbbS0_S0_S1_S1_S0_S0__param_19];
	ld.param.s8 	%rs18, [_Z10mkstrxd_cuILi3ELi32EEviiiiPdPiiS1_dddS0_iS0_iS1_S1_S0_S0_bbbS0_S0_S1_S1_S0_S0__param_20];
	ld.param.s8 	%rs19, [_Z10mkstrxd_cuILi3ELi32EEviiiiPdPiiS1_dddS0_iS0_iS1_S1_S0_S0_bbbS0_S0_S1_S1_S0_S0__param_21];
	ld.param.u64 	%rd44, [_Z10mkstrxd_cuILi3ELi32EEviiiiPdPiiS1_dddS0_iS0_iS1_S1_S0_S0_bbbS0_S0_S1_S1_S0_S0__param_22];
	ld.param.u64 	%rd45, [_Z10mkstrxd_cuILi3ELi32EEviiiiPdPiiS1_dddS0_iS0_iS1_S1_S0_S0_bbbS0_S0_S1_S1_S0_S0__param_23];
	ld.param.u64 	%rd46, [_Z10mkstrxd_cuILi3ELi32EEviiiiPdPiiS1_dddS0_iS0_iS1_S1_S0_S0_bbbS0_S0_S1_S1_S0_S0__param_24];
	ld.param.u64 	%rd47, [_Z10mkstrxd_cuILi3ELi32EEviiiiPdPiiS1_dddS0_iS0_iS1_S1_S0_S0_bbbS0_S0_S1_S1_S0_S0__param_25];
	ld.param.u64 	%rd48, [_Z10mkstrxd_cuILi3ELi32EEviiiiPdPiiS1_dddS0_iS0_iS1_S1_S0_S0_bbbS0_S0_S1_S1_S0_S0__param_26];
	ld.param.u64 	%rd49, [_Z10mkstrxd_cuILi3ELi32EEviiiiPdPiiS1_dddS0_iS0_iS1_S1_S0_S0_bbbS0_S0_S1_S1_S0_S0__param_27];
	cvta.to.global.u64 	%rd1, %rd53;
	cvta.to.global.u64 	%rd2, %rd52;
	cvta.to.global.u64 	%rd3, %rd51;
	cvta.to.global.u64 	%rd4, %rd50;
	add.u64 	%rd5, %SPL, 0;
	add.u64 	%rd6, %SPL, 512;
	add.u64 	%rd7, %SPL, 0;
	add.u64 	%rd8, %SPL, 576;
	add.u64 	%rd9, %SPL, 640;
	mov.u32 	%r1, %ctaid.y;
	mov.u32 	%r2, %ctaid.x;
	mov.u32 	%r311, %tid.y;
	mov.u32 	%r3, %ntid.x;
	mul.lo.s32 	%r4, %r311, %r3;
	mov.u32 	%r5, %tid.x;
	add.s32 	%r982, %r4, %r5;
	setp.ne.s32 	%p2, %r982, 0;
	@%p2 bra 	$L__BB3_2;
	mov.b32 	%r312, 1;
	st.shared.u32 	[_ZZ10mkstrxd_cuILi3ELi32EEviiiiPdPiiS1_dddS0_iS0_iS1_S1_S0_S0_bbbS0_S0_S1_S1_S0_S0_E2df], %r312;
	st.shared.u32 	[_ZZ10mkstrxd_cuILi3ELi32EEviiiiPdPiiS1_dddS0_iS0_iS1_S1_S0_S0_bbbS0_S0_S1_S1_S0_S0_E2df+4], %r312;
	mov.b32 	%r313, 3;
	st.shared.u32 	[_ZZ10mkstrxd_cuILi3ELi32EEviiiiPdPiiS1_dddS0_iS0_iS1_S1_S0_S0_bbbS0_S0_S1_S1_S0_S0_E2df+8], %r313;
	mov.b32 	%r314, 15;
	st.shared.u32 	[_ZZ10mkstrxd_cuILi3ELi32EEviiiiPdPiiS1_dddS0_iS0_iS1_S1_S0_S0_bbbS0_S0_S1_S1_S0_S0_E2df+12], %r314;
	mov.b32 	%r315, 105;
	st.shared.u32 	[_ZZ10mkstrxd_cuILi3ELi32EEviiiiPdPiiS1_dddS0_iS0_iS1_S1_S0_S0_bbbS0_S0_S1_S1_S0_S0_E2df+16], %r315;
	mov.b32 	%r316, 945;
	st.shared.u32 	[_ZZ10mkstrxd_cuILi3ELi32EEviiiiPdPiiS1_dddS0_iS0_iS1_S1_S0_S0_bbbS0_S0_S1_S1_S0_S0_E2df+20], %r316;
	mov.b32 	%r317, 10395;
	st.shared.u32 	[_ZZ10mkstrxd_cuILi3ELi32EEviiiiPdPiiS1_dddS0_iS0_iS1_S1_S0_S0_bbbS0_S0_S1_S1_S0_S0_E2df+24], %r317;
	mov.b32 	%r318, 135135;
	st.shared.u32 	[_ZZ10mkstrxd_cuILi3ELi32EEviiiiPdPiiS1_dddS0_iS0_iS1_S1_S0_S0_bbbS0_S0_S1_S1_S0_S0_E2df+28], %r318;
$L__BB3_2:
	cvta.to.global.u64 	%rd59, %rd39;
	cvta.to.global.u64 	%rd60, %rd41;
	cvta.to.global.u64 	%rd61, %rd40;
	bar.sync 	0;
	add.s32 	%r319, %r308, %r1;
	mul.wide.s32 	%rd62, %r319, 4;
	add.s64 	%rd63, %rd61, %rd62;
	ld.global.u32 	%r320, [%rd63];
	mul.wide.s32 	%rd64, %r320, 4;
	add.s64 	%rd65, %rd60, %rd64;
	ld.global.u32 	%r321, [%rd65+-4];
	mad.lo.s32 	%r322, %r321, %r321, %r321;
	add.s32 	%r323, %r321, %r322;
	add.s32 	%r7, %r323, 1;
	or.b16  	%rs20, %rs19, %rs17;
	setp.ne.s16 	%p3, %rs20, 0;
	add.s32 	%r324, %r321, 2;
	mul.lo.s32 	%r325, %r324, %r324;
	selp.u32 	%r326, 1, 0, %p3;
	add.s32 	%r8, %r321, %r326;
	selp.b32 	%r9, %r325, %r7, %p3;
	mul.wide.u32 	%rd66, %r2, 4;
	add.s64 	%rd67, %rd61, %rd66;
	ld.global.u32 	%r327, [%rd67];
	mul.wide.s32 	%rd68, %r327, 4;
	add.s64 	%rd69, %rd60, %rd68;
	ld.global.u32 	%r328, [%rd69+-4];
	add.s32 	%r10, %r328, 1;
	mad.lo.s32 	%r329, %r328, %r328, %r328;
	add.s32 	%r11, %r329, %r10;
	add.s32 	%r12, %r8, %r328;
	mul.lo.s32 	%r330, %r319, 3;
	mul.lo.s32 	%r331, %r2, 3;
	mul.wide.u32 	%rd70, %r331, 8;
	add.s64 	%rd71, %rd59, %rd70;
	ld.global.f64 	%fd234, [%rd71];
	mul.wide.s32 	%rd72, %r330, 8;
	add.s64 	%rd73, %rd59, %rd72;
	ld.global.f64 	%fd235, [%rd73];
	sub.f64 	%fd1, %fd234, %fd235;
	ld.global.f64 	%fd236, [%rd71+8];
	ld.global.f64 	%fd237, [%rd73+8];
	sub.f64 	%fd2, %fd236, %fd237;
	ld.global.f64 	%fd238, [%rd71+16];
	ld.global.f64 	%fd239, [%rd73+16];
	sub.f64 	%fd3, %fd238, %fd239;
	setp.ne.s16 	%p4, %rs18, 0;
	@%p4 bra 	$L__BB3_174;
	cvta.to.global.u64 	%rd74, %rd49;
	cvta.to.global.u64 	%rd75, %rd48;
	ld.global.f64 	%fd240, [%rd74];
	fma.rn.f64 	%fd241, %fd240, %fd1, 0d0000000000000000;
	ld.global.f64 	%fd242, [%rd74+24];
	fma.rn.f64 	%fd243, %fd242, %fd2, %fd241;
	ld.global.f64 	%fd244, [%rd74+48];
	fma.rn.f64 	%fd245, %fd244, %fd3, %fd243;
	ld.global.f64 	%fd246, [%rd74+8];
	fma.rn.f64 	%fd247, %fd246, %fd1, 0d0000000000000000;
	ld.global.f64 	%fd248, [%rd74+32];
	fma.rn.f64 	%fd249, %fd248, %fd2, %fd247;
	ld.global.f64 	%fd250, [%rd74+56];
	fma.rn.f64 	%fd251, %fd250, %fd3, %fd249;
	ld.global.f64 	%fd252, [%rd74+16];
	fma.rn.f64 	%fd253, %fd252, %fd1, 0d0000000000000000;
	ld.global.f64 	%fd254, [%rd74+40];
	fma.rn.f64 	%fd255, %fd254, %fd2, %fd253;
	ld.global.f64 	%fd256, [%rd74+64];
	fma.rn.f64 	%fd257, %fd256, %fd3, %fd255;
	setp.lt.f64 	%p5, %fd245, 0d0000000000000000;
	selp.f64 	%fd258, 0d3FF0000000000000, 0dBFF0000000000000, %p5;
	selp.f64 	%fd259, 0dBFE0000000000000, 0d3FE0000000000000, %p5;
	add.f64 	%fd260, %fd245, %fd259;
	cvt.rzi.f64.f64 	%fd261, %fd260;
	setp.eq.f64 	%p6, %fd260, %fd261;
	add.f64 	%fd262, %fd258, %fd261;
	selp.f64 	%fd263, %fd262, %fd261, %p6;
	sub.f64 	%fd264, %fd245, %fd263;
	setp.lt.f64 	%p7, %fd251, 0d0000000000000000;
	selp.f64 	%fd265, 0d3FF0000000000000, 0dBFF0000000000000, %p7;
	selp.f64 	%fd266, 0dBFE0000000000000, 0d3FE0000000000000, %p7;
	add.f64 	%fd267, %fd251, %fd266;
	cvt.rzi.f64.f64 	%fd268, %fd267;
	setp.eq.f64 	%p8, %fd267, %fd268;
	add.f64 	%fd269, %fd265, %fd268;
	selp.f64 	%fd270, %fd269, %fd268, %p8;
	sub.f64 	%fd271, %fd251, %fd270;
	setp.lt.f64 	%p9, %fd257, 0d0000000000000000;
	selp.f64 	%fd272, 0d3FF0000000000000, 0dBFF0000000000000, %p9;
	selp.f64 	%fd273, 0dBFE0000000000000, 0d3FE0000000000000, %p9;
	add.f64 	%fd274, %fd257, %fd273;
	cvt.rzi.f64.f64 	%fd275, %fd274;
	setp.eq.f64 	%p10, %fd274, %fd275;
	add.f64 	%fd276, %fd272, %fd275;
	selp.f64 	%fd277, %fd276, %fd275, %p10;
	sub.f64 	%fd278, %fd257, %fd277;
	ld.global.f64 	%fd279, [%rd75];
	fma.rn.f64 	%fd280, %fd279, %fd264, 0d0000000000000000;
	ld.global.f64 	%fd281, [%rd75+24];
	fma.rn.f64 	%fd282, %fd281, %fd271, %fd280;
	ld.global.f64 	%fd283, [%rd75+48];
	fma.rn.f64 	%fd4, %fd283, %fd278, %fd282;
	ld.global.f64 	%fd284, [%rd75+8];
	fma.rn.f64 	%fd285, %fd284, %fd264, 0d0000000000000000;
	ld.global.f64 	%fd286, [%rd75+32];
	fma.rn.f64 	%fd287, %fd286, %fd271, %fd285;
	ld.global.f64 	%fd288, [%rd75+56];
	fma.rn.f64 	%fd5, %fd288, %fd278, %fd287;
	ld.global.f64 	%fd289, [%rd75+16];
	fma.rn.f64 	%fd290, %fd289, %fd264, 0d0000000000000000;
	ld.global.f64 	%fd291, [%rd75+40];
	fma.rn.f64 	%fd292, %fd291, %fd271, %fd290;
	ld.global.f64 	%fd293, [%rd75+64];
	fma.rn.f64 	%fd6, %fd293, %fd278, %fd292;
	min.s32 	%r13, %r310, 32;
	add.s32 	%r14, %r10, %r8;
	mul.lo.s32 	%r15, %r14, %r14;
	bar.sync 	0;
	setp.ge.s32 	%p11, %r982, %r13;
	@%p11 bra 	$L__BB3_150;
	mov.u32 	%r332, %ntid.y;
	mul.lo.s32 	%r16, %r3, %r332;
	setp.lt.s32 	%p12, %r12, 8;
	@%p12 bra 	$L__BB3_6;
	mov.u64 	%rd312, $str;
	cvta.global.u64 	%rd313, %rd312;
	{ // callseq 14, 0
	.param .b64 param0;
	st.param.b64 	[param0], %rd313;
	.param .b64 param1;
	st.param.b64 	[param1], 0;
	.param .b32 retval0;
	call.uni (retval0), 
	vprintf, 
	(
	param0, 
	param1
	);
	ld.param.b32 	%r582, [retval0];
	} // callseq 14
	{ // callseq 15, 0
	.param .b64 param0;
	st.param.b64 	[param0], %rd313;
	.param .b64 param1;
	st.param.b64 	[param1], 0;
	.param .b32 retval0;
	call.uni (retval0), 
	vprintf, 
	(
	param0, 
	param1
	);
	ld.param.b32 	%r584, [retval0];
	} // callseq 15
	bra.uni 	$L__BB3_150;
$L__BB3_6:
	shl.b32 	%r333, %r982, 9;
	mov.u32 	%r334, _ZZ9rcnsl0_cuILi7ELi32EEvPddidS0_iS0_idS0_S0_E2dl;
	add.s32 	%r17, %r334, %r333;
	mul.f64 	%fd7, %fd231, %fd231;
	mov.f64 	%fd294, 0d3FD0000000000000;
	div.rn.f64 	%fd8, %fd294, %fd7;
	mov.f64 	%fd295, 0d402921FB54442D18;
	div.rn.f64 	%fd9, %fd295, %fd233;
	setp.eq.s32 	%p13, %r14, 0;
	@%p13 bra 	$L__BB3_19;
	max.u32 	%r18, %r15, 1;
	and.b32  	%r19, %r18, 15;
	setp.lt.u32 	%p14, %r15, 16;
	mov.b32 	%r888, 0;
	@%p14 bra 	$L__BB3_10;
	and.b32  	%r888, %r18, -16;
	mov.b32 	%r886, 0;
$L__BB3_9:
	.pragma "nounroll";
	shl.b32 	%r337, %r886, 3;
	add.s32 	%r338, %r17, %r337;
	mov.b64 	%rd76, 0;
	st.shared.u64 	[%r338], %rd76;
	st.shared.u64 	[%r338+8], %rd76;
	st.shared.u64 	[%r338+16], %rd76;
	st.shared.u64 	[%r338+24], %rd76;
	st.shared.u64 	[%r338+32], %rd76;
	st.shared.u64 	[%r338+40], %rd76;
	st.shared.u64 	[%r338+48], %rd76;
	st.shared.u64 	[%r338+56], %rd76;
	st.shared.u64 	[%r338+64], %rd76;
	st.shared.u64 	[%r338+72], %rd76;
	st.shared.u64 	[%r338+80], %rd76;
	st.shared.u64 	[%r338+88], %rd76;
	st.shared.u64 	[%r338+96], %rd76;
	st.shared.u64 	[%r338+104], %rd76;
	st.shared.u64 	[%r338+112], %rd76;
	st.shared.u64 	[%r338+120], %rd76;
	add.s32 	%r886, %r886, 16;
	setp.ne.s32 	%p15, %r886, %r888;
	@%p15 bra 	$L__BB3_9;
$L__BB3_10:
	setp.eq.s32 	%p16, %r19, 0;
	@%p16 bra 	$L__BB3_19;
	and.b32  	%r24, %r18, 7;
	setp.lt.u32 	%p17, %r19, 8;
	@%p17 bra 	$L__BB3_13;
	shl.b32 	%r339, %r888, 3;
	add.s32 	%r340, %r17, %r339;
	mov.b64 	%rd77, 0;
	st.shared.u64 	[%r340], %rd77;
	st.shared.u64 	[%r340+8], %rd77;
	st.shared.u64 	[%r340+16], %rd77;
	st.shared.u64 	[%r340+24], %rd77;
	st.shared.u64 	[%r340+32], %rd77;
	st.shared.u64 	[%r340+40], %rd77;
	st.shared.u64 	[%r340+48], %rd77;
	st.shared.u64 	[%r340+56], %rd77;
	add.s32 	%r888, %r888, 8;
$L__BB3_13:
	setp.eq.s32 	%p18, %r24, 0;
	@%p18 bra 	$L__BB3_19;
	and.b32  	%r27, %r18, 3;
	setp.lt.u32 	%p19, %r24, 4;
	@%p19 bra 	$L__BB3_16;
	shl.b32 	%r341, %r888, 3;
	add.s32 	%r342, %r17, %r341;
	mov.b64 	%rd78, 0;
	st.shared.u64 	[%r342], %rd78;
	st.shared.u64 	[%r342+8], %rd78;
	st.shared.u64 	[%r342+16], %rd78;
	st.shared.u64 	[%r342+24], %rd78;
	add.s32 	%r888, %r888, 4;
$L__BB3_16:
	setp.eq.s32 	%p20, %r27, 0;
	@%p20 bra 	$L__BB3_19;
	mov.b32 	%r891, 0;
$L__BB3_18:
	.pragma "nounroll";
	shl.b32 	%r344, %r888, 3;
	add.s32 	%r345, %r17, %r344;
	mov.b64 	%rd79, 0;
	st.shared.u64 	[%r345], %rd79;
	add.s32 	%r888, %r888, 1;
	add.s32 	%r891, %r891, 1;
	setp.ne.s32 	%p21, %r891, %r27;
	@%p21 bra 	$L__BB3_18;
$L__BB3_19:
	setp.ne.s32 	%p22, %r982, 0;
	@%p22 bra 	$L__BB3_21;
	neg.f64 	%fd296, %fd9;
	mul.f64 	%fd297, %fd8, %fd296;
	st.shared.f64 	[%r17], %fd297;
$L__BB3_21:
	add.s32 	%r892, %r982, 1;
	setp.ge.s32 	%p23, %r892, %r310;
	@%p23 bra 	$L__BB3_84;
	mov.f64 	%fd298, 0d401921FB54442D18;
	div.rn.f64 	%fd10, %fd298, %fd232;
	neg.f64 	%fd11, %fd8;
	add.s32 	%r346, %r15, -1;
	and.b32  	%r35, %r346, 3;
	cvta.to.global.u64 	%rd10, %rd42;
	mov.u64 	%rd84, __cudart_sin_cos_coeffs;
$L__BB3_23:
	mul.lo.s32 	%r347, %r892, 3;
	mul.wide.u32 	%rd80, %r347, 8;
	add.s64 	%rd81, %rd10, %rd80;
	ld.global.f64 	%fd299, [%rd81];
	mul.f64 	%fd1602, %fd10, %fd299;
	ld.global.f64 	%fd300, [%rd81+8];
	mul.f64 	%fd13, %fd10, %fd300;
	ld.global.f64 	%fd301, [%rd81+16];
	mul.f64 	%fd14, %fd10, %fd301;
	fma.rn.f64 	%fd302, %fd1602, %fd4, 0d0000000000000000;
	fma.rn.f64 	%fd303, %fd13, %fd5, %fd302;
	fma.rn.f64 	%fd304, %fd14, %fd6, %fd303;
	mul.f64 	%fd15, %fd232, %fd304;
	abs.f64 	%fd16, %fd15;
	setp.neu.f64 	%p24, %fd16, 0d7FF0000000000000;
	@%p24 bra 	$L__BB3_25;
	mov.f64 	%fd310, 0d0000000000000000;
	mul.rn.f64 	%fd1600, %fd15, %fd310;
	mov.b32 	%r894, 1;
	bra.uni 	$L__BB3_28;
$L__BB3_25:
	mul.f64 	%fd305, %fd15, 0d3FE45F306DC9C883;
	cvt.rni.s32.f64 	%r893, %fd305;
	cvt.rn.f64.s32 	%fd306, %r893;
	fma.rn.f64 	%fd307, %fd306, 0dBFF921FB54442D18, %fd15;
	fma.rn.f64 	%fd308, %fd306, 0dBC91A62633145C00, %fd307;
	fma.rn.f64 	%fd1600, %fd306, 0dB97B839A252049C0, %fd308;
	setp.ltu.f64 	%p25, %fd16, 0d41E0000000000000;
	@%p25 bra 	$L__BB3_27;
	{ // callseq 12, 0
	.param .b64 param0;
	st.param.f64 	[param0], %fd15;
	.param .align 16 .b8 retval0[16];
	call.uni (retval0), 
	__internal_trig_reduction_slowpathd, 
	(
	param0
	);
	ld.param.f64 	%fd1600, [retval0];
	ld.param.b32 	%r893, [retval0+8];
	} // callseq 12
$L__BB3_27:
	add.s32 	%r894, %r893, 1;
$L__BB3_28:
	shl.b32 	%r350, %r894, 6;
	cvt.u64.u32 	%rd82, %r350;
	and.b64  	%rd83, %rd82, 64;
	add.s64 	%rd85, %rd84, %rd83;
	mul.rn.f64 	%fd311, %fd1600, %fd1600;
	and.b32  	%r351, %r894, 1;
	setp.eq.b32 	%p27, %r351, 1;
	selp.f64 	%fd312, 0dBDA8FF8320FD8164, 0d3DE5DB65F9785EBA, %p27;
	ld.global.nc.v2.f64 	{%fd313, %fd314}, [%rd85];
	fma.rn.f64 	%fd315, %fd312, %fd311, %fd313;
	fma.rn.f64 	%fd316, %fd315, %fd311, %fd314;
	ld.global.nc.v2.f64 	{%fd317, %fd318}, [%rd85+16];
	fma.rn.f64 	%fd319, %fd316, %fd311, %fd317;
	fma.rn.f64 	%fd320, %fd319, %fd311, %fd318;
	ld.global.nc.v2.f64 	{%fd321, %fd322}, [%rd85+32];
	fma.rn.f64 	%fd323, %fd320, %fd311, %fd321;
	fma.rn.f64 	%fd324, %fd323, %fd311, %fd322;
	fma.rn.f64 	%fd325, %fd324, %fd1600, %fd1600;
	fma.rn.f64 	%fd326, %fd324, %fd311, 0d3FF0000000000000;
	selp.f64 	%fd327, %fd326, %fd325, %p27;
	and.b32  	%r352, %r894, 2;
	setp.eq.s32 	%p28, %r352, 0;
	mov.f64 	%fd328, 0d0000000000000000;
	sub.f64 	%fd329, %fd328, %fd327;
	selp.f64 	%fd1606, %fd327, %fd329, %p28;
	@%p24 bra 	$L__BB3_30;
	mov.f64 	%fd335, 0d0000000000000000;
	mul.rn.f64 	%fd1601, %fd15, %fd335;
	mov.b32 	%r895, 0;
	bra.uni 	$L__BB3_32;
$L__BB3_30:
	mul.f64 	%fd330, %fd15, 0d3FE45F306DC9C883;
	cvt.rni.s32.f64 	%r895, %fd330;
	cvt.rn.f64.s32 	%fd331, %r895;
	fma.rn.f64 	%fd332, %fd331, 0dBFF921FB54442D18, %fd15;
	fma.rn.f64 	%fd333, %fd331, 0dBC91A62633145C00, %fd332;
	fma.rn.f64 	%fd1601, %fd331, 0dB97B839A252049C0, %fd333;
	setp.ltu.f64 	%p29, %fd16, 0d41E0000000000000;
	@%p29 bra 	$L__BB3_32;
	{ // callseq 13, 0
	.param .b64 param0;
	st.param.f64 	[param0], %fd15;
	.param .align 16 .b8 retval0[16];
	call.uni (retval0), 
	__internal_trig_reduction_slowpathd, 
	(
	param0
	);
	ld.param.f64 	%fd1601, [retval0];
	ld.param.b32 	%r895, [retval0+8];
	} // callseq 13
$L__BB3_32:
	setp.lt.u32 	%p30, %r15, 2;
	shl.b32 	%r355, %r895, 6;
	cvt.u64.u32 	%rd86, %r355;
	and.b64  	%rd87, %rd86, 64;
	add.s64 	%rd89, %rd84, %rd87;
	mul.rn.f64 	%fd336, %fd1601, %fd1601;
	and.b32  	%r356, %r895, 1;
	setp.eq.b32 	%p31, %r356, 1;
	selp.f64 	%fd337, 0dBDA8FF8320FD8164, 0d3DE5DB65F9785EBA, %p31;
	ld.global.nc.v2.f64 	{%fd338, %fd339}, [%rd89];
	fma.rn.f64 	%fd340, %fd337, %fd336, %fd338;
	fma.rn.f64 	%fd341, %fd340, %fd336, %fd339;
	ld.global.nc.v2.f64 	{%fd342, %fd343}, [%rd89+16];
	fma.rn.f64 	%fd344, %fd341, %fd336, %fd342;
	fma.rn.f64 	%fd345, %fd344, %fd336, %fd343;
	ld.global.nc.v2.f64 	{%fd346, %fd347}, [%rd89+32];
	fma.rn.f64 	%fd348, %fd345, %fd336, %fd346;
	fma.rn.f64 	%fd349, %fd348, %fd336, %fd347;
	fma.rn.f64 	%fd350, %fd349, %fd1601, %fd1601;
	fma.rn.f64 	%fd351, %fd349, %fd336, 0d3FF0000000000000;
	selp.f64 	%fd352, %fd351, %fd350, %p31;
	and.b32  	%r357, %r895, 2;
	setp.eq.s32 	%p32, %r357, 0;
	mov.f64 	%fd353, 0d0000000000000000;
	sub.f64 	%fd354, %fd353, %fd352;
	selp.f64 	%fd1605, %fd352, %fd354, %p32;
	mov.b64 	%rd90, 4607182418800017408;
	st.local.u64 	[%rd9], %rd90;
	st.local.u64 	[%rd7], %rd90;
	mov.f64 	%fd355, 0d3FF0000000000000;
	st.local.v2.f64 	[%rd6], {%fd355, %fd1602};
	st.local.v2.f64 	[%rd8], {%fd353, %fd13};
	st.local.v2.f64 	[%rd9+64], {%fd14, %fd355};
	mul.f64 	%fd356, %fd1602, %fd1602;
	fma.rn.f64 	%fd28, %fd13, %fd13, %fd356;
	mul.f64 	%fd29, %fd14, %fd14;
	add.f64 	%fd30, %fd29, %fd28;
	@%p30 bra 	$L__BB3_67;
	setp.gtu.f64 	%p33, %fd30, 0d3A1FB0F6BE506019;
	@%p33 bra 	$L__BB3_47;
	add.s32 	%r359, %r15, -2;
	setp.lt.u32 	%p34, %r359, 15;
	mov.b32 	%r906, 1;
	@%p34 bra 	$L__BB3_37;
	mov.b32 	%r896, 1;
$L__BB3_36:
	.pragma "nounroll";
	mul.wide.u32 	%rd91, %r896, 8;
	add.s64 	%rd92, %rd7, %rd91;
	mov.b64 	%rd93, 0;
	st.local.u64 	[%rd92], %rd93;
	mov.f64 	%fd357, 0d0000000000000000;
	st.local.v2.f64 	[%rd92+8], {%fd357, %fd357};
	st.local.v2.f64 	[%rd92+24], {%fd357, %fd357};
	st.local.v2.f64 	[%rd92+40], {%fd357, %fd357};
	st.local.v2.f64 	[%rd92+56], {%fd357, %fd357};
	st.local.v2.f64 	[%rd92+72], {%fd357, %fd357};
	st.local.v2.f64 	[%rd92+88], {%fd357, %fd357};
	st.local.v2.f64 	[%rd92+104], {%fd357, %fd357};
	st.local.u64 	[%rd92+120], %rd93;
	add.s32 	%r906, %r896, 16;
	add.s32 	%r361, %r896, 15;
	add.s32 	%r362, %r15, -1;
	and.b32  	%r363, %r362, -16;
	setp.eq.s32 	%p35, %r361, %r363;
	mov.u32 	%r896, %r906;
	@%p35 bra 	$L__BB3_37;
	bra.uni 	$L__BB3_36;
$L__BB3_37:
	add.s32 	%r364, %r15, -1;
	and.b32  	%r365, %r364, 15;
	setp.eq.s32 	%p36, %r365, 0;
	@%p36 bra 	$L__BB3_67;
	add.s32 	%r366, %r15, -1;
	and.b32  	%r367, %r366, 15;
	add.s32 	%r368, %r367, -1;
	setp.lt.u32 	%p37, %r368, 7;
	@%p37 bra 	$L__BB3_40;
	mul.wide.u32 	%rd94, %r906, 8;
	add.s64 	%rd95, %rd7, %rd94;
	mov.b64 	%rd96, 0;
	st.local.u64 	[%rd95], %rd96;
	st.local.u64 	[%rd95+8], %rd96;
	st.local.u64 	[%rd95+16], %rd96;
	st.local.u64 	[%rd95+24], %rd96;
	st.local.u64 	[%rd95+32], %rd96;
	st.local.u64 	[%rd95+40], %rd96;
	st.local.u64 	[%rd95+48], %rd96;
	st.local.u64 	[%rd95+56], %rd96;
	add.s32 	%r906, %r906, 8;
$L__BB3_40:
	add.s32 	%r369, %r15, -1;
	and.b32  	%r370, %r369, 7;
	setp.eq.s32 	%p38, %r370, 0;
	@%p38 bra 	$L__BB3_67;
	add.s32 	%r371, %r15, -1;
	and.b32  	%r372, %r371, 7;
	add.s32 	%r373, %r372, -1;
	setp.lt.u32 	%p39, %r373, 3;
	@%p39 bra 	$L__BB3_43;
	mul.wide.u32 	%rd97, %r906, 8;
	add.s64 	%rd98, %rd7, %rd97;
	mov.b64 	%rd99, 0;
	st.local.u64 	[%rd98], %rd99;
	st.local.u64 	[%rd98+8], %rd99;
	st.local.u64 	[%rd98+16], %rd99;
	st.local.u64 	[%rd98+24], %rd99;
	add.s32 	%r906, %r906, 4;
$L__BB3_43:
	setp.eq.s32 	%p40, %r35, 0;
	@%p40 bra 	$L__BB3_67;
	setp.eq.s32 	%p41, %r35, 1;
	mul.wide.u32 	%rd100, %r906, 8;
	add.s64 	%rd15, %rd7, %rd100;
	mov.b64 	%rd101, 0;
	st.local.u64 	[%rd15], %rd101;
	@%p41 bra 	$L__BB3_67;
	setp.eq.s32 	%p42, %r35, 2;
	mov.b64 	%rd102, 0;
	st.local.u64 	[%rd15+8], %rd102;
	@%p42 bra 	$L__BB3_67;
	mov.b64 	%rd103, 0;
	st.local.u64 	[%rd15+16], %rd103;
	bra.uni 	$L__BB3_67;
$L__BB3_47:
	setp.lt.s32 	%p43, %r12, 2;
	st.local.f64 	[%rd7+8], %fd13;
	st.local.v2.f64 	[%rd7+16], {%fd14, %fd1602};
	@%p43 bra 	$L__BB3_67;
	mov.b32 	%r898, 1;
	mov.b32 	%r897, 0;
	mov.b16 	%rs48, 0;
	mov.f64 	%fd1603, 0d3FF0000000000000;
$L__BB3_49:
	mov.u32 	%r47, %r897;
	mov.f64 	%fd32, %fd1603;
	setp.gt.f64 	%p44, %fd28, %fd29;
	add.s32 	%r49, %r47, 2;
	add.s32 	%r897, %r47, 1;
	add.s32 	%r51, %r47, 3;
	mul.lo.s32 	%r52, %r51, %r49;
	add.s32 	%r376, %r897, %r49;
	cvt.rn.f64.s32 	%fd359, %r376;
	ld.local.f64 	%fd360, [%rd9+64];
	mul.f64 	%fd361, %fd360, %fd359;
	mul.wide.s32 	%rd104, %r49, 64;
	add.s64 	%rd11, %rd9, %rd104;
	add.s64 	%rd12, %rd11, -64;
	ld.local.f64 	%fd1603, [%rd11+-64];
	mul.f64 	%fd362, %fd361, %fd1603;
	cvt.rn.f64.s32 	%fd363, %r897;
	mul.f64 	%fd364, %fd30, %fd363;
	mul.f64 	%fd365, %fd364, %fd32;
	sub.f64 	%fd366, %fd362, %fd365;
	cvt.rn.f64.u32 	%fd367, %r49;
	div.rn.f64 	%fd368, %fd366, %fd367;
	st.local.f64 	[%rd11], %fd368;
	mul.wide.u32 	%rd105, %r52, 8;
	add.s64 	%rd13, %rd7, %rd105;
	st.local.f64 	[%rd13], %fd368;
	add.s32 	%r898, %r898, 2;
	mul.wide.s32 	%rd106, %r49, 8;
	add.s64 	%rd107, %rd12, %rd106;
	ld.local.f64 	%fd369, [%rd107+-8];
	cvt.rn.f64.u32 	%fd370, %r898;
	mul.f64 	%fd371, %fd369, %fd370;
	st.local.f64 	[%rd107+64], %fd371;
	add.s64 	%rd108, %rd6, %rd106;
	ld.local.f64 	%fd372, [%rd108+-8];
	mul.f64 	%fd373, %fd1602, %fd372;
	ld.local.f64 	%fd374, [%rd8+8];
	add.s64 	%rd109, %rd8, %rd106;
	ld.local.f64 	%fd375, [%rd109+-8];
	mul.f64 	%fd376, %fd374, %fd375;
	sub.f64 	%fd377, %fd373, %fd376;
	st.local.f64 	[%rd108], %fd377;
	ld.local.f64 	%fd1602, [%rd6+8];
	mul.f64 	%fd378, %fd374, %fd372;
	fma.rn.f64 	%fd379, %fd375, %fd1602, %fd378;
	st.local.f64 	[%rd109], %fd379;
	mul.f64 	%fd380, %fd371, %fd377;
	add.s32 	%r377, %r52, %r49;
	mul.wide.u32 	%rd110, %r377, 8;
	add.s64 	%rd111, %rd7, %rd110;
	st.local.f64 	[%rd111], %fd380;
	mul.f64 	%fd381, %fd371, %fd379;
	sub.s32 	%r378, %r52, %r49;
	mul.wide.s32 	%rd112, %r378, 8;
	add.s64 	%rd14, %rd7, %rd112;
	st.local.f64 	[%rd14], %fd381;
	@%p44 bra 	$L__BB3_58;
	setp.lt.u32 	%p45, %r47, 3;
	mov.b32 	%r903, 1;
	@%p45 bra 	$L__BB3_53;
	and.b32  	%r54, %r897, -4;
	mov.b32 	%r903, 1;
$L__BB3_52:
	.pragma "nounroll";
	sub.s32 	%r381, %r49, %r903;
	add.s32 	%r382, %r381, %r49;
	cvt.rn.f64.u32 	%fd382, %r382;
	mul.f64 	%fd383, %fd30, %fd382;
	mul.wide.u32 	%rd113, %r381, 8;
	add.s64 	%rd114, %rd11, %rd113;
	ld.local.f64 	%fd384, [%rd114+-64];
	mul.f64 	%fd385, %fd383, %fd384;
	ld.local.f64 	%fd386, [%rd114+8];
	mul.f64 	%fd387, %fd28, %fd386;
	sub.f64 	%fd388, %fd385, %fd387;
	ld.local.f64 	%fd389, [%rd9+64];
	cvt.rn.f64.u32 	%fd390, %r903;
	mul.f64 	%fd391, %fd389, %fd390;
	div.rn.f64 	%fd392, %fd388, %fd391;
	st.local.f64 	[%rd114], %fd392;
	add.s64 	%rd115, %rd6, %rd113;
	ld.local.f64 	%fd393, [%rd115];
	mul.f64 	%fd394, %fd392, %fd393;
	add.s32 	%r383, %r381, %r52;
	mul.wide.u32 	%rd116, %r383, 8;
	add.s64 	%rd117, %rd7, %rd116;
	st.local.f64 	[%rd117], %fd394;
	add.s64 	%rd118, %rd8, %rd113;
	ld.local.f64 	%fd395, [%rd118];
	mul.f64 	%fd396, %fd392, %fd395;
	sub.s32 	%r384, %r52, %r381;
	mul.wide.s32 	%rd119, %r384, 8;
	add.s64 	%rd120, %rd7, %rd119;
	st.local.f64 	[%rd120], %fd396;
	add.s32 	%r385, %r903, 1;
	sub.s32 	%r386, %r49, %r385;
	add.s32 	%r387, %r382, -1;
	cvt.rn.f64.u32 	%fd397, %r387;
	mul.f64 	%fd398, %fd30, %fd397;
	mul.wide.u32 	%rd121, %r386, 8;
	add.s64 	%rd122, %rd11, %rd121;
	ld.local.f64 	%fd399, [%rd122+-64];
	mul.f64 	%fd400, %fd398, %fd399;
	mul.f64 	%fd401, %fd28, %fd392;
	sub.f64 	%fd402, %fd400, %fd401;
	ld.local.f64 	%fd403, [%rd9+64];
	cvt.rn.f64.u32 	%fd404, %r385;
	mul.f64 	%fd405, %fd403, %fd404;
	div.rn.f64 	%fd406, %fd402, %fd405;
	st.local.f64 	[%rd122], %fd406;
	add.s64 	%rd123, %rd6, %rd121;
	ld.local.f64 	%fd407, [%rd123];
	mul.f64 	%fd408, %fd406, %fd407;
	add.s32 	%r388, %r383, -1;
	mul.wide.u32 	%rd124, %r388, 8;
	add.s64 	%rd125, %rd7, %rd124;
	st.local.f64 	[%rd125], %fd408;
	add.s64 	%rd126, %rd8, %rd121;
	ld.local.f64 	%fd409, [%rd126];
	mul.f64 	%fd410, %fd406, %fd409;
	st.local.f64 	[%rd120+8], %fd410;
	add.s32 	%r389, %r903, 2;
	sub.s32 	%r390, %r47, %r903;
	add.s32 	%r391, %r381, %r47;
	cvt.rn.f64.u32 	%fd411, %r391;
	mul.f64 	%fd412, %fd30, %fd411;
	mul.wide.u32 	%rd127, %r390, 8;
	add.s64 	%rd128, %rd11, %rd127;
	ld.local.f64 	%fd413, [%rd128+-64];
	mul.f64 	%fd414, %fd412, %fd413;
	mul.f64 	%fd415, %fd28, %fd406;
	sub.f64 	%fd416, %fd414, %fd415;
	ld.local.f64 	%fd417, [%rd9+64];
	cvt.rn.f64.u32 	%fd418, %r389;
	mul.f64 	%fd419, %fd417, %fd418;
	div.rn.f64 	%fd420, %fd416, %fd419;
	st.local.f64 	[%rd128], %fd420;
	add.s64 	%rd129, %rd6, %rd127;
	ld.local.f64 	%fd421, [%rd129];
	mul.f64 	%fd422, %fd420, %fd421;
	add.s32 	%r392, %r383, -2;
	mul.wide.u32 	%rd130, %r392, 8;
	add.s64 	%rd131, %rd7, %rd130;
	st.local.f64 	[%rd131], %fd422;
	add.s64 	%rd132, %rd8, %rd127;
	ld.local.f64 	%fd423, [%rd132];
	mul.f64 	%fd424, %fd420, %fd423;
	st.local.f64 	[%rd120+16], %fd424;
	add.s32 	%r393, %r903, 3;
	sub.s32 	%r394, %r49, %r393;
	add.s32 	%r395, %r382, -3;
	cvt.rn.f64.u32 	%fd425, %r395;
	mul.f64 	%fd426, %fd30, %fd425;
	mul.wide.u32 	%rd133, %r394, 8;
	add.s64 	%rd134, %rd11, %rd133;
	ld.local.f64 	%fd427, [%rd134+-64];
	mul.f64 	%fd428, %fd426, %fd427;
	mul.f64 	%fd429, %fd28, %fd420;
	sub.f64 	%fd430, %fd428, %fd429;
	ld.local.f64 	%fd431, [%rd9+64];
	cvt.rn.f64.u32 	%fd432, %r393;
	mul.f64 	%fd433, %fd431, %fd432;
	div.rn.f64 	%fd434, %fd430, %fd433;
	st.local.f64 	[%rd134], %fd434;
	add.s64 	%rd135, %rd6, %rd133;
	ld.local.f64 	%fd435, [%rd135];
	mul.f64 	%fd436, %fd434, %fd435;
	add.s32 	%r396, %r383, -3;
	mul.wide.u32 	%rd136, %r396, 8;
	add.s64 	%rd137, %rd7, %rd136;
	st.local.f64 	[%rd137], %fd436;
	add.s64 	%rd138, %rd8, %rd133;
	ld.local.f64 	%fd437, [%rd138];
	mul.f64 	%fd438, %fd434, %fd437;
	st.local.f64 	[%rd120+24], %fd438;
	add.s32 	%r903, %r903, 4;
	setp.eq.s32 	%p46, %r393, %r54;
	@%p46 bra 	$L__BB3_53;
	bra.uni 	$L__BB3_52;
$L__BB3_53:
	and.b32  	%r397, %r897, 3;
	setp.eq.s32 	%p47, %r397, 0;
	@%p47 bra 	$L__BB3_66;
	and.b16  	%rs22, %rs48, 3;
	setp.eq.s16 	%p48, %rs22, 0;
	@%p48 bra 	$L__BB3_56;
	sub.s32 	%r398, %r49, %r903;
	add.s32 	%r399, %r398, %r49;
	cvt.rn.f64.u32 	%fd439, %r399;
	mul.f64 	%fd440, %fd30, %fd439;
	mul.wide.u32 	%rd139, %r398, 8;
	add.s64 	%rd140, %rd11, %rd139;
	ld.local.f64 	%fd441, [%rd140+-64];
	mul.f64 	%fd442, %fd440, %fd441;
	ld.local.f64 	%fd443, [%rd140+8];
	mul.f64 	%fd444, %fd28, %fd443;
	sub.f64 	%fd445, %fd442, %fd444;
	ld.local.f64 	%fd446, [%rd9+64];
	cvt.rn.f64.u32 	%fd447, %r903;
	mul.f64 	%fd448, %fd446, %fd447;
	div.rn.f64 	%fd449, %fd445, %fd448;
	st.local.f64 	[%rd140], %fd449;
	add.s64 	%rd141, %rd6, %rd139;
	ld.local.f64 	%fd450, [%rd141];
	mul.f64 	%fd451, %fd449, %fd450;
	add.s32 	%r400, %r398, %r52;
	mul.wide.u32 	%rd142, %r400, 8;
	add.s64 	%rd143, %rd7, %rd142;
	st.local.f64 	[%rd143], %fd451;
	add.s64 	%rd144, %rd8, %rd139;
	ld.local.f64 	%fd452, [%rd144];
	mul.f64 	%fd453, %fd449, %fd452;
	mul.wide.s32 	%rd145, %r903, 8;
	add.s64 	%rd146, %rd14, %rd145;
	st.local.f64 	[%rd146], %fd453;
	add.s32 	%r401, %r903, 1;
	sub.s32 	%r402, %r49, %r401;
	add.s32 	%r403, %r399, -1;
	cvt.rn.f64.u32 	%fd454, %r403;
	mul.f64 	%fd455, %fd30, %fd454;
	mul.wide.u32 	%rd147, %r402, 8;
	add.s64 	%rd148, %rd11, %rd147;
	ld.local.f64 	%fd456, [%rd148+-64];
	mul.f64 	%fd457, %fd455, %fd456;
	ld.local.f64 	%fd458, [%rd148+8];
	mul.f64 	%fd459, %fd28, %fd458;
	sub.f64 	%fd460, %fd457, %fd459;
	ld.local.f64 	%fd461, [%rd9+64];
	cvt.rn.f64.u32 	%fd462, %r401;
	mul.f64 	%fd463, %fd461, %fd462;
	div.rn.f64 	%fd464, %fd460, %fd463;
	st.local.f64 	[%rd148], %fd464;
	add.s64 	%rd149, %rd6, %rd147;
	ld.local.f64 	%fd465, [%rd149];
	mul.f64 	%fd466, %fd464, %fd465;
	add.s32 	%r404, %r400, -1;
	mul.wide.u32 	%rd150, %r404, 8;
	add.s64 	%rd151, %rd7, %rd150;
	st.local.f64 	[%rd151], %fd466;
	add.s64 	%rd152, %rd8, %rd147;
	ld.local.f64 	%fd467, [%rd152];
	mul.f64 	%fd468, %fd464, %fd467;
	st.local.f64 	[%rd146+8], %fd468;
	add.s32 	%r903, %r903, 2;
$L__BB3_56:
	and.b16  	%rs23, %rs48, 1;
	setp.eq.b16 	%p49, %rs23, 1;
	@%p49 bra 	$L__BB3_66;
	sub.s32 	%r405, %r49, %r903;
	add.s32 	%r406, %r405, %r49;
	cvt.rn.f64.u32 	%fd469, %r406;
	mul.f64 	%fd470, %fd30, %fd469;
	mul.wide.u32 	%rd153, %r405, 8;
	add.s64 	%rd154, %rd11, %rd153;
	ld.local.f64 	%fd471, [%rd154+-64];
	mul.f64 	%fd472, %fd470, %fd471;
	ld.local.f64 	%fd473, [%rd154+8];
	mul.f64 	%fd474, %fd28, %fd473;
	sub.f64 	%fd475, %fd472, %fd474;
	ld.local.f64 	%fd476, [%rd9+64];
	cvt.rn.f64.u32 	%fd477, %r903;
	mul.f64 	%fd478, %fd476, %fd477;
	div.rn.f64 	%fd479, %fd475, %fd478;
	st.local.f64 	[%rd154], %fd479;
	add.s64 	%rd155, %rd6, %rd153;
	ld.local.f64 	%fd480, [%rd155];
	mul.f64 	%fd481, %fd479, %fd480;
	add.s32 	%r407, %r405, %r52;
	mul.wide.u32 	%rd156, %r407, 8;
	add.s64 	%rd157, %rd7, %rd156;
	st.local.f64 	[%rd157], %fd481;
	add.s64 	%rd158, %rd8, %rd153;
	ld.local.f64 	%fd482, [%rd158];
	mul.f64 	%fd483, %fd479, %fd482;
	mul.wide.s32 	%rd159, %r903, 8;
	add.s64 	%rd160, %rd14, %rd159;
	st.local.f64 	[%rd160], %fd483;
	bra.uni 	$L__BB3_66;
$L__BB3_58:
	setp.lt.u32 	%p50, %r47, 3;
	mov.b32 	%r902, 1;
	@%p50 bra 	$L__BB3_61;
	mov.b32 	%r899, 1;
$L__BB3_60:
	.pragma "nounroll";
	add.s32 	%r410, %r899, %r897;
	cvt.rn.f64.s32 	%fd484, %r410;
	mul.f64 	%fd485, %fd30, %fd484;
	mul.wide.s32 	%rd161, %r899, 8;
	add.s64 	%rd162, %rd12, %rd161;
	ld.local.v2.f64 	{%fd486, %fd487}, [%rd162+-8];
	mul.f64 	%fd488, %fd485, %fd486;
	sub.s32 	%r411, %r51, %r899;
	cvt.rn.f64.s32 	%fd489, %r411;
	ld.local.f64 	%fd490, [%rd9+64];
	mul.f64 	%fd491, %fd490, %fd489;
	ld.local.f64 	%fd492, [%rd162+56];
	mul.f64 	%fd493, %fd491, %fd492;
	sub.f64 	%fd494, %fd488, %fd493;
	div.rn.f64 	%fd495, %fd494, %fd28;
	st.local.f64 	[%rd162+64], %fd495;
	mul.wide.u32 	%rd163, %r899, 8;
	add.s64 	%rd164, %rd6, %rd163;
	ld.local.f64 	%fd496, [%rd164];
	mul.f64 	%fd497, %fd496, %fd495;
	add.s32 	%r412, %r899, %r52;
	mul.wide.u32 	%rd165, %r412, 8;
	add.s64 	%rd166, %rd7, %rd165;
	st.local.f64 	[%rd166], %fd497;
	add.s64 	%rd167, %rd8, %rd163;
	ld.local.f64 	%fd498, [%rd167];
	mul.f64 	%fd499, %fd495, %fd498;
	sub.s32 	%r413, %r52, %r899;
	mul.wide.s32 	%rd168, %r413, 8;
	add.s64 	%rd169, %rd7, %rd168;
	st.local.f64 	[%rd169], %fd499;
	add.s32 	%r414, %r410, 1;
	cvt.rn.f64.s32 	%fd500, %r414;
	mul.f64 	%fd501, %fd30, %fd500;
	mul.f64 	%fd502, %fd501, %fd487;
	sub.s32 	%r415, %r49, %r899;
	cvt.rn.f64.s32 	%fd503, %r415;
	ld.local.f64 	%fd504, [%rd9+64];
	mul.f64 	%fd505, %fd504, %fd503;
	mul.f64 	%fd506, %fd505, %fd495;
	sub.f64 	%fd507, %fd502, %fd506;
	div.rn.f64 	%fd508, %fd507, %fd28;
	st.local.f64 	[%rd162+72], %fd508;
	ld.local.v2.f64 	{%fd509, %fd510}, [%rd164+8];
	mul.f64 	%fd511, %fd509, %fd508;
	add.s64 	%rd170, %rd13, %rd163;
	st.local.f64 	[%rd170+8], %fd511;
	ld.local.v2.f64 	{%fd512, %fd513}, [%rd167+8];
	mul.f64 	%fd514, %fd508, %fd512;
	st.local.f64 	[%rd169+-8], %fd514;
	add.s32 	%r416, %r410, 2;
	cvt.rn.f64.s32 	%fd515, %r416;
	mul.f64 	%fd516, %fd30, %fd515;
	ld.local.v2.f64 	{%fd517, %fd518}, [%rd162+8];
	mul.f64 	%fd519, %fd516, %fd517;
	add.s32 	%r417, %r411, -2;
	cvt.rn.f64.s32 	%fd520, %r417;
	ld.local.f64 	%fd521, [%rd9+64];
	mul.f64 	%fd522, %fd521, %fd520;
	mul.f64 	%fd523, %fd522, %fd508;
	sub.f64 	%fd524, %fd519, %fd523;
	div.rn.f64 	%fd525, %fd524, %fd28;
	st.local.f64 	[%rd162+80], %fd525;
	mul.f64 	%fd526, %fd510, %fd525;
	st.local.f64 	[%rd170+16], %fd526;
	mul.f64 	%fd527, %fd525, %fd513;
	st.local.f64 	[%rd169+-16], %fd527;
	add.s32 	%r418, %r410, 3;
	cvt.rn.f64.s32 	%fd528, %r418;
	mul.f64 	%fd529, %fd30, %fd528;
	mul.f64 	%fd530, %fd529, %fd518;
	sub.s32 	%r419, %r47, %r899;
	cvt.rn.f64.s32 	%fd531, %r419;
	ld.local.f64 	%fd532, [%rd9+64];
	mul.f64 	%fd533, %fd532, %fd531;
	mul.f64 	%fd534, %fd533, %fd525;
	sub.f64 	%fd535, %fd530, %fd534;
	div.rn.f64 	%fd536, %fd535, %fd28;
	st.local.f64 	[%rd162+88], %fd536;
	ld.local.f64 	%fd537, [%rd164+24];
	mul.f64 	%fd538, %fd537, %fd536;
	st.local.f64 	[%rd170+24], %fd538;
	ld.local.f64 	%fd539, [%rd167+24];
	mul.f64 	%fd540, %fd536, %fd539;
	st.local.f64 	[%rd169+-24], %fd540;
	add.s32 	%r902, %r899, 4;
	add.s32 	%r420, %r899, 3;
	and.b32  	%r421, %r897, -4;
	setp.eq.s32 	%p51, %r420, %r421;
	mov.u32 	%r899, %r902;
	@%p51 bra 	$L__BB3_61;
	bra.uni 	$L__BB3_60;
$L__BB3_61:
	and.b32  	%r422, %r897, 3;
	setp.eq.s32 	%p52, %r422, 0;
	@%p52 bra 	$L__BB3_66;
	and.b16  	%rs24, %rs48, 3;
	setp.eq.s16 	%p53, %rs24, 0;
	@%p53 bra 	$L__BB3_64;
	add.s32 	%r423, %r902, %r897;
	cvt.rn.f64.s32 	%fd541, %r423;
	mul.f64 	%fd542, %fd30, %fd541;
	mul.wide.s32 	%rd171, %r902, 8;
	add.s64 	%rd172, %rd12, %rd171;
	ld.local.f64 	%fd543, [%rd172+-8];
	mul.f64 	%fd544, %fd542, %fd543;
	sub.s32 	%r424, %r51, %r902;
	cvt.rn.f64.s32 	%fd545, %r424;
	ld.local.f64 	%fd546, [%rd9+64];
	mul.f64 	%fd547, %fd546, %fd545;
	ld.local.f64 	%fd548, [%rd172+56];
	mul.f64 	%fd549, %fd547, %fd548;
	sub.f64 	%fd550, %fd544, %fd549;
	div.rn.f64 	%fd551, %fd550, %fd28;
	mul.wide.u32 	%rd173, %r902, 8;
	add.s64 	%rd174, %rd11, %rd173;
	st.local.f64 	[%rd174], %fd551;
	add.s64 	%rd175, %rd6, %rd173;
	ld.local.f64 	%fd552, [%rd175];
	mul.f64 	%fd553, %fd552, %fd551;
	add.s32 	%r425, %r902, %r52;
	mul.wide.u32 	%rd176, %r425, 8;
	add.s64 	%rd177, %rd7, %rd176;
	st.local.f64 	[%rd177], %fd553;
	add.s64 	%rd178, %rd8, %rd173;
	ld.local.f64 	%fd554, [%rd178];
	mul.f64 	%fd555, %fd551, %fd554;
	sub.s32 	%r426, %r52, %r902;
	mul.wide.s32 	%rd179, %r426, 8;
	add.s64 	%rd180, %rd7, %rd179;
	st.local.f64 	[%rd180], %fd555;
	add.s32 	%r427, %r423, 1;
	cvt.rn.f64.s32 	%fd556, %r427;
	mul.f64 	%fd557, %fd30, %fd556;
	ld.local.f64 	%fd558, [%rd172];
	mul.f64 	%fd559, %fd557, %fd558;
	sub.s32 	%r428, %r49, %r902;
	cvt.rn.f64.s32 	%fd560, %r428;
	ld.local.f64 	%fd561, [%rd9+64];
	mul.f64 	%fd562, %fd561, %fd560;
	mul.f64 	%fd563, %fd562, %fd551;
	sub.f64 	%fd564, %fd559, %fd563;
	div.rn.f64 	%fd565, %fd564, %fd28;
	st.local.f64 	[%rd174+8], %fd565;
	ld.local.f64 	%fd566, [%rd175+8];
	mul.f64 	%fd567, %fd566, %fd565;
	add.s64 	%rd181, %rd13, %rd173;
	st.local.f64 	[%rd181+8], %fd567;
	ld.local.f64 	%fd568, [%rd178+8];
	mul.f64 	%fd569, %fd565, %fd568;
	st.local.f64 	[%rd180+-8], %fd569;
	add.s32 	%r902, %r902, 2;
$L__BB3_64:
	and.b16  	%rs25, %rs48, 1;
	setp.eq.b16 	%p54, %rs25, 1;
	@%p54 bra 	$L__BB3_66;
	add.s32 	%r429, %r902, %r897;
	cvt.rn.f64.s32 	%fd570, %r429;
	mul.f64 	%fd571, %fd30, %fd570;
	mul.wide.s32 	%rd182, %r902, 8;
	add.s64 	%rd183, %rd12, %rd182;
	ld.local.f64 	%fd572, [%rd183+-8];
	mul.f64 	%fd573, %fd571, %fd572;
	sub.s32 	%r430, %r51, %r902;
	cvt.rn.f64.s32 	%fd574, %r430;
	ld.local.f64 	%fd575, [%rd9+64];
	mul.f64 	%fd576, %fd575, %fd574;
	ld.local.f64 	%fd577, [%rd183+56];
	mul.f64 	%fd578, %fd576, %fd577;
	sub.f64 	%fd579, %fd573, %fd578;
	div.rn.f64 	%fd580, %fd579, %fd28;
	mul.wide.u32 	%rd184, %r902, 8;
	add.s64 	%rd185, %rd11, %rd184;
	st.local.f64 	[%rd185], %fd580;
	add.s64 	%rd186, %rd6, %rd184;
	ld.local.f64 	%fd581, [%rd186];
	mul.f64 	%fd582, %fd581, %fd580;
	add.s32 	%r431, %r902, %r52;
	mul.wide.u32 	%rd187, %r431, 8;
	add.s64 	%rd188, %rd7, %rd187;
	st.local.f64 	[%rd188], %fd582;
	add.s64 	%rd189, %rd8, %rd184;
	ld.local.f64 	%fd583, [%rd189];
	mul.f64 	%fd584, %fd580, %fd583;
	sub.s32 	%r432, %r52, %r902;
	mul.wide.s32 	%rd190, %r432, 8;
	add.s64 	%rd191, %rd7, %rd190;
	st.local.f64 	[%rd191], %fd584;
$L__BB3_66:
	setp.eq.s32 	%p55, %r49, %r12;
	add.s16 	%rs48, %rs48, 1;
	@%p55 bra 	$L__BB3_67;
	bra.uni 	$L__BB3_49;
$L__BB3_67:
	mul.f64 	%fd35, %fd30, %fd11;
	fma.rn.f64 	%fd585, %fd35, 0d3FF71547652B82FE, 0d4338000000000000;
	{
	.reg .b32 %temp; 
	mov.b64 	{%r70, %temp}, %fd585;
	}
	mov.f64 	%fd586, 0dC338000000000000;
	add.rn.f64 	%fd587, %fd585, %fd586;
	fma.rn.f64 	%fd588, %fd587, 0dBFE62E42FEFA39EF, %fd35;
	fma.rn.f64 	%fd589, %fd587, 0dBC7ABC9E3B39803F, %fd588;
	fma.rn.f64 	%fd590, %fd589, 0d3E5ADE1569CE2BDF, 0d3E928AF3FCA213EA;
	fma.rn.f64 	%fd591, %fd590, %fd589, 0d3EC71DEE62401315;
	fma.rn.f64 	%fd592, %fd591, %fd589, 0d3EFA01997C89EB71;
	fma.rn.f64 	%fd593, %fd592, %fd589, 0d3F2A01A014761F65;
	fma.rn.f64 	%fd594, %fd593, %fd589, 0d3F56C16C1852B7AF;
	fma.rn.f64 	%fd595, %fd594, %fd589, 0d3F81111111122322;
	fma.rn.f64 	%fd596, %fd595, %fd589, 0d3FA55555555502A1;
	fma.rn.f64 	%fd597, %fd596, %fd589, 0d3FC5555555555511;
	fma.rn.f64 	%fd598, %fd597, %fd589, 0d3FE000000000000B;
	fma.rn.f64 	%fd599, %fd598, %fd589, 0d3FF0000000000000;
	fma.rn.f64 	%fd600, %fd599, %fd589, 0d3FF0000000000000;
	{
	.reg .b32 %temp; 
	mov.b64 	{%r71, %temp}, %fd600;
	}
	{
	.reg .b32 %temp; 
	mov.b64 	{%temp, %r72}, %fd600;
	}
	shl.b32 	%r433, %r70, 20;
	add.s32 	%r434, %r433, %r72;
	mov.b64 	%fd1604, {%r71, %r434};
	{
	.reg .b32 %temp; 
	mov.b64 	{%temp, %r435}, %fd35;
	}
	mov.b32 	%f3, %r435;
	abs.f32 	%f1, %f3;
	setp.lt.f32 	%p56, %f1, 0f4086232B;
	@%p56 bra 	$L__BB3_70;
	setp.lt.f64 	%p57, %fd35, 0d0000000000000000;
	add.f64 	%fd601, %fd35, 0d7FF0000000000000;
	selp.f64 	%fd1604, 0d0000000000000000, %fd601, %p57;
	setp.geu.f32 	%p58, %f1, 0f40874800;
	@%p58 bra 	$L__BB3_70;
	shr.u32 	%r436, %r70, 31;
	add.s32 	%r437, %r70, %r436;
	shr.s32 	%r438, %r437, 1;
	shl.b32 	%r439, %r438, 20;
	add.s32 	%r440, %r72, %r439;
	mov.b64 	%fd602, {%r71, %r440};
	sub.s32 	%r441, %r70, %r438;
	shl.b32 	%r442, %r441, 20;
	add.s32 	%r443, %r442, 1072693248;
	mov.b32 	%r444, 0;
	mov.b64 	%fd603, {%r444, %r443};
	mul.f64 	%fd1604, %fd603, %fd602;
$L__BB3_70:
	setp.lt.s32 	%p59, %r12, 0;
	mul.f64 	%fd604, %fd9, %fd1604;
	div.rn.f64 	%fd40, %fd604, %fd30;
	@%p59 bra 	$L__BB3_83;
	mov.b32 	%r909, 0;
	mov.b32 	%r908, 1;
	mov.b16 	%rs49, 0;
	mov.u16 	%rs50, %rs49;
	mov.u32 	%r917, %r909;
$L__BB3_72:
	mov.f64 	%fd41, %fd1606;
	mov.f64 	%fd1606, %fd1605;
	mov.u32 	%r74, %r909;
	shl.b32 	%r448, %r74, 1;
	mul.f64 	%fd43, %fd40, %fd41;
	setp.lt.u32 	%p60, %r448, 15;
	@%p60 bra 	$L__BB3_75;
	and.b32  	%r76, %r908, -16;
	mov.b32 	%r912, 0;
$L__BB3_74:
	.pragma "nounroll";
	mul.wide.s32 	%rd192, %r917, 8;
	add.s64 	%rd193, %rd7, %rd192;
	ld.local.f64 	%fd605, [%rd193];
	shl.b32 	%r450, %r917, 3;
	add.s32 	%r451, %r17, %r450;
	ld.shared.f64 	%fd606, [%r451];
	fma.rn.f64 	%fd607, %fd43, %fd605, %fd606;
	st.shared.f64 	[%r451], %fd607;
	ld.local.f64 	%fd608, [%rd193+8];
	ld.shared.f64 	%fd609, [%r451+8];
	fma.rn.f64 	%fd610, %fd43, %fd608, %fd609;
	st.shared.f64 	[%r451+8], %fd610;
	ld.local.f64 	%fd611, [%rd193+16];
	ld.shared.f64 	%fd612, [%r451+16];
	fma.rn.f64 	%fd613, %fd43, %fd611, %fd612;
	st.shared.f64 	[%r451+16], %fd613;
	ld.local.f64 	%fd614, [%rd193+24];
	ld.shared.f64 	%fd615, [%r451+24];
	fma.rn.f64 	%fd616, %fd43, %fd614, %fd615;
	st.shared.f64 	[%r451+24], %fd616;
	ld.local.f64 	%fd617, [%rd193+32];
	ld.shared.f64 	%fd618, [%r451+32];
	fma.rn.f64 	%fd619, %fd43, %fd617, %fd618;
	st.shared.f64 	[%r451+32], %fd619;
	ld.local.f64 	%fd620, [%rd193+40];
	ld.shared.f64 	%fd621, [%r451+40];
	fma.rn.f64 	%fd622, %fd43, %fd620, %fd621;
	st.shared.f64 	[%r451+40], %fd622;
	ld.local.f64 	%fd623, [%rd193+48];
	ld.shared.f64 	%fd624, [%r451+48];
	fma.rn.f64 	%fd625, %fd43, %fd623, %fd624;
	st.shared.f64 	[%r451+48], %fd625;
	ld.local.f64 	%fd626, [%rd193+56];
	ld.shared.f64 	%fd627, [%r451+56];
	fma.rn.f64 	%fd628, %fd43, %fd626, %fd627;
	st.shared.f64 	[%r451+56], %fd628;
	ld.local.f64 	%fd629, [%rd193+64];
	ld.shared.f64 	%fd630, [%r451+64];
	fma.rn.f64 	%fd631, %fd43, %fd629, %fd630;
	st.shared.f64 	[%r451+64], %fd631;
	ld.local.f64 	%fd632, [%rd193+72];
	ld.shared.f64 	%fd633, [%r451+72];
	fma.rn.f64 	%fd634, %fd43, %fd632, %fd633;
	st.shared.f64 	[%r451+72], %fd634;
	ld.local.f64 	%fd635, [%rd193+80];
	ld.shared.f64 	%fd636, [%r451+80];
	fma.rn.f64 	%fd637, %fd43, %fd635, %fd636;
	st.shared.f64 	[%r451+80], %fd637;
	ld.local.f64 	%fd638, [%rd193+88];
	ld.shared.f64 	%fd639, [%r451+88];
	fma.rn.f64 	%fd640, %fd43, %fd638, %fd639;
	st.shared.f64 	[%r451+88], %fd640;
	ld.local.f64 	%fd641, [%rd193+96];
	ld.shared.f64 	%fd642, [%r451+96];
	fma.rn.f64 	%fd643, %fd43, %fd641, %fd642;
	st.shared.f64 	[%r451+96], %fd643;
	ld.local.f64 	%fd644, [%rd193+104];
	ld.shared.f64 	%fd645, [%r451+104];
	fma.rn.f64 	%fd646, %fd43, %fd644, %fd645;
	st.shared.f64 	[%r451+104], %fd646;
	ld.local.f64 	%fd647, [%rd193+112];
	ld.shared.f64 	%fd648, [%r451+112];
	fma.rn.f64 	%fd649, %fd43, %fd647, %fd648;
	st.shared.f64 	[%r451+112], %fd649;
	ld.local.f64 	%fd650, [%rd193+120];
	ld.shared.f64 	%fd651, [%r451+120];
	fma.rn.f64 	%fd652, %fd43, %fd650, %fd651;
	st.shared.f64 	[%r451+120], %fd652;
	add.s32 	%r917, %r917, 16;
	add.s32 	%r912, %r912, 16;
	setp.ne.s32 	%p61, %r912, %r76;
	@%p61 bra 	$L__BB3_74;
$L__BB3_75:
	and.b32  	%r452, %r908, 15;
	setp.eq.s32 	%p62, %r452, 0;
	@%p62 bra 	$L__BB3_82;
	and.b16  	%rs28, %rs50, 4;
	setp.eq.s16 	%p63, %rs28, 0;
	mov.u32 	%r916, %r917;
	@%p63 bra 	$L__BB3_78;
	mul.wide.s32 	%rd194, %r917, 8;
	add.s64 	%rd195, %rd7, %rd194;
	ld.local.f64 	%fd653, [%rd195];
	shl.b32 	%r453, %r917, 3;
	add.s32 	%r454, %r17, %r453;
	ld.shared.f64 	%fd654, [%r454];
	fma.rn.f64 	%fd655, %fd43, %fd653, %fd654;
	st.shared.f64 	[%r454], %fd655;
	ld.local.f64 	%fd656, [%rd195+8];
	ld.shared.f64 	%fd657, [%r454+8];
	fma.rn.f64 	%fd658, %fd43, %fd656, %fd657;
	st.shared.f64 	[%r454+8], %fd658;
	ld.local.f64 	%fd659, [%rd195+16];
	ld.shared.f64 	%fd660, [%r454+16];
	fma.rn.f64 	%fd661, %fd43, %fd659, %fd660;
	st.shared.f64 	[%r454+16], %fd661;
	ld.local.f64 	%fd662, [%rd195+24];
	ld.shared.f64 	%fd663, [%r454+24];
	fma.rn.f64 	%fd664, %fd43, %fd662, %fd663;
	st.shared.f64 	[%r454+24], %fd664;
	ld.local.f64 	%fd665, [%rd195+32];
	ld.shared.f64 	%fd666, [%r454+32];
	fma.rn.f64 	%fd667, %fd43, %fd665, %fd666;
	st.shared.f64 	[%r454+32], %fd667;
	ld.local.f64 	%fd668, [%rd195+40];
	ld.shared.f64 	%fd669, [%r454+40];
	fma.rn.f64 	%fd670, %fd43, %fd668, %fd669;
	st.shared.f64 	[%r454+40], %fd670;
	ld.local.f64 	%fd671, [%rd195+48];
	ld.shared.f64 	%fd672, [%r454+48];
	fma.rn.f64 	%fd673, %fd43, %fd671, %fd672;
	st.shared.f64 	[%r454+48], %fd673;
	ld.local.f64 	%fd674, [%rd195+56];
	ld.shared.f64 	%fd675, [%r454+56];
	fma.rn.f64 	%fd676, %fd43, %fd674, %fd675;
	st.shared.f64 	[%r454+56], %fd676;
	add.s32 	%r916, %r917, 8;
$L__BB3_78:
	and.b16  	%rs29, %rs49, 2;
	setp.eq.s16 	%p64, %rs29, 0;
	@%p64 bra 	$L__BB3_80;
	mul.wide.s32 	%rd196, %r916, 8;
	add.s64 	%rd197, %rd7, %rd196;
	ld.local.f64 	%fd677, [%rd197];
	shl.b32 	%r455, %r916, 3;
	add.s32 	%r456, %r17, %r455;
	ld.shared.f64 	%fd678, [%r456];
	fma.rn.f64 	%fd679, %fd43, %fd677, %fd678;
	st.shared.f64 	[%r456], %fd679;
	ld.local.f64 	%fd680, [%rd197+8];
	ld.shared.f64 	%fd681, [%r456+8];
	fma.rn.f64 	%fd682, %fd43, %fd680, %fd681;
	st.shared.f64 	[%r456+8], %fd682;
	ld.local.f64 	%fd683, [%rd197+16];
	ld.shared.f64 	%fd684, [%r456+16];
	fma.rn.f64 	%fd685, %fd43, %fd683, %fd684;
	st.shared.f64 	[%r456+16], %fd685;
	ld.local.f64 	%fd686, [%rd197+24];
	ld.shared.f64 	%fd687, [%r456+24];
	fma.rn.f64 	%fd688, %fd43, %fd686, %fd687;
	st.shared.f64 	[%r456+24], %fd688;
	add.s32 	%r916, %r916, 4;
$L__BB3_80:
	mul.wide.s32 	%rd198, %r916, 8;
	add.s64 	%rd16, %rd7, %rd198;
	ld.local.f64 	%fd689, [%rd16];
	shl.b32 	%r457, %r916, 3;
	add.s32 	%r87, %r17, %r457;
	ld.shared.f64 	%fd690, [%r87];
	fma.rn.f64 	%fd691, %fd43, %fd689, %fd690;
	st.shared.f64 	[%r87], %fd691;
	add.s32 	%r917, %r916, 1;
	and.b16  	%rs30, %rs49, 1;
	setp.eq.b16 	%p65, %rs30, 1;
	not.pred 	%p66, %p65;
	@%p66 bra 	$L__BB3_82;
	ld.local.f64 	%fd692, [%rd16+8];
	ld.shared.f64 	%fd693, [%r87+8];
	fma.rn.f64 	%fd694, %fd43, %fd692, %fd693;
	st.shared.f64 	[%r87+8], %fd694;
	ld.local.f64 	%fd695, [%rd16+16];
	ld.shared.f64 	%fd696, [%r87+16];
	fma.rn.f64 	%fd697, %fd43, %fd695, %fd696;
	st.shared.f64 	[%r87+16], %fd697;
	add.s32 	%r917, %r916, 3;
$L__BB3_82:
	neg.f64 	%fd1605, %fd41;
	add.s32 	%r909, %r74, 1;
	add.s32 	%r908, %r908, 2;
	setp.ne.s32 	%p67, %r74, %r12;
	add.s16 	%rs50, %rs50, 1;
	add.s16 	%rs49, %rs49, 1;
	@%p67 bra 	$L__BB3_72;
$L__BB3_83:
	add.s32 	%r892, %r892, %r16;
	setp.lt.s32 	%p68, %r892, %r310;
	@%p68 bra 	$L__BB3_23;
$L__BB3_84:
	mul.f64 	%fd698, %fd5, %fd5;
	fma.rn.f64 	%fd699, %fd4, %fd4, %fd698;
	fma.rn.f64 	%fd45, %fd6, %fd6, %fd699;
	setp.leu.f64 	%p69, %fd45, 0d3EB0C6F7A0B5ED8D;
	selp.u32 	%r94, 1, 0, %p69;
	setp.lt.s32 	%p70, %r12, 1;
	@%p70 bra 	$L__BB3_141;
	add.f64 	%fd46, %fd7, %fd7;
	add.s32 	%r918, %r982, %r94;
	setp.ge.s32 	%p79, %r918, %r309;
	@%p79 bra 	$L__BB3_148;
	mul.f64 	%fd795, %fd231, %fd46;
	mul.f64 	%fd47, %fd795, 0dBFF20DD750429B6D;
	neg.f64 	%fd48, %fd7;
	add.s32 	%r471, %r15, -1;
	and.b32  	%r472, %r471, 15;
	add.s32 	%r96, %r472, -1;
	add.s32 	%r473, %r15, 7;
	and.b32  	%r474, %r473, 7;
	add.s32 	%r97, %r474, -1;
	and.b32  	%r98, %r471, -16;
	and.b32  	%r99, %r473, 3;
$L__BB3_87:
	mul.lo.s32 	%r475, %r918, 3;
	mul.wide.u32 	%rd201, %r475, 8;
	add.s64 	%rd202, %rd4, %rd201;
	ld.global.f64 	%fd796, [%rd202];
	sub.f64 	%fd797, %fd4, %fd796;
	mul.f64 	%fd1607, %fd232, %fd797;
	ld.global.f64 	%fd798, [%rd202+8];
	sub.f64 	%fd799, %fd5, %fd798;
	mul.f64 	%fd50, %fd232, %fd799;
	ld.global.f64 	%fd800, [%rd202+16];
	sub.f64 	%fd801, %fd6, %fd800;
	mul.f64 	%fd51, %fd232, %fd801;
	mov.b64 	%rd203, 4607182418800017408;
	st.local.u64 	[%rd9], %rd203;
	st.local.u64 	[%rd7], %rd203;
	mov.f64 	%fd802, 0d3FF0000000000000;
	st.local.v2.f64 	[%rd6], {%fd802, %fd1607};
	mov.f64 	%fd803, 0d0000000000000000;
	st.local.v2.f64 	[%rd8], {%fd803, %fd50};
	st.local.v2.f64 	[%rd9+64], {%fd51, %fd802};
	mul.f64 	%fd804, %fd1607, %fd1607;
	fma.rn.f64 	%fd52, %fd50, %fd50, %fd804;
	mul.f64 	%fd53, %fd51, %fd51;
	add.f64 	%fd54, %fd53, %fd52;
	setp.gtu.f64 	%p80, %fd54, 0d3A1FB0F6BE506019;
	@%p80 bra 	$L__BB3_102;
	setp.lt.u32 	%p81, %r15, 2;
	@%p81 bra 	$L__BB3_122;
	add.s32 	%r477, %r15, -2;
	setp.lt.u32 	%p82, %r477, 15;
	mov.b32 	%r929, 1;
	@%p82 bra 	$L__BB3_92;
	mov.b32 	%r919, 1;
$L__BB3_91:
	.pragma "nounroll";
	mul.wide.u32 	%rd204, %r919, 8;
	add.s64 	%rd205, %rd7, %rd204;
	mov.b64 	%rd206, 0;
	st.local.u64 	[%rd205], %rd206;
	mov.f64 	%fd805, 0d0000000000000000;
	st.local.v2.f64 	[%rd205+8], {%fd805, %fd805};
	st.local.v2.f64 	[%rd205+24], {%fd805, %fd805};
	st.local.v2.f64 	[%rd205+40], {%fd805, %fd805};
	st.local.v2.f64 	[%rd205+56], {%fd805, %fd805};
	st.local.v2.f64 	[%rd205+72], {%fd805, %fd805};
	st.local.v2.f64 	[%rd205+88], {%fd805, %fd805};
	st.local.v2.f64 	[%rd205+104], {%fd805, %fd805};
	st.local.u64 	[%rd205+120], %rd206;
	add.s32 	%r929, %r919, 16;
	add.s32 	%r479, %r919, 15;
	setp.eq.s32 	%p83, %r479, %r98;
	mov.u32 	%r919, %r929;
	@%p83 bra 	$L__BB3_92;
	bra.uni 	$L__BB3_91;
$L__BB3_92:
	add.s32 	%r480, %r15, -1;
	and.b32  	%r481, %r480, 15;
	setp.eq.s32 	%p84, %r481, 0;
	@%p84 bra 	$L__BB3_122;
	setp.lt.u32 	%p85, %r96, 7;
	@%p85 bra 	$L__BB3_95;
	mul.wide.u32 	%rd207, %r929, 8;
	add.s64 	%rd208, %rd7, %rd207;
	mov.b64 	%rd209, 0;
	st.local.u64 	[%rd208], %rd209;
	st.local.u64 	[%rd208+8], %rd209;
	st.local.u64 	[%rd208+16], %rd209;
	st.local.u64 	[%rd208+24], %rd209;
	st.local.u64 	[%rd208+32], %rd209;
	st.local.u64 	[%rd208+40], %rd209;
	st.local.u64 	[%rd208+48], %rd209;
	st.local.u64 	[%rd208+56], %rd209;
	add.s32 	%r929, %r929, 8;
$L__BB3_95:
	and.b32  	%r483, %r480, 7;
	setp.eq.s32 	%p86, %r483, 0;
	@%p86 bra 	$L__BB3_122;
	setp.lt.u32 	%p87, %r97, 3;
	@%p87 bra 	$L__BB3_98;
	mul.wide.u32 	%rd210, %r929, 8;
	add.s64 	%rd211, %rd7, %rd210;
	mov.b64 	%rd212, 0;
	st.local.u64 	[%rd211], %rd212;
	st.local.u64 	[%rd211+8], %rd212;
	st.local.u64 	[%rd211+16], %rd212;
	st.local.u64 	[%rd211+24], %rd212;
	add.s32 	%r929, %r929, 4;
$L__BB3_98:
	setp.eq.s32 	%p88, %r99, 0;
	@%p88 bra 	$L__BB3_122;
	setp.eq.s32 	%p89, %r99, 1;
	mul.wide.u32 	%rd213, %r929, 8;
	add.s64 	%rd21, %rd7, %rd213;
	mov.b64 	%rd214, 0;
	st.local.u64 	[%rd21], %rd214;
	@%p89 bra 	$L__BB3_122;
	setp.eq.s32 	%p90, %r99, 2;
	mov.b64 	%rd215, 0;
	st.local.u64 	[%rd21+8], %rd215;
	@%p90 bra 	$L__BB3_122;
	mov.b64 	%rd216, 0;
	st.local.u64 	[%rd21+16], %rd216;
	bra.uni 	$L__BB3_122;
$L__BB3_102:
	setp.eq.s32 	%p91, %r12, 1;
	st.local.f64 	[%rd7+8], %fd50;
	st.local.v2.f64 	[%rd7+16], {%fd51, %fd1607};
	@%p91 bra 	$L__BB3_122;
	mov.b32 	%r921, 1;
	mov.b32 	%r920, 0;
	mov.b16 	%rs51, 0;
	mov.f64 	%fd1608, 0d3FF0000000000000;
$L__BB3_104:
	mov.u32 	%r103, %r920;
	mov.f64 	%fd56, %fd1608;
	setp.gt.f64 	%p92, %fd52, %fd53;
	add.s32 	%r105, %r103, 2;
	add.s32 	%r920, %r103, 1;
	add.s32 	%r107, %r103, 3;
	mul.lo.s32 	%r108, %r107, %r105;
	add.s32 	%r486, %r920, %r105;
	cvt.rn.f64.s32 	%fd807, %r486;
	ld.local.f64 	%fd808, [%rd9+64];
	mul.f64 	%fd809, %fd808, %fd807;
	mul.wide.s32 	%rd217, %r105, 64;
	add.s64 	%rd17, %rd9, %rd217;
	add.s64 	%rd18, %rd17, -64;
	ld.local.f64 	%fd1608, [%rd17+-64];
	mul.f64 	%fd810, %fd809, %fd1608;
	cvt.rn.f64.s32 	%fd811, %r920;
	mul.f64 	%fd812, %fd54, %fd811;
	mul.f64 	%fd813, %fd812, %fd56;
	sub.f64 	%fd814, %fd810, %fd813;
	cvt.rn.f64.u32 	%fd815, %r105;
	div.rn.f64 	%fd816, %fd814, %fd815;
	st.local.f64 	[%rd17], %fd816;
	mul.wide.u32 	%rd218, %r108, 8;
	add.s64 	%rd19, %rd7, %rd218;
	st.local.f64 	[%rd19], %fd816;
	add.s32 	%r921, %r921, 2;
	mul.wide.s32 	%rd219, %r105, 8;
	add.s64 	%rd220, %rd18, %rd219;
	ld.local.f64 	%fd817, [%rd220+-8];
	cvt.rn.f64.u32 	%fd818, %r921;
	mul.f64 	%fd819, %fd817, %fd818;
	st.local.f64 	[%rd220+64], %fd819;
	add.s64 	%rd221, %rd6, %rd219;
	ld.local.f64 	%fd820, [%rd221+-8];
	mul.f64 	%fd821, %fd1607, %fd820;
	ld.local.f64 	%fd822, [%rd8+8];
	add.s64 	%rd222, %rd8, %rd219;
	ld.local.f64 	%fd823, [%rd222+-8];
	mul.f64 	%fd824, %fd822, %fd823;
	sub.f64 	%fd825, %fd821, %fd824;
	st.local.f64 	[%rd221], %fd825;
	ld.local.f64 	%fd1607, [%rd6+8];
	mul.f64 	%fd826, %fd822, %fd820;
	fma.rn.f64 	%fd827, %fd823, %fd1607, %fd826;
	st.local.f64 	[%rd222], %fd827;
	mul.f64 	%fd828, %fd819, %fd825;
	add.s32 	%r487, %r108, %r105;
	mul.wide.u32 	%rd223, %r487, 8;
	add.s64 	%rd224, %rd7, %rd223;
	st.local.f64 	[%rd224], %fd828;
	mul.f64 	%fd829, %fd819, %fd827;
	sub.s32 	%r488, %r108, %r105;
	mul.wide.s32 	%rd225, %r488, 8;
	add.s64 	%rd20, %rd7, %rd225;
	st.local.f64 	[%rd20], %fd829;
	@%p92 bra 	$L__BB3_113;
	setp.lt.u32 	%p93, %r103, 3;
	mov.b32 	%r926, 1;
	@%p93 bra 	$L__BB3_108;
	and.b32  	%r110, %r920, -4;
	mov.b32 	%r926, 1;
$L__BB3_107:
	.pragma "nounroll";
	sub.s32 	%r491, %r105, %r926;
	add.s32 	%r492, %r491, %r105;
	cvt.rn.f64.u32 	%fd830, %r492;
	mul.f64 	%fd831, %fd54, %fd830;
	mul.wide.u32 	%rd226, %r491, 8;
	add.s64 	%rd227, %rd17, %rd226;
	ld.local.f64 	%fd832, [%rd227+-64];
	mul.f64 	%fd833, %fd831, %fd832;
	ld.local.f64 	%fd834, [%rd227+8];
	mul.f64 	%fd835, %fd52, %fd834;
	sub.f64 	%fd836, %fd833, %fd835;
	ld.local.f64 	%fd837, [%rd9+64];
	cvt.rn.f64.u32 	%fd838, %r926;
	mul.f64 	%fd839, %fd837, %fd838;
	div.rn.f64 	%fd840, %fd836, %fd839;
	st.local.f64 	[%rd227], %fd840;
	add.s64 	%rd228, %rd6, %rd226;
	ld.local.f64 	%fd841, [%rd228];
	mul.f64 	%fd842, %fd840, %fd841;
	add.s32 	%r493, %r491, %r108;
	mul.wide.u32 	%rd229, %r493, 8;
	add.s64 	%rd230, %rd7, %rd229;
	st.local.f64 	[%rd230], %fd842;
	add.s64 	%rd231, %rd8, %rd226;
	ld.local.f64 	%fd843, [%rd231];
	mul.f64 	%fd844, %fd840, %fd843;
	sub.s32 	%r494, %r108, %r491;
	mul.wide.s32 	%rd232, %r494, 8;
	add.s64 	%rd233, %rd7, %rd232;
	st.local.f64 	[%rd233], %fd844;
	add.s32 	%r495, %r926, 1;
	sub.s32 	%r496, %r105, %r495;
	add.s32 	%r497, %r492, -1;
	cvt.rn.f64.u32 	%fd845, %r497;
	mul.f64 	%fd846, %fd54, %fd845;
	mul.wide.u32 	%rd234, %r496, 8;
	add.s64 	%rd235, %rd17, %rd234;
	ld.local.f64 	%fd847, [%rd235+-64];
	mul.f64 	%fd848, %fd846, %fd847;
	mul.f64 	%fd849, %fd52, %fd840;
	sub.f64 	%fd850, %fd848, %fd849;
	ld.local.f64 	%fd851, [%rd9+64];
	cvt.rn.f64.u32 	%fd852, %r495;
	mul.f64 	%fd853, %fd851, %fd852;
	div.rn.f64 	%fd854, %fd850, %fd853;
	st.local.f64 	[%rd235], %fd854;
	add.s64 	%rd236, %rd6, %rd234;
	ld.local.f64 	%fd855, [%rd236];
	mul.f64 	%fd856, %fd854, %fd855;
	add.s32 	%r498, %r493, -1;
	mul.wide.u32 	%rd237, %r498, 8;
	add.s64 	%rd238, %rd7, %rd237;
	st.local.f64 	[%rd238], %fd856;
	add.s64 	%rd239, %rd8, %rd234;
	ld.local.f64 	%fd857, [%rd239];
	mul.f64 	%fd858, %fd854, %fd857;
	st.local.f64 	[%rd233+8], %fd858;
	add.s32 	%r499, %r926, 2;
	sub.s32 	%r500, %r103, %r926;
	add.s32 	%r501, %r491, %r103;
	cvt.rn.f64.u32 	%fd859, %r501;
	mul.f64 	%fd860, %fd54, %fd859;
	mul.wide.u32 	%rd240, %r500, 8;
	add.s64 	%rd241, %rd17, %rd240;
	ld.local.f64 	%fd861, [%rd241+-64];
	mul.f64 	%fd862, %fd860, %fd861;
	mul.f64 	%fd863, %fd52, %fd854;
	sub.f64 	%fd864, %fd862, %fd863;
	ld.local.f64 	%fd865, [%rd9+64];
	cvt.rn.f64.u32 	%fd866, %r499;
	mul.f64 	%fd867, %fd865, %fd866;
	div.rn.f64 	%fd868, %fd864, %fd867;
	st.local.f64 	[%rd241], %fd868;
	add.s64 	%rd242, %rd6, %rd240;
	ld.local.f64 	%fd869, [%rd242];
	mul.f64 	%fd870, %fd868, %fd869;
	add.s32 	%r502, %r493, -2;
	mul.wide.u32 	%rd243, %r502, 8;
	add.s64 	%rd244, %rd7, %rd243;
	st.local.f64 	[%rd244], %fd870;
	add.s64 	%rd245, %rd8, %rd240;
	ld.local.f64 	%fd871, [%rd245];
	mul.f64 	%fd872, %fd868, %fd871;
	st.local.f64 	[%rd233+16], %fd872;
	add.s32 	%r503, %r926, 3;
	sub.s32 	%r504, %r105, %r503;
	add.s32 	%r505, %r492, -3;
	cvt.rn.f64.u32 	%fd873, %r505;
	mul.f64 	%fd874, %fd54, %fd873;
	mul.wide.u32 	%rd246, %r504, 8;
	add.s64 	%rd247, %rd17, %rd246;
	ld.local.f64 	%fd875, [%rd247+-64];
	mul.f64 	%fd876, %fd874, %fd875;
	mul.f64 	%fd877, %fd52, %fd868;
	sub.f64 	%fd878, %fd876, %fd877;
	ld.local.f64 	%fd879, [%rd9+64];
	cvt.rn.f64.u32 	%fd880, %r503;
	mul.f64 	%fd881, %fd879, %fd880;
	div.rn.f64 	%fd882, %fd878, %fd881;
	st.local.f64 	[%rd247], %fd882;
	add.s64 	%rd248, %rd6, %rd246;
	ld.local.f64 	%fd883, [%rd248];
	mul.f64 	%fd884, %fd882, %fd883;
	add.s32 	%r506, %r493, -3;
	mul.wide.u32 	%rd249, %r506, 8;
	add.s64 	%rd250, %rd7, %rd249;
	st.local.f64 	[%rd250], %fd884;
	add.s64 	%rd251, %rd8, %rd246;
	ld.local.f64 	%fd885, [%rd251];
	mul.f64 	%fd886, %fd882, %fd885;
	st.local.f64 	[%rd233+24], %fd886;
	add.s32 	%r926, %r926, 4;
	setp.eq.s32 	%p94, %r503, %r110;
	@%p94 bra 	$L__BB3_108;
	bra.uni 	$L__BB3_107;
$L__BB3_108:
	and.b32  	%r507, %r920, 3;
	setp.eq.s32 	%p95, %r507, 0;
	@%p95 bra 	$L__BB3_121;
	and.b16  	%rs32, %rs51, 3;
	setp.eq.s16 	%p96, %rs32, 0;
	@%p96 bra 	$L__BB3_111;
	sub.s32 	%r508, %r105, %r926;
	add.s32 	%r509, %r508, %r105;
	cvt.rn.f64.u32 	%fd887, %r509;
	mul.f64 	%fd888, %fd54, %fd887;
	mul.wide.u32 	%rd252, %r508, 8;
	add.s64 	%rd253, %rd17, %rd252;
	ld.local.f64 	%fd889, [%rd253+-64];
	mul.f64 	%fd890, %fd888, %fd889;
	ld.local.f64 	%fd891, [%rd253+8];
	mul.f64 	%fd892, %fd52, %fd891;
	sub.f64 	%fd893, %fd890, %fd892;
	ld.local.f64 	%fd894, [%rd9+64];
	cvt.rn.f64.u32 	%fd895, %r926;
	mul.f64 	%fd896, %fd894, %fd895;
	div.rn.f64 	%fd897, %fd893, %fd896;
	st.local.f64 	[%rd253], %fd897;
	add.s64 	%rd254, %rd6, %rd252;
	ld.local.f64 	%fd898, [%rd254];
	mul.f64 	%fd899, %fd897, %fd898;
	add.s32 	%r510, %r508, %r108;
	mul.wide.u32 	%rd255, %r510, 8;
	add.s64 	%rd256, %rd7, %rd255;
	st.local.f64 	[%rd256], %fd899;
	add.s64 	%rd257, %rd8, %rd252;
	ld.local.f64 	%fd900, [%rd257];
	mul.f64 	%fd901, %fd897, %fd900;
	mul.wide.s32 	%rd258, %r926, 8;
	add.s64 	%rd259, %rd20, %rd258;
	st.local.f64 	[%rd259], %fd901;
	add.s32 	%r511, %r926, 1;
	sub.s32 	%r512, %r105, %r511;
	add.s32 	%r513, %r509, -1;
	cvt.rn.f64.u32 	%fd902, %r513;
	mul.f64 	%fd903, %fd54, %fd902;
	mul.wide.u32 	%rd260, %r512, 8;
	add.s64 	%rd261, %rd17, %rd260;
	ld.local.f64 	%fd904, [%rd261+-64];
	mul.f64 	%fd905, %fd903, %fd904;
	ld.local.f64 	%fd906, [%rd261+8];
	mul.f64 	%fd907, %fd52, %fd906;
	sub.f64 	%fd908, %fd905, %fd907;
	ld.local.f64 	%fd909, [%rd9+64];
	cvt.rn.f64.u32 	%fd910, %r511;
	mul.f64 	%fd911, %fd909, %fd910;
	div.rn.f64 	%fd912, %fd908, %fd911;
	st.local.f64 	[%rd261], %fd912;
	add.s64 	%rd262, %rd6, %rd260;
	ld.local.f64 	%fd913, [%rd262];
	mul.f64 	%fd914, %fd912, %fd913;
	add.s32 	%r514, %r510, -1;
	mul.wide.u32 	%rd263, %r514, 8;
	add.s64 	%rd264, %rd7, %rd263;
	st.local.f64 	[%rd264], %fd914;
	add.s64 	%rd265, %rd8, %rd260;
	ld.local.f64 	%fd915, [%rd265];
	mul.f64 	%fd916, %fd912, %fd915;
	st.local.f64 	[%rd259+8], %fd916;
	add.s32 	%r926, %r926, 2;
$L__BB3_111:
	and.b16  	%rs33, %rs51, 1;
	setp.eq.b16 	%p97, %rs33, 1;
	@%p97 bra 	$L__BB3_121;
	sub.s32 	%r515, %r105, %r926;
	add.s32 	%r516, %r515, %r105;
	cvt.rn.f64.u32 	%fd917, %r516;
	mul.f64 	%fd918, %fd54, %fd917;
	mul.wide.u32 	%rd266, %r515, 8;
	add.s64 	%rd267, %rd17, %rd266;
	ld.local.f64 	%fd919, [%rd267+-64];
	mul.f64 	%fd920, %fd918, %fd919;
	ld.local.f64 	%fd921, [%rd267+8];
	mul.f64 	%fd922, %fd52, %fd921;
	sub.f64 	%fd923, %fd920, %fd922;
	ld.local.f64 	%fd924, [%rd9+64];
	cvt.rn.f64.u32 	%fd925, %r926;
	mul.f64 	%fd926, %fd924, %fd925;
	div.rn.f64 	%fd927, %fd923, %fd926;
	st.local.f64 	[%rd267], %fd927;
	add.s64 	%rd268, %rd6, %rd266;
	ld.local.f64 	%fd928, [%rd268];
	mul.f64 	%fd929, %fd927, %fd928;
	add.s32 	%r517, %r515, %r108;
	mul.wide.u32 	%rd269, %r517, 8;
	add.s64 	%rd270, %rd7, %rd269;
	st.local.f64 	[%rd270], %fd929;
	add.s64 	%rd271, %rd8, %rd266;
	ld.local.f64 	%fd930, [%rd271];
	mul.f64 	%fd931, %fd927, %fd930;
	mul.wide.s32 	%rd272, %r926, 8;
	add.s64 	%rd273, %rd20, %rd272;
	st.local.f64 	[%rd273], %fd931;
	bra.uni 	$L__BB3_121;
$L__BB3_113:
	setp.lt.u32 	%p98, %r103, 3;
	mov.b32 	%r925, 1;
	@%p98 bra 	$L__BB3_116;
	and.b32  	%r111, %r920, -4;
	mov.b32 	%r922, 1;
$L__BB3_115:
	.pragma "nounroll";
	add.s32 	%r520, %r922, %r920;
	cvt.rn.f64.s32 	%fd932, %r520;
	mul.f64 	%fd933, %fd54, %fd932;
	mul.wide.s32 	%rd274, %r922, 8;
	add.s64 	%rd275, %rd18, %rd274;
	ld.local.v2.f64 	{%fd934, %fd935}, [%rd275+-8];
	mul.f64 	%fd936, %fd933, %fd934;
	sub.s32 	%r521, %r107, %r922;
	cvt.rn.f64.s32 	%fd937, %r521;
	ld.local.f64 	%fd938, [%rd9+64];
	mul.f64 	%fd939, %fd938, %fd937;
	ld.local.f64 	%fd940, [%rd275+56];
	mul.f64 	%fd941, %fd939, %fd940;
	sub.f64 	%fd942, %fd936, %fd941;
	div.rn.f64 	%fd943, %fd942, %fd52;
	st.local.f64 	[%rd275+64], %fd943;
	mul.wide.u32 	%rd276, %r922, 8;
	add.s64 	%rd277, %rd6, %rd276;
	ld.local.f64 	%fd944, [%rd277];
	mul.f64 	%fd945, %fd944, %fd943;
	add.s32 	%r522, %r922, %r108;
	mul.wide.u32 	%rd278, %r522, 8;
	add.s64 	%rd279, %rd7, %rd278;
	st.local.f64 	[%rd279], %fd945;
	add.s64 	%rd280, %rd8, %rd276;
	ld.local.f64 	%fd946, [%rd280];
	mul.f64 	%fd947, %fd943, %fd946;
	sub.s32 	%r523, %r108, %r922;
	mul.wide.s32 	%rd281, %r523, 8;
	add.s64 	%rd282, %rd7, %rd281;
	st.local.f64 	[%rd282], %fd947;
	add.s32 	%r524, %r520, 1;
	cvt.rn.f64.s32 	%fd948, %r524;
	mul.f64 	%fd949, %fd54, %fd948;
	mul.f64 	%fd950, %fd949, %fd935;
	sub.s32 	%r525, %r105, %r922;
	cvt.rn.f64.s32 	%fd951, %r525;
	ld.local.f64 	%fd952, [%rd9+64];
	mul.f64 	%fd953, %fd952, %fd951;
	mul.f64 	%fd954, %fd953, %fd943;
	sub.f64 	%fd955, %fd950, %fd954;
	div.rn.f64 	%fd956, %fd955, %fd52;
	st.local.f64 	[%rd275+72], %fd956;
	ld.local.v2.f64 	{%fd957, %fd958}, [%rd277+8];
	mul.f64 	%fd959, %fd957, %fd956;
	add.s64 	%rd283, %rd19, %rd276;
	st.local.f64 	[%rd283+8], %fd959;
	ld.local.v2.f64 	{%fd960, %fd961}, [%rd280+8];
	mul.f64 	%fd962, %fd956, %fd960;
	st.local.f64 	[%rd282+-8], %fd962;
	add.s32 	%r526, %r520, 2;
	cvt.rn.f64.s32 	%fd963, %r526;
	mul.f64 	%fd964, %fd54, %fd963;
	ld.local.v2.f64 	{%fd965, %fd966}, [%rd275+8];
	mul.f64 	%fd967, %fd964, %fd965;
	add.s32 	%r527, %r521, -2;
	cvt.rn.f64.s32 	%fd968, %r527;
	ld.local.f64 	%fd969, [%rd9+64];
	mul.f64 	%fd970, %fd969, %fd968;
	mul.f64 	%fd971, %fd970, %fd956;
	sub.f64 	%fd972, %fd967, %fd971;
	div.rn.f64 	%fd973, %fd972, %fd52;
	st.local.f64 	[%rd275+80], %fd973;
	mul.f64 	%fd974, %fd958, %fd973;
	st.local.f64 	[%rd283+16], %fd974;
	mul.f64 	%fd975, %fd973, %fd961;
	st.local.f64 	[%rd282+-16], %fd975;
	add.s32 	%r528, %r520, 3;
	cvt.rn.f64.s32 	%fd976, %r528;
	mul.f64 	%fd977, %fd54, %fd976;
	mul.f64 	%fd978, %fd977, %fd966;
	sub.s32 	%r529, %r103, %r922;
	cvt.rn.f64.s32 	%fd979, %r529;
	ld.local.f64 	%fd980, [%rd9+64];
	mul.f64 	%fd981, %fd980, %fd979;
	mul.f64 	%fd982, %fd981, %fd973;
	sub.f64 	%fd983, %fd978, %fd982;
	div.rn.f64 	%fd984, %fd983, %fd52;
	st.local.f64 	[%rd275+88], %fd984;
	ld.local.f64 	%fd985, [%rd277+24];
	mul.f64 	%fd986, %fd985, %fd984;
	st.local.f64 	[%rd283+24], %fd986;
	ld.local.f64 	%fd987, [%rd280+24];
	mul.f64 	%fd988, %fd984, %fd987;
	st.local.f64 	[%rd282+-24], %fd988;
	add.s32 	%r925, %r922, 4;
	add.s32 	%r530, %r922, 3;
	setp.eq.s32 	%p99, %r530, %r111;
	mov.u32 	%r922, %r925;
	@%p99 bra 	$L__BB3_116;
	bra.uni 	$L__BB3_115;
$L__BB3_116:
	and.b32  	%r531, %r920, 3;
	setp.eq.s32 	%p100, %r531, 0;
	@%p100 bra 	$L__BB3_121;
	and.b16  	%rs34, %rs51, 3;
	setp.eq.s16 	%p101, %rs34, 0;
	@%p101 bra 	$L__BB3_119;
	add.s32 	%r532, %r925, %r920;
	cvt.rn.f64.s32 	%fd989, %r532;
	mul.f64 	%fd990, %fd54, %fd989;
	mul.wide.s32 	%rd284, %r925, 8;
	add.s64 	%rd285, %rd18, %rd284;
	ld.local.f64 	%fd991, [%rd285+-8];
	mul.f64 	%fd992, %fd990, %fd991;
	sub.s32 	%r533, %r107, %r925;
	cvt.rn.f64.s32 	%fd993, %r533;
	ld.local.f64 	%fd994, [%rd9+64];
	mul.f64 	%fd995, %fd994, %fd993;
	ld.local.f64 	%fd996, [%rd285+56];
	mul.f64 	%fd997, %fd995, %fd996;
	sub.f64 	%fd998, %fd992, %fd997;
	div.rn.f64 	%fd999, %fd998, %fd52;
	mul.wide.u32 	%rd286, %r925, 8;
	add.s64 	%rd287, %rd17, %rd286;
	st.local.f64 	[%rd287], %fd999;
	add.s64 	%rd288, %rd6, %rd286;
	ld.local.f64 	%fd1000, [%rd288];
	mul.f64 	%fd1001, %fd1000, %fd999;
	add.s32 	%r534, %r925, %r108;
	mul.wide.u32 	%rd289, %r534, 8;
	add.s64 	%rd290, %rd7, %rd289;
	st.local.f64 	[%rd290], %fd1001;
	add.s64 	%rd291, %rd8, %rd286;
	ld.local.f64 	%fd1002, [%rd291];
	mul.f64 	%fd1003, %fd999, %fd1002;
	sub.s32 	%r535, %r108, %r925;
	mul.wide.s32 	%rd292, %r535, 8;
	add.s64 	%rd293, %rd7, %rd292;
	st.local.f64 	[%rd293], %fd1003;
	add.s32 	%r536, %r532, 1;
	cvt.rn.f64.s32 	%fd1004, %r536;
	mul.f64 	%fd1005, %fd54, %fd1004;
	ld.local.f64 	%fd1006, [%rd285];
	mul.f64 	%fd1007, %fd1005, %fd1006;
	sub.s32 	%r537, %r105, %r925;
	cvt.rn.f64.s32 	%fd1008, %r537;
	ld.local.f64 	%fd1009, [%rd9+64];
	mul.f64 	%fd1010, %fd1009, %fd1008;
	mul.f64 	%fd1011, %fd1010, %fd999;
	sub.f64 	%fd1012, %fd1007, %fd1011;
	div.rn.f64 	%fd1013, %fd1012, %fd52;
	st.local.f64 	[%rd287+8], %fd1013;
	ld.local.f64 	%fd1014, [%rd288+8];
	mul.f64 	%fd1015, %fd1014, %fd1013;
	add.s64 	%rd294, %rd19, %rd286;
	st.local.f64 	[%rd294+8], %fd1015;
	ld.local.f64 	%fd1016, [%rd291+8];
	mul.f64 	%fd1017, %fd1013, %fd1016;
	st.local.f64 	[%rd293+-8], %fd1017;
	add.s32 	%r925, %r925, 2;
$L__BB3_119:
	and.b16  	%rs35, %rs51, 1;
	setp.eq.b16 	%p102, %rs35, 1;
	@%p102 bra 	$L__BB3_121;
	add.s32 	%r538, %r925, %r920;
	cvt.rn.f64.s32 	%fd1018, %r538;
	mul.f64 	%fd1019, %fd54, %fd1018;
	mul.wide.s32 	%rd295, %r925, 8;
	add.s64 	%rd296, %rd18, %rd295;
	ld.local.f64 	%fd1020, [%rd296+-8];
	mul.f64 	%fd1021, %fd1019, %fd1020;
	sub.s32 	%r539, %r107, %r925;
	cvt.rn.f64.s32 	%fd1022, %r539;
	ld.local.f64 	%fd1023, [%rd9+64];
	mul.f64 	%fd1024, %fd1023, %fd1022;
	ld.local.f64 	%fd1025, [%rd296+56];
	mul.f64 	%fd1026, %fd1024, %fd1025;
	sub.f64 	%fd1027, %fd1021, %fd1026;
	div.rn.f64 	%fd1028, %fd1027, %fd52;
	mul.wide.u32 	%rd297, %r925, 8;
	add.s64 	%rd298, %rd17, %rd297;
	st.local.f64 	[%rd298], %fd1028;
	add.s64 	%rd299, %rd6, %rd297;
	ld.local.f64 	%fd1029, [%rd299];
	mul.f64 	%fd1030, %fd1029, %fd1028;
	add.s32 	%r540, %r925, %r108;
	mul.wide.u32 	%rd300, %r540, 8;
	add.s64 	%rd301, %rd7, %rd300;
	st.local.f64 	[%rd301], %fd1030;
	add.s64 	%rd302, %rd8, %rd297;
	ld.local.f64 	%fd1031, [%rd302];
	mul.f64 	%fd1032, %fd1028, %fd1031;
	sub.s32 	%r541, %r108, %r925;
	mul.wide.s32 	%rd303, %r541, 8;
	add.s64 	%rd304, %rd7, %rd303;
	st.local.f64 	[%rd304], %fd1032;
$L__BB3_121:
	setp.eq.s32 	%p103, %r105, %r12;
	add.s16 	%rs51, %rs51, 1;
	@%p103 bra 	$L__BB3_122;
	bra.uni 	$L__BB3_104;
$L__BB3_122:
	sqrt.rn.f64 	%fd59, %fd54;
	mul.f64 	%fd60, %fd231, %fd59;
	{
	.reg .b32 %temp; 
	mov.b64 	{%temp, %r127}, %fd60;
	}
	and.b32  	%r128, %r127, 2147483647;
	{
	.reg .b32 %temp; 
	mov.b64 	{%r129, %temp}, %fd60;
	}
	setp.gt.u32 	%p104, %r128, 2146435071;
	@%p104 bra 	$L__BB3_124;
	mov.b64 	%fd1036, {%r129, %r128};
	add.f64 	%fd1037, %fd1036, 0dC010000000000000;
	add.f64 	%fd1038, %fd1036, 0d4010000000000000;
	rcp.approx.ftz.f64 	%fd1039, %fd1038;
	neg.f64 	%fd1040, %fd1038;
	fma.rn.f64 	%fd1041, %fd1040, %fd1039, 0d3FF0000000000000;
	fma.rn.f64 	%fd1042, %fd1041, %fd1041, %fd1041;
	fma.rn.f64 	%fd1043, %fd1042, %fd1039, %fd1039;
	mul.f64 	%fd1044, %fd1037, %fd1043;
	mov.f64 	%fd1045, 0d3FF0000000000000;
	add.rn.f64 	%fd1046, %fd1044, %fd1045;
	fma.rn.f64 	%fd1047, %fd1046, 0dC010000000000000, %fd1036;
	neg.f64 	%fd1048, %fd1044;
	fma.rn.f64 	%fd1049, %fd1048, %fd1036, %fd1047;
	fma.rn.f64 	%fd1050, %fd1043, %fd1049, %fd1044;
	fma.rn.f64 	%fd1051, %fd1050, 0dBDF8774AD4E0BFD7, 0dBE44E1C6FD03D328;
	fma.rn.f64 	%fd1052, %fd1051, %fd1050, 0dBE4330149F7A56B6;
	fma.rn.f64 	%fd1053, %fd1052, %fd1050, 0d3E7BEDDED8376273;
	fma.rn.f64 	%fd1054, %fd1053, %fd1050, 0d3E6F9254C3ABF22B;
	fma.rn.f64 	%fd1055, %fd1054, %fd1050, 0dBEAB9068C2148CF0;
	fma.rn.f64 	%fd1056, %fd1055, %fd1050, 0d3E94C6454DB34009;
	fma.rn.f64 	%fd1057, %fd1056, %fd1050, 0d3ED7F1C378F2311D;
	fma.rn.f64 	%fd1058, %fd1057, %fd1050, 0dBEE78E051C6D5C58;
	fma.rn.f64 	%fd1059, %fd1058, %fd1050, 0dBEF995B4EAD14A90;
	fma.rn.f64 	%fd1060, %fd1059, %fd1050, 0d3F23BE27CF0A29B2;
	fma.rn.f64 	%fd1061, %fd1060, %fd1050, 0dBF2A1DEF3E81672E;
	fma.rn.f64 	%fd1062, %fd1061, %fd1050, 0dBF48D4ABE68C1713;
	fma.rn.f64 	%fd1063, %fd1062, %fd1050, 0d3F749C67210DD6B4;
	fma.rn.f64 	%fd1064, %fd1063, %fd1050, 0dBF9096238568E357;
	fma.rn.f64 	%fd1065, %fd1064, %fd1050, 0d3FA3079EDF8C2DC9;
	fma.rn.f64 	%fd1066, %fd1065, %fd1050, 0dBFB0FB06DFF601FC;
	fma.rn.f64 	%fd1067, %fd1066, %fd1050, 0d3FB7FEE004DFBCDC;
	fma.rn.f64 	%fd1068, %fd1067, %fd1050, 0dBFB9DDB23C3DB8C6;
	fma.rn.f64 	%fd1069, %fd1068, %fd1050, 0d3FB16ECEFCFA5FDA;
	fma.rn.f64 	%fd1070, %fd1069, %fd1050, 0d3F8F7F5DF66FB6D6;
	fma.rn.f64 	%fd1071, %fd1070, %fd1050, 0dBFC1DF1AD154A29D;
	fma.rn.f64 	%fd1072, %fd1071, %fd1050, 0d3FF3BA5916E9FD7F;
	fma.rn.f64 	%fd1073, %fd1036, 0d4000000000000000, 0d3FF0000000000000;
	rcp.approx.ftz.f64 	%fd1074, %fd1073;
	neg.f64 	%fd1075, %fd1073;
	fma.rn.f64 	%fd1076, %fd1075, %fd1074, 0d3FF0000000000000;
	fma.rn.f64 	%fd1077, %fd1076, %fd1076, %fd1076;
	fma.rn.f64 	%fd1078, %fd1077, %fd1074, %fd1074;
	mul.f64 	%fd1079, %fd1078, %fd1072;
	mul.f64 	%fd1080, %fd1079, 0dC000000000000000;
	fma.rn.f64 	%fd1081, %fd1036, %fd1080, %fd1072;
	neg.f64 	%fd1082, %fd1079;
	add.rn.f64 	%fd1083, %fd1081, %fd1082;
	fma.rn.f64 	%fd1084, %fd1083, %fd1078, %fd1079;
	neg.f64 	%fd1085, %fd1036;
	mul.f64 	%fd1086, %fd1036, %fd1085;
	fma.rn.f64 	%fd1087, %fd1086, 0d3FF71547652B82FE, 0d4338000000000000;
	{
	.reg .b32 %temp; 
	mov.b64 	{%r542, %temp}, %fd1087;
	}
	mov.f64 	%fd1088, 0dC338000000000000;
	add.rn.f64 	%fd1089, %fd1087, %fd1088;
	fma.rn.f64 	%fd1090, %fd1089, 0dBFE62E42FEFA39EF, %fd1086;
	fma.rn.f64 	%fd1091, %fd1089, 0dBC7ABC9E3B39803F, %fd1090;
	fma.rn.f64 	%fd1092, %fd1091, 0d3E5ADE1569CE2BDF, 0d3E928AF3FCA213EA;
	fma.rn.f64 	%fd1093, %fd1092, %fd1091, 0d3EC71DEE62401315;
	fma.rn.f64 	%fd1094, %fd1093, %fd1091, 0d3EFA01997C89EB71;
	fma.rn.f64 	%fd1095, %fd1094, %fd1091, 0d3F2A01A014761F65;
	fma.rn.f64 	%fd1096, %fd1095, %fd1091, 0d3F56C16C1852B7AF;
	fma.rn.f64 	%fd1097, %fd1096, %fd1091, 0d3F81111111122322;
	fma.rn.f64 	%fd1098, %fd1097, %fd1091, 0d3FA55555555502A1;
	fma.rn.f64 	%fd1099, %fd1098, %fd1091, 0d3FC5555555555511;
	fma.rn.f64 	%fd1100, %fd1099, %fd1091, 0d3FE000000000000B;
	fma.rn.f64 	%fd1101, %fd1100, %fd1091, 0d3FF0000000000000;
	fma.rn.f64 	%fd1102, %fd1101, %fd1091, 0d3FF0000000000000;
	shr.u32 	%r543, %r542, 31;
	add.s32 	%r544, %r542, %r543;
	shr.s32 	%r545, %r544, 1;
	{
	.reg .b32 %temp; 
	mov.b64 	{%r546, %temp}, %fd1102;
	}
	{
	.reg .b32 %temp; 
	mov.b64 	{%temp, %r547}, %fd1102;
	}
	shl.b32 	%r548, %r545, 20;
	add.s32 	%r549, %r547, %r548;
	mov.b64 	%fd1103, {%r546, %r549};
	sub.s32 	%r550, %r542, %r545;
	shl.b32 	%r551, %r550, 20;
	add.s32 	%r552, %r551, 1072693248;
	mov.b32 	%r553, 0;
	mov.b64 	%fd1104, {%r553, %r552};
	mul.f64 	%fd1105, %fd1104, %fd1103;
	neg.f64 	%fd1106, %fd1086;
	fma.rn.f64 	%fd1107, %fd1085, %fd1036, %fd1106;
	fma.rn.f64 	%fd1108, %fd1105, %fd1107, %fd1105;
	mul.f64 	%fd1109, %fd1108, %fd1084;
	setp.gt.u32 	%p108, %r128, 1077624832;
	selp.f64 	%fd1110, 0d0000000000000000, %fd1109, %p108;
	setp.lt.s32 	%p109, %r127, 0;
	mov.f64 	%fd1111, 0d4000000000000000;
	sub.f64 	%fd1112, %fd1111, %fd1110;
	selp.f64 	%fd1609, %fd1112, %fd1110, %p109;
	bra.uni 	$L__BB3_125;
$L__BB3_124:
	setp.eq.s32 	%p105, %r128, 2146435072;
	setp.eq.s32 	%p106, %r129, 0;
	setp.lt.s32 	%p107, %r127, 0;
	selp.f64 	%fd1033, 0d4000000000000000, 0d0000000000000000, %p107;
	add.f64 	%fd1034, %fd60, %fd60;
	selp.f64 	%fd1035, %fd1033, %fd1034, %p106;
	selp.f64 	%fd1609, %fd1035, %fd1034, %p105;
$L__BB3_125:
	div.rn.f64 	%fd1611, %fd1609, %fd59;
	mul.f64 	%fd65, %fd54, %fd48;
	fma.rn.f64 	%fd1113, %fd65, 0d3FF71547652B82FE, 0d4338000000000000;
	{
	.reg .b32 %temp; 
	mov.b64 	{%r130, %temp}, %fd1113;
	}
	mov.f64 	%fd1114, 0dC338000000000000;
	add.rn.f64 	%fd1115, %fd1113, %fd1114;
	fma.rn.f64 	%fd1116, %fd1115, 0dBFE62E42FEFA39EF, %fd65;
	fma.rn.f64 	%fd1117, %fd1115, 0dBC7ABC9E3B39803F, %fd1116;
	fma.rn.f64 	%fd1118, %fd1117, 0d3E5ADE1569CE2BDF, 0d3E928AF3FCA213EA;
	fma.rn.f64 	%fd1119, %fd1118, %fd1117, 0d3EC71DEE62401315;
	fma.rn.f64 	%fd1120, %fd1119, %fd1117, 0d3EFA01997C89EB71;
	fma.rn.f64 	%fd1121, %fd1120, %fd1117, 0d3F2A01A014761F65;
	fma.rn.f64 	%fd1122, %fd1121, %fd1117, 0d3F56C16C1852B7AF;
	fma.rn.f64 	%fd1123, %fd1122, %fd1117, 0d3F81111111122322;
	fma.rn.f64 	%fd1124, %fd1123, %fd1117, 0d3FA55555555502A1;
	fma.rn.f64 	%fd1125, %fd1124, %fd1117, 0d3FC5555555555511;
	fma.rn.f64 	%fd1126, %fd1125, %fd1117, 0d3FE000000000000B;
	fma.rn.f64 	%fd1127, %fd1126, %fd1117, 0d3FF0000000000000;
	fma.rn.f64 	%fd1128, %fd1127, %fd1117, 0d3FF0000000000000;
	{
	.reg .b32 %temp; 
	mov.b64 	{%r131, %temp}, %fd1128;
	}
	{
	.reg .b32 %temp; 
	mov.b64 	{%temp, %r132}, %fd1128;
	}
	shl.b32 	%r554, %r130, 20;
	add.s32 	%r555, %r554, %r132;
	mov.b64 	%fd1610, {%r131, %r555};
	{
	.reg .b32 %temp; 
	mov.b64 	{%temp, %r556}, %fd65;
	}
	mov.b32 	%f4, %r556;
	abs.f32 	%f2, %f4;
	setp.lt.f32 	%p110, %f2, 0f4086232B;
	@%p110 bra 	$L__BB3_128;
	setp.lt.f64 	%p111, %fd65, 0d0000000000000000;
	add.f64 	%fd1129, %fd65, 0d7FF0000000000000;
	selp.f64 	%fd1610, 0d0000000000000000, %fd1129, %p111;
	setp.geu.f32 	%p112, %f2, 0f40874800;
	@%p112 bra 	$L__BB3_128;
	shr.u32 	%r557, %r130, 31;
	add.s32 	%r558, %r130, %r557;
	shr.s32 	%r559, %r558, 1;
	shl.b32 	%r560, %r559, 20;
	add.s32 	%r561, %r132, %r560;
	mov.b64 	%fd1130, {%r131, %r561};
	sub.s32 	%r562, %r130, %r559;
	shl.b32 	%r563, %r562, 20;
	add.s32 	%r564, %r563, 1072693248;
	mov.b32 	%r565, 0;
	mov.b64 	%fd1131, {%r565, %r564};
	mul.f64 	%fd1610, %fd1131, %fd1130;
$L__BB3_128:
	mul.f64 	%fd1132, %fd47, %fd1610;
	div.rn.f64 	%fd1612, %fd1132, %fd46;
	ld.local.f64 	%fd1133, [%rd7];
	ld.shared.f64 	%fd1134, [%r17];
	fma.rn.f64 	%fd1135, %fd1611, %fd1133, %fd1134;
	st.shared.f64 	[%r17], %fd1135;
	rcp.rn.f64 	%fd71, %fd54;
	mov.b32 	%r932, 1;
	mov.b32 	%r931, 3;
	mov.b32 	%r934, 0;
	mov.b16 	%rs52, 0;
	mov.u16 	%rs53, %rs52;
	mov.u32 	%r941, %r932;
$L__BB3_129:
	mov.u32 	%r133, %r934;
	mov.u32 	%r934, %r932;
	mov.u16 	%rs9, %rs52;
	add.s16 	%rs52, %rs9, 1;
	add.s16 	%rs53, %rs53, 1;
	shl.b32 	%r137, %r133, 1;
	add.s32 	%r570, %r137, 2;
	shl.b32 	%r571, %r934, 1;
	add.s32 	%r572, %r571, -1;
	cvt.rn.f64.s32 	%fd1136, %r572;
	mul.f64 	%fd1137, %fd1611, %fd1136;
	sub.f64 	%fd1138, %fd1137, %fd1612;
	mul.f64 	%fd1611, %fd71, %fd1138;
	setp.lt.u32 	%p113, %r570, 15;
	@%p113 bra 	$L__BB3_132;
	and.b32  	%r138, %r931, -16;
	mov.b32 	%r936, 0;
$L__BB3_131:
	.pragma "nounroll";
	mul.wide.s32 	%rd305, %r941, 8;
	add.s64 	%rd306, %rd7, %rd305;
	ld.local.f64 	%fd1139, [%rd306];
	shl.b32 	%r574, %r941, 3;
	add.s32 	%r575, %r17, %r574;
	ld.shared.f64 	%fd1140, [%r575];
	fma.rn.f64 	%fd1141, %fd1611, %fd1139, %fd1140;
	st.shared.f64 	[%r575], %fd1141;
	ld.local.f64 	%fd1142, [%rd306+8];
	ld.shared.f64 	%fd1143, [%r575+8];
	fma.rn.f64 	%fd1144, %fd1611, %fd1142, %fd1143;
	st.shared.f64 	[%r575+8], %fd1144;
	ld.local.f64 	%fd1145, [%rd306+16];
	ld.shared.f64 	%fd1146, [%r575+16];
	fma.rn.f64 	%fd1147, %fd1611, %fd1145, %fd1146;
	st.shared.f64 	[%r575+16], %fd1147;
	ld.local.f64 	%fd1148, [%rd306+24];
	ld.shared.f64 	%fd1149, [%r575+24];
	fma.rn.f64 	%fd1150, %fd1611, %fd1148, %fd1149;
	st.shared.f64 	[%r575+24], %fd1150;
	ld.local.f64 	%fd1151, [%rd306+32];
	ld.shared.f64 	%fd1152, [%r575+32];
	fma.rn.f64 	%fd1153, %fd1611, %fd1151, %fd1152;
	st.shared.f64 	[%r575+32], %fd1153;
	ld.local.f64 	%fd1154, [%rd306+40];
	ld.shared.f64 	%fd1155, [%r575+40];
	fma.rn.f64 	%fd1156, %fd1611, %fd1154, %fd1155;
	st.shared.f64 	[%r575+40], %fd1156;
	ld.local.f64 	%fd1157, [%rd306+48];
	ld.shared.f64 	%fd1158, [%r575+48];
	fma.rn.f64 	%fd1159, %fd1611, %fd1157, %fd1158;
	st.shared.f64 	[%r575+48], %fd1159;
	ld.local.f64 	%fd1160, [%rd306+56];
	ld.shared.f64 	%fd1161, [%r575+56];
	fma.rn.f64 	%fd1162, %fd1611, %fd1160, %fd1161;
	st.shared.f64 	[%r575+56], %fd1162;
	ld.local.f64 	%fd1163, [%rd306+64];
	ld.shared.f64 	%fd1164, [%r575+64];
	fma.rn.f64 	%fd1165, %fd1611, %fd1163, %fd1164;
	st.shared.f64 	[%r575+64], %fd1165;
	ld.local.f64 	%fd1166, [%rd306+72];
	ld.shared.f64 	%fd1167, [%r575+72];
	fma.rn.f64 	%fd1168, %fd1611, %fd1166, %fd1167;
	st.shared.f64 	[%r575+72], %fd1168;
	ld.local.f64 	%fd1169, [%rd306+80];
	ld.shared.f64 	%fd1170, [%r575+80];
	fma.rn.f64 	%fd1171, %fd1611, %fd1169, %fd1170;
	st.shared.f64 	[%r575+80], %fd1171;
	ld.local.f64 	%fd1172, [%rd306+88];
	ld.shared.f64 	%fd1173, [%r575+88];
	fma.rn.f64 	%fd1174, %fd1611, %fd1172, %fd1173;
	st.shared.f64 	[%r575+88], %fd1174;
	ld.local.f64 	%fd1175, [%rd306+96];
	ld.shared.f64 	%fd1176, [%r575+96];
	fma.rn.f64 	%fd1177, %fd1611, %fd1175, %fd1176;
	st.shared.f64 	[%r575+96], %fd1177;
	ld.local.f64 	%fd1178, [%rd306+104];
	ld.shared.f64 	%fd1179, [%r575+104];
	fma.rn.f64 	%fd1180, %fd1611, %fd1178, %fd1179;
	st.shared.f64 	[%r575+104], %fd1180;
	ld.local.f64 	%fd1181, [%rd306+112];
	ld.shared.f64 	%fd1182, [%r575+112];
	fma.rn.f64 	%fd1183, %fd1611, %fd1181, %fd1182;
	st.shared.f64 	[%r575+112], %fd1183;
	ld.local.f64 	%fd1184, [%rd306+120];
	ld.shared.f64 	%fd1185, [%r575+120];
	fma.rn.f64 	%fd1186, %fd1611, %fd1184, %fd1185;
	st.shared.f64 	[%r575+120], %fd1186;
	add.s32 	%r941, %r941, 16;
	add.s32 	%r936, %r936, 16;
	setp.ne.s32 	%p114, %r936, %r138;
	@%p114 bra 	$L__BB3_131;
$L__BB3_132:
	and.b32  	%r576, %r931, 15;
	setp.eq.s32 	%p115, %r576, 0;
	@%p115 bra 	$L__BB3_139;
	shl.b16 	%rs38, %rs53, 1;
	and.b16  	%rs39, %rs38, 14;
	setp.lt.u16 	%p116, %rs39, 7;
	mov.u32 	%r940, %r941;
	@%p116 bra 	$L__BB3_135;
	mul.wide.s32 	%rd307, %r941, 8;
	add.s64 	%rd308, %rd7, %rd307;
	ld.local.f64 	%fd1187, [%rd308];
	shl.b32 	%r577, %r941, 3;
	add.s32 	%r578, %r17, %r577;
	ld.shared.f64 	%fd1188, [%r578];
	fma.rn.f64 	%fd1189, %fd1611, %fd1187, %fd1188;
	st.shared.f64 	[%r578], %fd1189;
	ld.local.f64 	%fd1190, [%rd308+8];
	ld.shared.f64 	%fd1191, [%r578+8];
	fma.rn.f64 	%fd1192, %fd1611, %fd1190, %fd1191;
	st.shared.f64 	[%r578+8], %fd1192;
	ld.local.f64 	%fd1193, [%rd308+16];
	ld.shared.f64 	%fd1194, [%r578+16];
	fma.rn.f64 	%fd1195, %fd1611, %fd1193, %fd1194;
	st.shared.f64 	[%r578+16], %fd1195;
	ld.local.f64 	%fd1196, [%rd308+24];
	ld.shared.f64 	%fd1197, [%r578+24];
	fma.rn.f64 	%fd1198, %fd1611, %fd1196, %fd1197;
	st.shared.f64 	[%r578+24], %fd1198;
	ld.local.f64 	%fd1199, [%rd308+32];
	ld.shared.f64 	%fd1200, [%r578+32];
	fma.rn.f64 	%fd1201, %fd1611, %fd1199, %fd1200;
	st.shared.f64 	[%r578+32], %fd1201;
	ld.local.f64 	%fd1202, [%rd308+40];
	ld.shared.f64 	%fd1203, [%r578+40];
	fma.rn.f64 	%fd1204, %fd1611, %fd1202, %fd1203;
	st.shared.f64 	[%r578+40], %fd1204;
	ld.local.f64 	%fd1205, [%rd308+48];
	ld.shared.f64 	%fd1206, [%r578+48];
	fma.rn.f64 	%fd1207, %fd1611, %fd1205, %fd1206;
	st.shared.f64 	[%r578+48], %fd1207;
	ld.local.f64 	%fd1208, [%rd308+56];
	ld.shared.f64 	%fd1209, [%r578+56];
	fma.rn.f64 	%fd1210, %fd1611, %fd1208, %fd1209;
	st.shared.f64 	[%r578+56], %fd1210;
	add.s32 	%r940, %r941, 8;
$L__BB3_135:
	shl.b16 	%rs40, %rs52, 1;
	and.b16  	%rs41, %rs40, 6;
	setp.lt.u16 	%p117, %rs41, 3;
	@%p117 bra 	$L__BB3_137;
	mul.wide.s32 	%rd309, %r940, 8;
	add.s64 	%rd310, %rd7, %rd309;
	ld.local.f64 	%fd1211, [%rd310];
	shl.b32 	%r579, %r940, 3;
	add.s32 	%r580, %r17, %r579;
	ld.shared.f64 	%fd1212, [%r580];
	fma.rn.f64 	%fd1213, %fd1611, %fd1211, %fd1212;
	st.shared.f64 	[%r580], %fd1213;
	ld.local.f64 	%fd1214, [%rd310+8];
	ld.shared.f64 	%fd1215, [%r580+8];
	fma.rn.f64 	%fd1216, %fd1611, %fd1214, %fd1215;
	st.shared.f64 	[%r580+8], %fd1216;
	ld.local.f64 	%fd1217, [%rd310+16];
	ld.shared.f64 	%fd1218, [%r580+16];
	fma.rn.f64 	%fd1219, %fd1611, %fd1217, %fd1218;
	st.shared.f64 	[%r580+16], %fd1219;
	ld.local.f64 	%fd1220, [%rd310+24];
	ld.shared.f64 	%fd1221, [%r580+24];
	fma.rn.f64 	%fd1222, %fd1611, %fd1220, %fd1221;
	st.shared.f64 	[%r580+24], %fd1222;
	add.s32 	%r940, %r940, 4;
$L__BB3_137:
	mul.wide.s32 	%rd311, %r940, 8;
	add.s64 	%rd22, %rd7, %rd311;
	ld.local.f64 	%fd1223, [%rd22];
	shl.b32 	%r581, %r940, 3;
	add.s32 	%r149, %r17, %r581;
	ld.shared.f64 	%fd1224, [%r149];
	fma.rn.f64 	%fd1225, %fd1611, %fd1223, %fd1224;
	st.shared.f64 	[%r149], %fd1225;
	add.s32 	%r941, %r940, 1;
	and.b16  	%rs42, %rs9, 1;
	setp.eq.b16 	%p118, %rs42, 1;
	@%p118 bra 	$L__BB3_139;
	ld.local.f64 	%fd1226, [%rd22+8];
	ld.shared.f64 	%fd1227, [%r149+8];
	fma.rn.f64 	%fd1228, %fd1611, %fd1226, %fd1227;
	st.shared.f64 	[%r149+8], %fd1228;
	ld.local.f64 	%fd1229, [%rd22+16];
	ld.shared.f64 	%fd1230, [%r149+16];
	fma.rn.f64 	%fd1231, %fd1611, %fd1229, %fd1230;
	st.shared.f64 	[%r149+16], %fd1231;
	add.s32 	%r941, %r940, 3;
$L__BB3_139:
	add.s32 	%r932, %r934, 1;
	add.s32 	%r931, %r137, 5;
	setp.ne.s32 	%p119, %r934, %r12;
	mul.f64 	%fd1612, %fd46, %fd1612;
	@%p119 bra 	$L__BB3_129;
	add.s32 	%r918, %r918, %r16;
	setp.lt.s32 	%p120, %r918, %r309;
	@%p120 bra 	$L__BB3_87;
	bra.uni 	$L__BB3_148;
$L__BB3_141:
	add.s32 	%r942, %r982, %r94;
	setp.ge.s32 	%p71, %r942, %r309;
	mov.f64 	%fd1615, 0d0000000000000000;
	@%p71 bra 	$L__BB3_147;
	mov.f64 	%fd1615, 0d0000000000000000;
$L__BB3_143:
	mul.lo.s32 	%r458, %r942, 3;
	mul.wide.u32 	%rd199, %r458, 8;
	add.s64 	%rd200, %rd4, %rd199;
	ld.global.f64 	%fd702, [%rd200];
	sub.f64 	%fd703, %fd4, %fd702;
	ld.global.f64 	%fd704, [%rd200+8];
	sub.f64 	%fd705, %fd5, %fd704;
	ld.global.f64 	%fd706, [%rd200+16];
	sub.f64 	%fd707, %fd6, %fd706;
	mul.f64 	%fd708, %fd705, %fd705;
	fma.rn.f64 	%fd709, %fd703, %fd703, %fd708;
	fma.rn.f64 	%fd710, %fd707, %fd707, %fd709;
	sqrt.rn.f64 	%fd711, %fd710;
	mul.f64 	%fd77, %fd232, %fd711;
	mul.f64 	%fd78, %fd231, %fd77;
	{
	.reg .b32 %temp; 
	mov.b64 	{%temp, %r158}, %fd78;
	}
	and.b32  	%r159, %r158, 2147483647;
	{
	.reg .b32 %temp; 
	mov.b64 	{%r160, %temp}, %fd78;
	}
	setp.gt.u32 	%p72, %r159, 2146435071;
	@%p72 bra 	$L__BB3_145;
	mov.b64 	%fd715, {%r160, %r159};
	add.f64 	%fd716, %fd715, 0dC010000000000000;
	add.f64 	%fd717, %fd715, 0d4010000000000000;
	rcp.approx.ftz.f64 	%fd718, %fd717;
	neg.f64 	%fd719, %fd717;
	fma.rn.f64 	%fd720, %fd719, %fd718, 0d3FF0000000000000;
	fma.rn.f64 	%fd721, %fd720, %fd720, %fd720;
	fma.rn.f64 	%fd722, %fd721, %fd718, %fd718;
	mul.f64 	%fd723, %fd716, %fd722;
	mov.f64 	%fd724, 0d3FF0000000000000;
	add.rn.f64 	%fd725, %fd723, %fd724;
	fma.rn.f64 	%fd726, %fd725, 0dC010000000000000, %fd715;
	neg.f64 	%fd727, %fd723;
	fma.rn.f64 	%fd728, %fd727, %fd715, %fd726;
	fma.rn.f64 	%fd729, %fd722, %fd728, %fd723;
	fma.rn.f64 	%fd730, %fd729, 0dBDF8774AD4E0BFD7, 0dBE44E1C6FD03D328;
	fma.rn.f64 	%fd731, %fd730, %fd729, 0dBE4330149F7A56B6;
	fma.rn.f64 	%fd732, %fd731, %fd729, 0d3E7BEDDED8376273;
	fma.rn.f64 	%fd733, %fd732, %fd729, 0d3E6F9254C3ABF22B;
	fma.rn.f64 	%fd734, %fd733, %fd729, 0dBEAB9068C2148CF0;
	fma.rn.f64 	%fd735, %fd734, %fd729, 0d3E94C6454DB34009;
	fma.rn.f64 	%fd736, %fd735, %fd729, 0d3ED7F1C378F2311D;
	fma.rn.f64 	%fd737, %fd736, %fd729, 0dBEE78E051C6D5C58;
	fma.rn.f64 	%fd738, %fd737, %fd729, 0dBEF995B4EAD14A90;
	fma.rn.f64 	%fd739, %fd738, %fd729, 0d3F23BE27CF0A29B2;
	fma.rn.f64 	%fd740, %fd739, %fd729, 0dBF2A1DEF3E81672E;
	fma.rn.f64 	%fd741, %fd740, %fd729, 0dBF48D4ABE68C1713;
	fma.rn.f64 	%fd742, %fd741, %fd729, 0d3F749C67210DD6B4;
	fma.rn.f64 	%fd743, %fd742, %fd729, 0dBF9096238568E357;
	fma.rn.f64 	%fd744, %fd743, %fd729, 0d3FA3079EDF8C2DC9;
	fma.rn.f64 	%fd745, %fd744, %fd729, 0dBFB0FB06DFF601FC;
	fma.rn.f64 	%fd746, %fd745, %fd729, 0d3FB7FEE004DFBCDC;
	fma.rn.f64 	%fd747, %fd746, %fd729, 0dBFB9DDB23C3DB8C6;
	fma.rn.f64 	%fd748, %fd747, %fd729, 0d3FB16ECEFCFA5FDA;
	fma.rn.f64 	%fd749, %fd748, %fd729, 0d3F8F7F5DF66FB6D6;
	fma.rn.f64 	%fd750, %fd749, %fd729, 0dBFC1DF1AD154A29D;
	fma.rn.f64 	%fd751, %fd750, %fd729, 0d3FF3BA5916E9FD7F;
	fma.rn.f64 	%fd752, %fd715, 0d4000000000000000, 0d3FF0000000000000;
	rcp.approx.ftz.f64 	%fd753, %fd752;
	neg.f64 	%fd754, %fd752;
	fma.rn.f64 	%fd755, %fd754, %fd753, 0d3FF0000000000000;
	fma.rn.f64 	%fd756, %fd755, %fd755, %fd755;
	fma.rn.f64 	%fd757, %fd756, %fd753, %fd753;
	mul.f64 	%fd758, %fd757, %fd751;
	mul.f64 	%fd759, %fd758, 0dC000000000000000;
	fma.rn.f64 	%fd760, %fd715, %fd759, %fd751;
	neg.f64 	%fd761, %fd758;
	add.rn.f64 	%fd762, %fd760, %fd761;
	fma.rn.f64 	%fd763, %fd762, %fd757, %fd758;
	neg.f64 	%fd764, %fd715;
	mul.f64 	%fd765, %fd715, %fd764;
	fma.rn.f64 	%fd766, %fd765, 0d3FF71547652B82FE, 0d4338000000000000;
	{
	.reg .b32 %temp; 
	mov.b64 	{%r459, %temp}, %fd766;
	}
	mov.f64 	%fd767, 0dC338000000000000;
	add.rn.f64 	%fd768, %fd766, %fd767;
	fma.rn.f64 	%fd769, %fd768, 0dBFE62E42FEFA39EF, %fd765;
	fma.rn.f64 	%fd770, %fd768, 0dBC7ABC9E3B39803F, %fd769;
	fma.rn.f64 	%fd771, %fd770, 0d3E5ADE1569CE2BDF, 0d3E928AF3FCA213EA;
	fma.rn.f64 	%fd772, %fd771, %fd770, 0d3EC71DEE62401315;
	fma.rn.f64 	%fd773, %fd772, %fd770, 0d3EFA01997C89EB71;
	fma.rn.f64 	%fd774, %fd773, %fd770, 0d3F2A01A014761F65;
	fma.rn.f64 	%fd775, %fd774, %fd770, 0d3F56C16C1852B7AF;
	fma.rn.f64 	%fd776, %fd775, %fd770, 0d3F81111111122322;
	fma.rn.f64 	%fd777, %fd776, %fd770, 0d3FA55555555502A1;
	fma.rn.f64 	%fd778, %fd777, %fd770, 0d3FC5555555555511;
	fma.rn.f64 	%fd779, %fd778, %fd770, 0d3FE000000000000B;
	fma.rn.f64 	%fd780, %fd779, %fd770, 0d3FF0000000000000;
	fma.rn.f64 	%fd781, %fd780, %fd770, 0d3FF0000000000000;
	shr.u32 	%r460, %r459, 31;
	add.s32 	%r461, %r459, %r460;
	shr.s32 	%r462, %r461, 1;
	{
	.reg .b32 %temp; 
	mov.b64 	{%r463, %temp}, %fd781;
	}
	{
	.reg .b32 %temp; 
	mov.b64 	{%temp, %r464}, %fd781;
	}
	shl.b32 	%r465, %r462, 20;
	add.s32 	%r466, %r464, %r465;
	mov.b64 	%fd782, {%r463, %r466};
	sub.s32 	%r467, %r459, %r462;
	shl.b32 	%r468, %r467, 20;
	add.s32 	%r469, %r468, 1072693248;
	mov.b32 	%r470, 0;
	mov.b64 	%fd783, {%r470, %r469};
	mul.f64 	%fd784, %fd783, %fd782;
	neg.f64 	%fd785, %fd765;
	fma.rn.f64 	%fd786, %fd764, %fd715, %fd785;
	fma.rn.f64 	%fd787, %fd784, %fd786, %fd784;
	mul.f64 	%fd788, %fd787, %fd763;
	setp.gt.u32 	%p76, %r159, 1077624832;
	selp.f64 	%fd789, 0d0000000000000000, %fd788, %p76;
	setp.lt.s32 	%p77, %r158, 0;
	mov.f64 	%fd790, 0d4000000000000000;
	sub.f64 	%fd791, %fd790, %fd789;
	selp.f64 	%fd1614, %fd791, %fd789, %p77;
	bra.uni 	$L__BB3_146;
$L__BB3_145:
	setp.eq.s32 	%p73, %r159, 2146435072;
	setp.eq.s32 	%p74, %r160, 0;
	setp.lt.s32 	%p75, %r158, 0;
	selp.f64 	%fd712, 0d4000000000000000, 0d0000000000000000, %p75;
	add.f64 	%fd713, %fd78, %fd78;
	selp.f64 	%fd714, %fd712, %fd713, %p74;
	selp.f64 	%fd1614, %fd714, %fd713, %p73;
$L__BB3_146:
	div.rn.f64 	%fd792, %fd1614, %fd77;
	add.f64 	%fd1615, %fd1615, %fd792;
	add.s32 	%r942, %r942, %r16;
	setp.lt.s32 	%p78, %r942, %r309;
	@%p78 bra 	$L__BB3_143;
$L__BB3_147:
	ld.shared.f64 	%fd793, [%r17];
	add.f64 	%fd794, %fd1615, %fd793;
	st.shared.f64 	[%r17], %fd794;
$L__BB3_148:
	setp.gt.f64 	%p121, %fd45, 0d3EB0C6F7A0B5ED8D;
	setp.ne.s32 	%p122, %r982, 0;
	or.pred  	%p123, %p122, %p121;
	@%p123 bra 	$L__BB3_150;
	ld.shared.f64 	%fd1232, [%r17];
	fma.rn.f64 	%fd1233, %fd231, 0dBFF20DD750429B6D, %fd1232;
	st.shared.f64 	[%r17], %fd1233;
$L__BB3_150:
	bar.sync 	0;
	setp.ge.u32 	%p124, %r982, %r15;
	@%p124 bra 	$L__BB3_173;
	setp.lt.s32 	%p125, %r310, 1;
	@%p125 bra 	$L__BB3_167;
	and.b32  	%r162, %r13, 15;
	add.s32 	%r163, %r162, -1;
	and.b32  	%r164, %r13, 7;
	add.s32 	%r165, %r164, -1;
	and.b32  	%r166, %r13, 48;
	and.b32  	%r167, %r13, 3;
	mov.u32 	%r943, %r982;
$L__BB3_153:
	setp.lt.u32 	%p130, %r310, 16;
	shl.b32 	%r601, %r943, 3;
	mov.u32 	%r602, _ZZ9rcnsl0_cuILi7ELi32EEvPddidS0_iS0_idS0_S0_E2dl;
	add.s32 	%r169, %r602, %r601;
	mov.b32 	%r946, 0;
	mov.f64 	%fd1623, 0d0000000000000000;
	@%p130 bra 	$L__BB3_156;
	mov.b32 	%r944, 0;
	mov.f64 	%fd1623, 0d0000000000000000;
$L__BB3_155:
	.pragma "nounroll";
	shl.b32 	%r604, %r944, 9;
	add.s32 	%r605, %r169, %r604;
	ld.shared.f64 	%fd1247, [%r605];
	add.f64 	%fd1248, %fd1247, %fd1623;
	ld.shared.f64 	%fd1249, [%r605+512];
	add.f64 	%fd1250, %fd1249, %fd1248;
	ld.shared.f64 	%fd1251, [%r605+1024];
	add.f64 	%fd1252, %fd1251, %fd1250;
	ld.shared.f64 	%fd1253, [%r605+1536];
	add.f64 	%fd1254, %fd1253, %fd1252;
	ld.shared.f64 	%fd1255, [%r605+2048];
	add.f64 	%fd1256, %fd1255, %fd1254;
	ld.shared.f64 	%fd1257, [%r605+2560];
	add.f64 	%fd1258, %fd1257, %fd1256;
	ld.shared.f64 	%fd1259, [%r605+3072];
	add.f64 	%fd1260, %fd1259, %fd1258;
	ld.shared.f64 	%fd1261, [%r605+3584];
	add.f64 	%fd1262, %fd1261, %fd1260;
	ld.shared.f64 	%fd1263, [%r605+4096];
	add.f64 	%fd1264, %fd1263, %fd1262;
	ld.shared.f64 	%fd1265, [%r605+4608];
	add.f64 	%fd1266, %fd1265, %fd1264;
	ld.shared.f64 	%fd1267, [%r605+5120];
	add.f64 	%fd1268, %fd1267, %fd1266;
	ld.shared.f64 	%fd1269, [%r605+5632];
	add.f64 	%fd1270, %fd1269, %fd1268;
	ld.shared.f64 	%fd1271, [%r605+6144];
	add.f64 	%fd1272, %fd1271, %fd1270;
	ld.shared.f64 	%fd1273, [%r605+6656];
	add.f64 	%fd1274, %fd1273, %fd1272;
	ld.shared.f64 	%fd1275, [%r605+7168];
	add.f64 	%fd1276, %fd1275, %fd1274;
	ld.shared.f64 	%fd1277, [%r605+7680];
	add.f64 	%fd1623, %fd1277, %fd1276;
	add.s32 	%r944, %r944, 16;
	setp.ne.s32 	%p131, %r944, %r166;
	mov.u32 	%r946, %r166;
	@%p131 bra 	$L__BB3_155;
$L__BB3_156:
	setp.eq.s32 	%p132, %r162, 0;
	@%p132 bra 	$L__BB3_166;
	setp.lt.u32 	%p133, %r163, 7;
	@%p133 bra 	$L__BB3_159;
	shl.b32 	%r606, %r946, 9;
	add.s32 	%r607, %r169, %r606;
	ld.shared.f64 	%fd1279, [%r607];
	add.f64 	%fd1280, %fd1279, %fd1623;
	ld.shared.f64 	%fd1281, [%r607+512];
	add.f64 	%fd1282, %fd1281, %fd1280;
	ld.shared.f64 	%fd1283, [%r607+1024];
	add.f64 	%fd1284, %fd1283, %fd1282;
	ld.shared.f64 	%fd1285, [%r607+1536];
	add.f64 	%fd1286, %fd1285, %fd1284;
	ld.shared.f64 	%fd1287, [%r607+2048];
	add.f64 	%fd1288, %fd1287, %fd1286;
	ld.shared.f64 	%fd1289, [%r607+2560];
	add.f64 	%fd1290, %fd1289, %fd1288;
	ld.shared.f64 	%fd1291, [%r607+3072];
	add.f64 	%fd1292, %fd1291, %fd1290;
	ld.shared.f64 	%fd1293, [%r607+3584];
	add.f64 	%fd1623, %fd1293, %fd1292;
	add.s32 	%r946, %r946, 8;
$L__BB3_159:
	setp.eq.s32 	%p134, %r164, 0;
	@%p134 bra 	$L__BB3_166;
	setp.lt.u32 	%p135, %r165, 3;
	@%p135 bra 	$L__BB3_162;
	shl.b32 	%r608, %r946, 9;
	add.s32 	%r609, %r169, %r608;
	ld.shared.f64 	%fd1295, [%r609];
	add.f64 	%fd1296, %fd1295, %fd1623;
	ld.shared.f64 	%fd1297, [%r609+512];
	add.f64 	%fd1298, %fd1297, %fd1296;
	ld.shared.f64 	%fd1299, [%r609+1024];
	add.f64 	%fd1300, %fd1299, %fd1298;
	ld.shared.f64 	%fd1301, [%r609+1536];
	add.f64 	%fd1623, %fd1301, %fd1300;
	add.s32 	%r946, %r946, 4;
$L__BB3_162:
	setp.eq.s32 	%p136, %r167, 0;
	@%p136 bra 	$L__BB3_166;
	setp.eq.s32 	%p137, %r167, 1;
	shl.b32 	%r610, %r946, 9;
	add.s32 	%r177, %r169, %r610;
	ld.shared.f64 	%fd1302, [%r177];
	add.f64 	%fd1623, %fd1302, %fd1623;
	@%p137 bra 	$L__BB3_166;
	setp.eq.s32 	%p138, %r167, 2;
	ld.shared.f64 	%fd1303, [%r177+512];
	add.f64 	%fd1623, %fd1303, %fd1623;
	@%p138 bra 	$L__BB3_166;
	ld.shared.f64 	%fd1304, [%r177+1024];
	add.f64 	%fd1623, %fd1304, %fd1623;
$L__BB3_166:
	mul.wide.u32 	%rd318, %r943, 8;
	add.s64 	%rd319, %rd1, %rd318;
	ld.global.f64 	%fd1305, [%rd319];
	mul.f64 	%fd1306, %fd1305, %fd1623;
	mov.u32 	%r612, _ZZ10mkstrxd_cuILi3ELi32EEviiiiPdPiiS1_dddS0_iS0_iS1_S1_S0_S0_bbbS0_S0_S1_S1_S0_S0_E2hl;
	add.s32 	%r613, %r612, %r601;
	st.shared.f64 	[%r613], %fd1306;
	add.s32 	%r943, %r943, 32;
	setp.lt.u32 	%p139, %r943, %r15;
	@%p139 bra 	$L__BB3_153;
	bra.uni 	$L__BB3_173;
$L__BB3_167:
	add.s32 	%r586, %r982, 32;
	max.u32 	%r587, %r15, %r586;
	not.b32 	%r588, %r4;
	add.s32 	%r589, %r587, %r588;
	sub.s32 	%r179, %r589, %r5;
	and.b32  	%r590, %r179, 96;
	setp.eq.s32 	%p126, %r590, 96;
	mov.u32 	%r950, %r982;
	@%p126 bra 	$L__BB3_170;
	shr.u32 	%r592, %r179, 5;
	add.s32 	%r593, %r592, 1;
	and.b32  	%r180, %r593, 3;
	mov.b32 	%r949, 0;
	mov.u32 	%r950, %r982;
$L__BB3_169:
	.pragma "nounroll";
	shl.b32 	%r594, %r950, 3;
	mov.u32 	%r595, _ZZ10mkstrxd_cuILi3ELi32EEviiiiPdPiiS1_dddS0_iS0_iS1_S1_S0_S0_bbbS0_S0_S1_S1_S0_S0_E2hl;
	add.s32 	%r596, %r595, %r594;
	mul.wide.u32 	%rd314, %r950, 8;
	add.s64 	%rd315, %rd1, %rd314;
	ld.global.f64 	%fd1234, [%rd315];
	mul.f64 	%fd1235, %fd1234, 0d0000000000000000;
	st.shared.f64 	[%r596], %fd1235;
	add.s32 	%r950, %r950, 32;
	add.s32 	%r949, %r949, 1;
	setp.ne.s32 	%p127, %r949, %r180;
	@%p127 bra 	$L__BB3_169;
$L__BB3_170:
	setp.lt.u32 	%p128, %r179, 96;
	@%p128 bra 	$L__BB3_173;
	mov.u32 	%r598, _ZZ10mkstrxd_cuILi3ELi32EEviiiiPdPiiS1_dddS0_iS0_iS1_S1_S0_S0_bbbS0_S0_S1_S1_S0_S0_E2hl;
$L__BB3_172:
	shl.b32 	%r597, %r950, 3;
	add.s32 	%r599, %r598, %r597;
	mul.wide.u32 	%rd316, %r950, 8;
	add.s64 	%rd317, %rd1, %rd316;
	ld.global.f64 	%fd1236, [%rd317];
	mul.f64 	%fd1237, %fd1236, 0d0000000000000000;
	st.shared.f64 	[%r599], %fd1237;
	ld.global.f64 	%fd1238, [%rd317+256];
	mul.f64 	%fd1239, %fd1238, 0d0000000000000000;
	st.shared.f64 	[%r599+256], %fd1239;
	ld.global.f64 	%fd1240, [%rd317+512];
	mul.f64 	%fd1241, %fd1240, 0d0000000000000000;
	st.shared.f64 	[%r599+512], %fd1241;
	ld.global.f64 	%fd1242, [%rd317+768];
	mul.f64 	%fd1243, %fd1242, 0d0000000000000000;
	st.shared.f64 	[%r599+768], %fd1243;
	add.s32 	%r950, %r950, 128;
	setp.lt.u32 	%p129, %r950, %r15;
	@%p129 bra 	$L__BB3_172;
$L__BB3_173:
	bar.sync 	0;
	bra.uni 	$L__BB3_233;
$L__BB3_174:
	mul.f64 	%fd98, %fd232, %fd1;
	mul.f64 	%fd99, %fd232, %fd2;
	mul.f64 	%fd100, %fd232, %fd3;
	mov.u32 	%r614, %ntid.y;
	mul.lo.s32 	%r188, %r3, %r614;
	mov.f64 	%fd1307, 0d0000000000000000;
	st.local.v2.f64 	[%rd7], {%fd1307, %fd1307};
	st.local.v2.f64 	[%rd7+16], {%fd1307, %fd1307};
	st.local.v2.f64 	[%rd7+32], {%fd1307, %fd1307};
	st.local.v2.f64 	[%rd7+48], {%fd1307, %fd1307};
	st.local.v2.f64 	[%rd7+64], {%fd1307, %fd1307};
	st.local.v2.f64 	[%rd7+80], {%fd1307, %fd1307};
	st.local.v2.f64 	[%rd7+96], {%fd1307, %fd1307};
	st.local.v2.f64 	[%rd7+112], {%fd1307, %fd1307};
	st.local.v2.f64 	[%rd7+128], {%fd1307, %fd1307};
	st.local.v2.f64 	[%rd7+144], {%fd1307, %fd1307};
	st.local.v2.f64 	[%rd7+160], {%fd1307, %fd1307};
	st.local.v2.f64 	[%rd7+176], {%fd1307, %fd1307};
	st.local.v2.f64 	[%rd7+192], {%fd1307, %fd1307};
	st.local.v2.f64 	[%rd7+208], {%fd1307, %fd1307};
	st.local.v2.f64 	[%rd7+224], {%fd1307, %fd1307};
	st.local.v2.f64 	[%rd7+240], {%fd1307, %fd1307};
	st.local.v2.f64 	[%rd7+256], {%fd1307, %fd1307};
	st.local.v2.f64 	[%rd7+272], {%fd1307, %fd1307};
	st.local.v2.f64 	[%rd7+288], {%fd1307, %fd1307};
	st.local.v2.f64 	[%rd7+304], {%fd1307, %fd1307};
	st.local.v2.f64 	[%rd7+320], {%fd1307, %fd1307};
	st.local.v2.f64 	[%rd7+336], {%fd1307, %fd1307};
	st.local.v2.f64 	[%rd7+352], {%fd1307, %fd1307};
	st.local.v2.f64 	[%rd7+368], {%fd1307, %fd1307};
	st.local.v2.f64 	[%rd7+384], {%fd1307, %fd1307};
	st.local.v2.f64 	[%rd7+400], {%fd1307, %fd1307};
	st.local.v2.f64 	[%rd7+416], {%fd1307, %fd1307};
	st.local.v2.f64 	[%rd7+432], {%fd1307, %fd1307};
	st.local.v2.f64 	[%rd7+448], {%fd1307, %fd1307};
	st.local.v2.f64 	[%rd7+464], {%fd1307, %fd1307};
	st.local.v2.f64 	[%rd7+480], {%fd1307, %fd1307};
	st.local.v2.f64 	[%rd7+496], {%fd1307, %fd1307};
	st.local.v2.f64 	[%rd7+512], {%fd1307, %fd1307};
	st.local.v2.f64 	[%rd7+528], {%fd1307, %fd1307};
	st.local.v2.f64 	[%rd7+544], {%fd1307, %fd1307};
	st.local.v2.f64 	[%rd7+560], {%fd1307, %fd1307};
	st.local.v2.f64 	[%rd7+576], {%fd1307, %fd1307};
	st.local.v2.f64 	[%rd7+592], {%fd1307, %fd1307};
	st.local.v2.f64 	[%rd7+608], {%fd1307, %fd1307};
	st.local.v2.f64 	[%rd7+624], {%fd1307, %fd1307};
	st.local.v2.f64 	[%rd7+640], {%fd1307, %fd1307};
	st.local.v2.f64 	[%rd7+656], {%fd1307, %fd1307};
	st.local.v2.f64 	[%rd7+672], {%fd1307, %fd1307};
	st.local.v2.f64 	[%rd7+688], {%fd1307, %fd1307};
	st.local.v2.f64 	[%rd7+704], {%fd1307, %fd1307};
	st.local.v2.f64 	[%rd7+720], {%fd1307, %fd1307};
	st.local.v2.f64 	[%rd7+736], {%fd1307, %fd1307};
	st.local.v2.f64 	[%rd7+752], {%fd1307, %fd1307};
	st.local.v2.f64 	[%rd7+768], {%fd1307, %fd1307};
	st.local.v2.f64 	[%rd7+784], {%fd1307, %fd1307};
	mul.f64 	%fd1308, %fd99, %fd99;
	fma.rn.f64 	%fd1309, %fd98, %fd98, %fd1308;
	fma.rn.f64 	%fd101, %fd100, %fd100, %fd1309;
	setp.lt.s32 	%p140, %r12, 0;
	@%p140 bra 	$L__BB3_214;
	add.s32 	%r189, %r10, %r8;
	and.b32  	%r190, %r12, 1;
	mov.b32 	%r953, 0;
	mov.f64 	%fd1632, 0d3FF0000000000000;
	mov.f64 	%fd1650, 0d0000000000000000;
	mov.f64 	%fd1649, %fd1650;
$L__BB3_176:
	mov.u32 	%r192, %r953;
	mov.f64 	%fd1634, 0d0000000000000000;
	mov.f64 	%fd1633, 0d3FF0000000000000;
	mov.f64 	%fd1631, 0d3FD20DD750429B6D;
	setp.eq.s32 	%p141, %r192, 0;
	@%p141 bra 	$L__BB3_180;
	setp.eq.s32 	%p142, %r192, 1;
	mov.f64 	%fd1633, %fd98;
	mov.f64 	%fd1634, %fd99;
	@%p142 bra 	$L__BB3_179;
	mul.f64 	%fd1316, %fd98, %fd1627;
	mul.f64 	%fd1317, %fd99, %fd1626;
	sub.f64 	%fd1633, %fd1316, %fd1317;
	mul.f64 	%fd1318, %fd98, %fd1626;
	fma.rn.f64 	%fd1634, %fd99, %fd1627, %fd1318;
$L__BB3_179:
	shl.b32 	%r617, %r192, 1;
	add.s32 	%r618, %r617, -1;
	mul.lo.s32 	%r619, %r618, %r617;
	cvt.rn.f64.s32 	%fd1319, %r619;
	mul.f64 	%fd1632, %fd1632, %fd1319;
	shl.b32 	%r620, %r192, 2;
	or.b32  	%r621, %r620, 2;
	cvt.rn.f64.s32 	%fd1320, %r621;
	mul.f64 	%fd1321, %fd1632, 0d402921FB54442D18;
	div.rn.f64 	%fd1322, %fd1320, %fd1321;
	sqrt.rn.f64 	%fd1631, %fd1322;
$L__BB3_180:
	mov.f64 	%fd1626, %fd1634;
	mov.f64 	%fd1627, %fd1633;
	add.s32 	%r953, %r192, 1;
	add.s32 	%r194, %r192, 2;
	add.s32 	%r195, %r192, -1;
	shl.b32 	%r622, %r192, 2;
	mov.u32 	%r623, _ZZ10mkstrxd_cuILi3ELi32EEviiiiPdPiiS1_dddS0_iS0_iS1_S1_S0_S0_bbbS0_S0_S1_S1_S0_S0_E2df;
	add.s32 	%r196, %r623, %r622;
	setp.ne.s32 	%p143, %r192, 0;
	@%p143 bra 	$L__BB3_196;
	setp.ne.s32 	%p156, %r190, 0;
	mov.b32 	%r957, 0;
	mov.f64 	%fd1635, %fd1650;
	mov.f64 	%fd1636, %fd1649;
	mov.f64 	%fd1639, %fd1631;
	mov.u32 	%r954, %r965;
	@%p156 bra 	$L__BB3_183;
	ld.shared.u32 	%r669, [%r196];
	cvt.rn.f64.s32 	%fd1381, %r669;
	mul.f64 	%fd1382, %fd1631, %fd1381;
	st.local.f64 	[%rd6], %fd1382;
	mul.f64 	%fd1383, %fd1627, %fd1382;
	st.local.f64 	[%rd7], %fd1383;
	mul.f64 	%fd1639, %fd1631, 0d3FFBB67AE8584CAA;
	mov.b32 	%r957, 1;
	mov.b32 	%r954, 0;
	mov.f64 	%fd1635, %fd1631;
	mov.f64 	%fd1636, %fd1650;
$L__BB3_183:
	setp.eq.s32 	%p157, %r12, 0;
	mov.b32 	%r965, 0;
	mov.f64 	%fd1649, %fd1650;
	mov.f64 	%fd1650, %fd1631;
	@%p157 bra 	$L__BB3_213;
	mov.f64 	%fd1650, %fd1635;
	mov.u32 	%r965, %r954;
	mov.f64 	%fd1649, %fd1636;
$L__BB3_185:
	mov.f64 	%fd122, %fd1649;
	mov.f64 	%fd1649, %fd1639;
	mov.f64 	%fd121, %fd1650;
	setp.eq.s32 	%p158, %r957, 0;
	@%p158 bra 	$L__BB3_190;
	setp.eq.s32 	%p159, %r957, %r953;
	@%p159 bra 	$L__BB3_189;
	setp.lt.u32 	%p160, %r957, %r194;
	@%p160 bra 	$L__BB3_191;
	add.s32 	%r671, %r965, 1;
	setp.eq.s32 	%p161, %r671, 2;
	selp.b32 	%r201, 0, %r671, %p161;
	add.s32 	%r672, %r195, %r957;
	cvt.rn.f64.s32 	%fd1384, %r672;
	cvt.rn.f64.u32 	%fd1385, %r957;
	div.rn.f64 	%fd1386, %fd1384, %fd1385;
	mul.f64 	%fd1387, %fd1386, %fd1649;
	div.rn.f64 	%fd1388, %fd1387, %fd122;
	shl.b32 	%r673, %r957, 1;
	add.s32 	%r674, %r673, -1;
	cvt.rn.f64.s32 	%fd1389, %r674;
	div.rn.f64 	%fd1390, %fd1389, %fd1385;
	mul.f64 	%fd1391, %fd1390, %fd1649;
	div.rn.f64 	%fd1392, %fd1391, %fd121;
	mul.f64 	%fd1393, %fd101, %fd1388;
	mul.wide.s32 	%rd340, %r201, 8;
	add.s64 	%rd341, %rd6, %rd340;
	ld.local.f64 	%fd1394, [%rd341];
	mul.f64 	%fd1395, %fd1393, %fd1394;
	mul.f64 	%fd1396, %fd100, %fd1392;
	mul.wide.s32 	%rd342, %r965, 8;
	add.s64 	%rd343, %rd6, %rd342;
	ld.local.f64 	%fd1397, [%rd343];
	mul.f64 	%fd1398, %fd1396, %fd1397;
	sub.f64 	%fd1399, %fd1398, %fd1395;
	st.local.f64 	[%rd341], %fd1399;
	mov.u32 	%r965, %r201;
	bra.uni 	$L__BB3_191;
$L__BB3_189:
	mul.f64 	%fd1400, %fd100, %fd1649;
	ld.shared.u32 	%r676, [%r196+4];
	cvt.rn.f64.s32 	%fd1401, %r676;
	mul.f64 	%fd1402, %fd1400, %fd1401;
	st.local.f64 	[%rd6+8], %fd1402;
	mov.b32 	%r965, 1;
	bra.uni 	$L__BB3_191;
$L__BB3_190:
	ld.shared.u32 	%r678, [%r196];
	cvt.rn.f64.s32 	%fd1403, %r678;
	mul.f64 	%fd1404, %fd1649, %fd1403;
	st.local.f64 	[%rd6], %fd1404;
	mov.b32 	%r965, 0;
$L__BB3_191:
	setp.eq.s32 	%p162, %r957, 0;
	add.s32 	%r203, %r957, 1;
	mad.lo.s32 	%r204, %r957, %r957, %r957;
	mul.wide.s32 	%rd344, %r965, 8;
	add.s64 	%rd345, %rd6, %rd344;
	ld.local.f64 	%fd1641, [%rd345];
	mul.f64 	%fd1405, %fd1627, %fd1641;
	mul.wide.u32 	%rd346, %r204, 8;
	add.s64 	%rd347, %rd7, %rd346;
	st.local.f64 	[%rd347], %fd1405;
	shl.b32 	%r205, %r957, 1;
	add.s32 	%r206, %r205, 3;
	mad.lo.s32 	%r679, %r206, %r957, %r206;
	cvt.rn.f64.u32 	%fd1406, %r679;
	mad.lo.s32 	%r680, %r205, %r957, %r205;
	add.s32 	%r681, %r680, %r203;
	cvt.rn.f64.u32 	%fd1407, %r681;
	div.rn.f64 	%fd1408, %fd1406, %fd1407;
	sqrt.rn.f64 	%fd1409, %fd1408;
	mul.f64 	%fd1650, %fd1409, %fd1649;
	@%p162 bra 	$L__BB3_194;
	setp.lt.u32 	%p163, %r203, %r194;
	@%p163 bra 	$L__BB3_195;
	add.s32 	%r682, %r965, 1;
	setp.eq.s32 	%p164, %r682, 2;
	selp.b32 	%r965, 0, %r682, %p164;
	cvt.rn.f64.u32 	%fd1410, %r957;
	cvt.rn.f64.u32 	%fd1411, %r203;
	div.rn.f64 	%fd1412, %fd1410, %fd1411;
	mul.f64 	%fd1413, %fd1412, %fd1650;
	div.rn.f64 	%fd1414, %fd1413, %fd121;
	shl.b32 	%r683, %r203, 1;
	add.s32 	%r684, %r683, -1;
	cvt.rn.f64.s32 	%fd1415, %r684;
	div.rn.f64 	%fd1416, %fd1415, %fd1411;
	mul.f64 	%fd1417, %fd1416, %fd1650;
	div.rn.f64 	%fd1418, %fd1417, %fd1649;
	mul.f64 	%fd1419, %fd101, %fd1414;
	mul.wide.s32 	%rd348, %r965, 8;
	add.s64 	%rd349, %rd6, %rd348;
	ld.local.f64 	%fd1420, [%rd349];
	mul.f64 	%fd1421, %fd1419, %fd1420;
	mul.f64 	%fd1422, %fd100, %fd1418;
	mul.f64 	%fd1423, %fd1422, %fd1641;
	sub.f64 	%fd1641, %fd1423, %fd1421;
	st.local.f64 	[%rd349], %fd1641;
	bra.uni 	$L__BB3_195;
$L__BB3_194:
	mul.f64 	%fd1424, %fd100, %fd1650;
	ld.shared.u32 	%r686, [_ZZ10mkstrxd_cuILi3ELi32EEviiiiPdPiiS1_dddS0_iS0_iS1_S1_S0_S0_bbbS0_S0_S1_S1_S0_S0_E2df+4];
	cvt.rn.f64.s32 	%fd1425, %r686;
	mul.f64 	%fd1641, %fd1424, %fd1425;
	st.local.f64 	[%rd6+8], %fd1641;
	mov.b32 	%r965, 1;
$L__BB3_195:
	add.s32 	%r957, %r957, 2;
	shl.b32 	%r687, %r203, 1;
	add.s32 	%r688, %r204, %r687;
	mul.f64 	%fd1426, %fd1627, %fd1641;
	mul.wide.u32 	%rd350, %r688, 8;
	add.s64 	%rd351, %rd7, %rd350;
	st.local.f64 	[%rd351], %fd1426;
	add.s32 	%r689, %r205, 5;
	mul.lo.s32 	%r690, %r957, %r689;
	cvt.rn.f64.u32 	%fd1427, %r690;
	mul.lo.s32 	%r691, %r957, %r206;
	cvt.rn.f64.u32 	%fd1428, %r691;
	div.rn.f64 	%fd1429, %fd1427, %fd1428;
	sqrt.rn.f64 	%fd1430, %fd1429;
	mul.f64 	%fd1639, %fd1430, %fd1650;
	setp.eq.s32 	%p165, %r957, %r189;
	@%p165 bra 	$L__BB3_213;
	bra.uni 	$L__BB3_185;
$L__BB3_196:
	sub.s32 	%r624, %r189, %r192;
	and.b32  	%r625, %r624, 1;
	setp.eq.b32 	%p144, %r625, 1;
	not.pred 	%p145, %p144;
	mov.f64 	%fd1642, %fd1650;
	mov.f64 	%fd1643, %fd1649;
	mov.f64 	%fd1646, %fd1631;
	mov.u32 	%r960, %r965;
	mov.u32 	%r963, %r192;
	@%p145 bra 	$L__BB3_198;
	ld.shared.u32 	%r627, [%r196];
	cvt.rn.f64.s32 	%fd1323, %r627;
	mul.f64 	%fd1324, %fd1631, %fd1323;
	st.local.f64 	[%rd6], %fd1324;
	mul.f64 	%fd1325, %fd1627, %fd1324;
	mad.lo.s32 	%r628, %r953, %r192, %r192;
	mul.wide.u32 	%rd320, %r628, 8;
	add.s64 	%rd321, %rd7, %rd320;
	st.local.f64 	[%rd321], %fd1325;
	mul.f64 	%fd1326, %fd1626, %fd1324;
	mul.lo.s32 	%r629, %r192, %r192;
	mul.wide.s32 	%rd322, %r629, 8;
	add.s64 	%rd323, %rd7, %rd322;
	st.local.f64 	[%rd323], %fd1326;
	shl.b32 	%r630, %r192, 1;
	add.s32 	%r631, %r630, 3;
	cvt.rn.f64.u32 	%fd1327, %r631;
	add.s32 	%r632, %r194, %r195;
	add.s32 	%r633, %r953, %r192;
	mul.lo.s32 	%r634, %r632, %r633;
	cvt.rn.f64.u32 	%fd1328, %r634;
	div.rn.f64 	%fd1329, %fd1327, %fd1328;
	sqrt.rn.f64 	%fd1330, %fd1329;
	mul.f64 	%fd1646, %fd1330, %fd1631;
	mov.b32 	%r960, 0;
	mov.f64 	%fd1642, %fd1631;
	mov.f64 	%fd1643, %fd1650;
	mov.u32 	%r963, %r953;
$L__BB3_198:
	setp.eq.s32 	%p146, %r12, %r192;
	mov.b32 	%r965, 0;
	mov.f64 	%fd1649, %fd1650;
	mov.f64 	%fd1650, %fd1631;
	@%p146 bra 	$L__BB3_213;
	mov.f64 	%fd1650, %fd1642;
	mov.u32 	%r965, %r960;
	mov.f64 	%fd1649, %fd1643;
$L__BB3_200:
	mov.f64 	%fd135, %fd1649;
	mov.f64 	%fd1649, %fd1646;
	mov.f64 	%fd134, %fd1650;
	setp.ne.s32 	%p147, %r963, %r192;
	@%p147 bra 	$L__BB3_202;
	ld.shared.u32 	%r644, [%r196];
	cvt.rn.f64.s32 	%fd1350, %r644;
	mul.f64 	%fd1351, %fd1649, %fd1350;
	st.local.f64 	[%rd6], %fd1351;
	mov.b32 	%r965, 0;
	bra.uni 	$L__BB3_206;
$L__BB3_202:
	setp.ne.s32 	%p148, %r963, %r953;
	@%p148 bra 	$L__BB3_204;
	mul.f64 	%fd1347, %fd100, %fd1649;
	ld.shared.u32 	%r642, [%r196+4];
	cvt.rn.f64.s32 	%fd1348, %r642;
	mul.f64 	%fd1349, %fd1347, %fd1348;
	st.local.f64 	[%rd6+8], %fd1349;
	mov.b32 	%r965, 1;
	bra.uni 	$L__BB3_206;
$L__BB3_204:
	setp.lt.u32 	%p149, %r963, %r194;
	@%p149 bra 	$L__BB3_206;
	add.s32 	%r636, %r965, 1;
	setp.eq.s32 	%p150, %r636, 2;
	selp.b32 	%r214, 0, %r636, %p150;
	add.s32 	%r637, %r195, %r963;
	cvt.rn.f64.s32 	%fd1331, %r637;
	sub.s32 	%r638, %r963, %r192;
	cvt.rn.f64.u32 	%fd1332, %r638;
	div.rn.f64 	%fd1333, %fd1331, %fd1332;
	mul.f64 	%fd1334, %fd1333, %fd1649;
	div.rn.f64 	%fd1335, %fd1334, %fd135;
	shl.b32 	%r639, %r963, 1;
	add.s32 	%r640, %r639, -1;
	cvt.rn.f64.s32 	%fd1336, %r640;
	div.rn.f64 	%fd1337, %fd1336, %fd1332;
	mul.f64 	%fd1338, %fd1337, %fd1649;
	div.rn.f64 	%fd1339, %fd1338, %fd134;
	mul.f64 	%fd1340, %fd101, %fd1335;
	mul.wide.s32 	%rd324, %r214, 8;
	add.s64 	%rd325, %rd6, %rd324;
	ld.local.f64 	%fd1341, [%rd325];
	mul.f64 	%fd1342, %fd1340, %fd1341;
	mul.f64 	%fd1343, %fd100, %fd1339;
	mul.wide.s32 	%rd326, %r965, 8;
	add.s64 	%rd327, %rd6, %rd326;
	ld.local.f64 	%fd1344, [%rd327];
	mul.f64 	%fd1345, %fd1343, %fd1344;
	sub.f64 	%fd1346, %fd1345, %fd1342;
	st.local.f64 	[%rd325], %fd1346;
	mov.u32 	%r965, %r214;
$L__BB3_206:
	add.s32 	%r216, %r963, 1;
	mad.lo.s32 	%r217, %r963, %r963, %r963;
	mul.wide.s32 	%rd328, %r965, 8;
	add.s64 	%rd329, %rd6, %rd328;
	ld.local.f64 	%fd1648, [%rd329];
	mul.f64 	%fd1352, %fd1627, %fd1648;
	add.s32 	%r645, %r217, %r192;
	mul.wide.u32 	%rd330, %r645, 8;
	add.s64 	%rd331, %rd7, %rd330;
	st.local.f64 	[%rd331], %fd1352;
	mul.f64 	%fd1353, %fd1626, %fd1648;
	sub.s32 	%r646, %r217, %r192;
	mul.wide.s32 	%rd332, %r646, 8;
	add.s64 	%rd333, %rd7, %rd332;
	st.local.f64 	[%rd333], %fd1353;
	sub.s32 	%r218, %r216, %r192;
	shl.b32 	%r219, %r963, 1;
	add.s32 	%r220, %r219, 3;
	mul.lo.s32 	%r647, %r218, %r220;
	cvt.rn.f64.s32 	%fd1354, %r647;
	add.s32 	%r221, %r953, %r963;
	add.s32 	%r648, %r216, %r963;
	mul.lo.s32 	%r649, %r221, %r648;
	cvt.rn.f64.u32 	%fd1355, %r649;
	div.rn.f64 	%fd1356, %fd1354, %fd1355;
	sqrt.rn.f64 	%fd1357, %fd1356;
	mul.f64 	%fd1650, %fd1357, %fd1649;
	setp.eq.s32 	%p151, %r216, %r192;
	@%p151 bra 	$L__BB3_211;
	setp.eq.s32 	%p152, %r963, %r192;
	@%p152 bra 	$L__BB3_210;
	setp.lt.u32 	%p153, %r216, %r194;
	@%p153 bra 	$L__BB3_212;
	add.s32 	%r650, %r965, 1;
	setp.eq.s32 	%p154, %r650, 2;
	selp.b32 	%r965, 0, %r650, %p154;
	add.s32 	%r651, %r192, %r963;
	cvt.rn.f64.s32 	%fd1358, %r651;
	cvt.rn.f64.u32 	%fd1359, %r218;
	div.rn.f64 	%fd1360, %fd1358, %fd1359;
	mul.f64 	%fd1361, %fd1360, %fd1650;
	div.rn.f64 	%fd1362, %fd1361, %fd134;
	shl.b32 	%r652, %r216, 1;
	add.s32 	%r653, %r652, -1;
	cvt.rn.f64.s32 	%fd1363, %r653;
	div.rn.f64 	%fd1364, %fd1363, %fd1359;
	mul.f64 	%fd1365, %fd1364, %fd1650;
	div.rn.f64 	%fd1366, %fd1365, %fd1649;
	mul.f64 	%fd1367, %fd101, %fd1362;
	mul.wide.s32 	%rd334, %r965, 8;
	add.s64 	%rd335, %rd6, %rd334;
	ld.local.f64 	%fd1368, [%rd335];
	mul.f64 	%fd1369, %fd1367, %fd1368;
	mul.f64 	%fd1370, %fd100, %fd1366;
	mul.f64 	%fd1371, %fd1370, %fd1648;
	sub.f64 	%fd1648, %fd1371, %fd1369;
	st.local.f64 	[%rd335], %fd1648;
	bra.uni 	$L__BB3_212;
$L__BB3_210:
	mul.f64 	%fd1372, %fd100, %fd1650;
	ld.shared.u32 	%r655, [%r196+4];
	cvt.rn.f64.s32 	%fd1373, %r655;
	mul.f64 	%fd1648, %fd1372, %fd1373;
	st.local.f64 	[%rd6+8], %fd1648;
	mov.b32 	%r965, 1;
	bra.uni 	$L__BB3_212;
$L__BB3_211:
	ld.shared.u32 	%r657, [%r196];
	cvt.rn.f64.s32 	%fd1374, %r657;
	mul.f64 	%fd1648, %fd1650, %fd1374;
	st.local.f64 	[%rd6], %fd1648;
	mov.b32 	%r965, 0;
$L__BB3_212:
	add.s32 	%r963, %r963, 2;
	shl.b32 	%r658, %r216, 1;
	add.s32 	%r659, %r217, %r658;
	mul.f64 	%fd1375, %fd1627, %fd1648;
	add.s32 	%r660, %r659, %r192;
	mul.wide.u32 	%rd336, %r660, 8;
	add.s64 	%rd337, %rd7, %rd336;
	st.local.f64 	[%rd337], %fd1375;
	mul.f64 	%fd1376, %fd1626, %fd1648;
	sub.s32 	%r661, %r659, %r192;
	mul.wide.s32 	%rd338, %r661, 8;
	add.s64 	%rd339, %rd7, %rd338;
	st.local.f64 	[%rd339], %fd1376;
	sub.s32 	%r662, %r963, %r192;
	add.s32 	%r663, %r219, 5;
	mul.lo.s32 	%r664, %r662, %r663;
	cvt.rn.f64.s32 	%fd1377, %r664;
	mad.lo.s32 	%r665, %r220, %r221, %r220;
	cvt.rn.f64.u32 	%fd1378, %r665;
	div.rn.f64 	%fd1379, %fd1377, %fd1378;
	sqrt.rn.f64 	%fd1380, %fd1379;
	mul.f64 	%fd1646, %fd1380, %fd1650;
	setp.ne.s32 	%p155, %r963, %r189;
	@%p155 bra 	$L__BB3_200;
$L__BB3_213:
	setp.ne.s32 	%p166, %r192, %r12;
	@%p166 bra 	$L__BB3_176;
$L__BB3_214:
	setp.lt.s32 	%p167, %r12, 0;
	@%p167 bra 	$L__BB3_227;
	sqrt.rn.f64 	%fd1651, %fd101;
	setp.lt.f64 	%p168, %fd101, 0d3DDB7CDFD9D7BDBB;
	selp.f64 	%fd147, 0d3FF0000000000000, %fd101, %p168;
	mov.b32 	%r971, 0;
	mov.b32 	%r970, 1;
	mov.b16 	%rs54, 0;
	mov.u32 	%r697, _ZZ10mkstrxd_cuILi3ELi32EEviiiiPdPiiS1_dddS0_iS0_iS1_S1_S0_S0_bbbS0_S0_S1_S1_S0_S0_E2df;
	mov.u16 	%rs55, %rs54;
	mov.u32 	%r979, %r971;
$L__BB3_216:
	mov.u32 	%r234, %r971;
	shl.b32 	%r695, %r234, 1;
	div.rn.f64 	%fd1651, %fd1651, %fd147;
	shl.b32 	%r696, %r234, 2;
	add.s32 	%r698, %r697, %r696;
	ld.shared.u32 	%r699, [%r698];
	cvt.rn.f64.s32 	%fd1431, %r699;
	mul.f64 	%fd150, %fd1651, %fd1431;
	setp.lt.u32 	%p169, %r695, 15;
	@%p169 bra 	$L__BB3_219;
	and.b32  	%r236, %r970, -16;
	mov.b32 	%r974, 0;
$L__BB3_218:
	.pragma "nounroll";
	mul.wide.s32 	%rd352, %r979, 8;
	add.s64 	%rd353, %rd7, %rd352;
	ld.local.f64 	%fd1432, [%rd353];
	mul.f64 	%fd1433, %fd1432, %fd150;
	st.local.f64 	[%rd353], %fd1433;
	ld.local.f64 	%fd1434, [%rd353+8];
	mul.f64 	%fd1435, %fd1434, %fd150;
	st.local.f64 	[%rd353+8], %fd1435;
	ld.local.f64 	%fd1436, [%rd353+16];
	mul.f64 	%fd1437, %fd1436, %fd150;
	st.local.f64 	[%rd353+16], %fd1437;
	ld.local.f64 	%fd1438, [%rd353+24];
	mul.f64 	%fd1439, %fd1438, %fd150;
	st.local.f64 	[%rd353+24], %fd1439;
	ld.local.f64 	%fd1440, [%rd353+32];
	mul.f64 	%fd1441, %fd1440, %fd150;
	st.local.f64 	[%rd353+32], %fd1441;
	ld.local.f64 	%fd1442, [%rd353+40];
	mul.f64 	%fd1443, %fd1442, %fd150;
	st.local.f64 	[%rd353+40], %fd1443;
	ld.local.f64 	%fd1444, [%rd353+48];
	mul.f64 	%fd1445, %fd1444, %fd150;
	st.local.f64 	[%rd353+48], %fd1445;
	ld.local.f64 	%fd1446, [%rd353+56];
	mul.f64 	%fd1447, %fd1446, %fd150;
	st.local.f64 	[%rd353+56], %fd1447;
	ld.local.f64 	%fd1448, [%rd353+64];
	mul.f64 	%fd1449, %fd1448, %fd150;
	st.local.f64 	[%rd353+64], %fd1449;
	ld.local.f64 	%fd1450, [%rd353+72];
	mul.f64 	%fd1451, %fd1450, %fd150;
	st.local.f64 	[%rd353+72], %fd1451;
	ld.local.f64 	%fd1452, [%rd353+80];
	mul.f64 	%fd1453, %fd1452, %fd150;
	st.local.f64 	[%rd353+80], %fd1453;
	ld.local.f64 	%fd1454, [%rd353+88];
	mul.f64 	%fd1455, %fd1454, %fd150;
	st.local.f64 	[%rd353+88], %fd1455;
	ld.local.f64 	%fd1456, [%rd353+96];
	mul.f64 	%fd1457, %fd1456, %fd150;
	st.local.f64 	[%rd353+96], %fd1457;
	ld.local.f64 	%fd1458, [%rd353+104];
	mul.f64 	%fd1459, %fd1458, %fd150;
	st.local.f64 	[%rd353+104], %fd1459;
	ld.local.f64 	%fd1460, [%rd353+112];
	mul.f64 	%fd1461, %fd1460, %fd150;
	st.local.f64 	[%rd353+112], %fd1461;
	ld.local.f64 	%fd1462, [%rd353+120];
	mul.f64 	%fd1463, %fd1462, %fd150;
	st.local.f64 	[%rd353+120], %fd1463;
	add.s32 	%r979, %r979, 16;
	add.s32 	%r974, %r974, 16;
	setp.ne.s32 	%p170, %r974, %r236;
	@%p170 bra 	$L__BB3_218;
$L__BB3_219:
	and.b32  	%r701, %r970, 15;
	setp.eq.s32 	%p171, %r701, 0;
	@%p171 bra 	$L__BB3_226;
	and.b16  	%rs45, %rs55, 4;
	setp.eq.s16 	%p172, %rs45, 0;
	mov.u32 	%r978, %r979;
	@%p172 bra 	$L__BB3_222;
	mul.wide.s32 	%rd354, %r979, 8;
	add.s64 	%rd355, %rd7, %rd354;
	ld.local.f64 	%fd1464, [%rd355];
	mul.f64 	%fd1465, %fd1464, %fd150;
	st.local.f64 	[%rd355], %fd1465;
	ld.local.f64 	%fd1466, [%rd355+8];
	mul.f64 	%fd1467, %fd1466, %fd150;
	st.local.f64 	[%rd355+8], %fd1467;
	ld.local.f64 	%fd1468, [%rd355+16];
	mul.f64 	%fd1469, %fd1468, %fd150;
	st.local.f64 	[%rd355+16], %fd1469;
	ld.local.f64 	%fd1470, [%rd355+24];
	mul.f64 	%fd1471, %fd1470, %fd150;
	st.local.f64 	[%rd355+24], %fd1471;
	ld.local.f64 	%fd1472, [%rd355+32];
	mul.f64 	%fd1473, %fd1472, %fd150;
	st.local.f64 	[%rd355+32], %fd1473;
	ld.local.f64 	%fd1474, [%rd355+40];
	mul.f64 	%fd1475, %fd1474, %fd150;
	st.local.f64 	[%rd355+40], %fd1475;
	ld.local.f64 	%fd1476, [%rd355+48];
	mul.f64 	%fd1477, %fd1476, %fd150;
	st.local.f64 	[%rd355+48], %fd1477;
	ld.local.f64 	%fd1478, [%rd355+56];
	mul.f64 	%fd1479, %fd1478, %fd150;
	st.local.f64 	[%rd355+56], %fd1479;
	add.s32 	%r978, %r979, 8;
$L__BB3_222:
	and.b16  	%rs46, %rs54, 2;
	setp.eq.s16 	%p173, %rs46, 0;
	@%p173 bra 	$L__BB3_224;
	mul.wide.s32 	%rd356, %r978, 8;
	add.s64 	%rd357, %rd7, %rd356;
	ld.local.f64 	%fd1480, [%rd357];
	mul.f64 	%fd1481, %fd1480, %fd150;
	st.local.f64 	[%rd357], %fd1481;
	ld.local.f64 	%fd1482, [%rd357+8];
	mul.f64 	%fd1483, %fd1482, %fd150;
	st.local.f64 	[%rd357+8], %fd1483;
	ld.local.f64 	%fd1484, [%rd357+16];
	mul.f64 	%fd1485, %fd1484, %fd150;
	st.local.f64 	[%rd357+16], %fd1485;
	ld.local.f64 	%fd1486, [%rd357+24];
	mul.f64 	%fd1487, %fd1486, %fd150;
	st.local.f64 	[%rd357+24], %fd1487;
	add.s32 	%r978, %r978, 4;
$L__BB3_224:
	mul.wide.s32 	%rd358, %r978, 8;
	add.s64 	%rd23, %rd7, %rd358;
	ld.local.f64 	%fd1488, [%rd23];
	mul.f64 	%fd1489, %fd1488, %fd150;
	st.local.f64 	[%rd23], %fd1489;
	add.s32 	%r979, %r978, 1;
	and.b16  	%rs47, %rs54, 1;
	setp.eq.b16 	%p174, %rs47, 1;
	not.pred 	%p175, %p174;
	@%p175 bra 	$L__BB3_226;
	ld.local.f64 	%fd1490, [%rd23+8];
	mul.f64 	%fd1491, %fd1490, %fd150;
	st.local.f64 	[%rd23+8], %fd1491;
	ld.local.f64 	%fd1492, [%rd23+16];
	mul.f64 	%fd1493, %fd1492, %fd150;
	st.local.f64 	[%rd23+16], %fd1493;
	add.s32 	%r979, %r978, 3;
$L__BB3_226:
	add.s32 	%r971, %r234, 1;
	add.s32 	%r970, %r970, 2;
	setp.eq.s32 	%p176, %r234, %r12;
	add.s16 	%rs55, %rs55, 1;
	add.s16 	%rs54, %rs54, 1;
	@%p176 bra 	$L__BB3_227;
	bra.uni 	$L__BB3_216;
$L__BB3_227:
	setp.gt.u32 	%p177, %r982, 99;
	@%p177 bra 	$L__BB3_233;
	add.s32 	%r702, %r982, %r188;
	max.u32 	%r703, %r702, 100;
	setp.lt.u32 	%p178, %r702, 100;
	selp.u32 	%r704, 1, 0, %p178;
	add.s32 	%r705, %r702, %r704;
	sub.s32 	%r706, %r703, %r705;
	div.u32 	%r707, %r706, %r188;
	add.s32 	%r226, %r707, %r704;
	and.b32  	%r708, %r226, 3;
	setp.eq.s32 	%p179, %r708, 3;
	mov.u32 	%r969, %r982;
	@%p179 bra 	$L__BB3_231;
	add.s32 	%r710, %r226, 1;
	and.b32  	%r227, %r710, 3;
	mov.b32 	%r968, 0;
	mov.u32 	%r969, %r982;
$L__BB3_230:
	.pragma "nounroll";
	mul.wide.u32 	%rd359, %r969, 8;
	add.s64 	%rd360, %rd7, %rd359;
	ld.local.f64 	%fd1494, [%rd360];
	shl.b32 	%r711, %r969, 3;
	mov.u32 	%r712, _ZZ10mkstrxd_cuILi3ELi32EEviiiiPdPiiS1_dddS0_iS0_iS1_S1_S0_S0_bbbS0_S0_S1_S1_S0_S0_E2hl;
	add.s32 	%r713, %r712, %r711;
	st.shared.f64 	[%r713], %fd1494;
	add.s32 	%r969, %r969, %r188;
	add.s32 	%r968, %r968, 1;
	setp.ne.s32 	%p180, %r968, %r227;
	@%p180 bra 	$L__BB3_230;
$L__BB3_231:
	setp.lt.u32 	%p181, %r226, 3;
	@%p181 bra 	$L__BB3_233;
$L__BB3_232:
	mul.wide.u32 	%rd361, %r969, 8;
	add.s64 	%rd362, %rd7, %rd361;
	ld.local.f64 	%fd1495, [%rd362];
	shl.b32 	%r714, %r969, 3;
	mov.u32 	%r715, _ZZ10mkstrxd_cuILi3ELi32EEviiiiPdPiiS1_dddS0_iS0_iS1_S1_S0_S0_bbbS0_S0_S1_S1_S0_S0_E2hl;
	add.s32 	%r716, %r715, %r714;
	st.shared.f64 	[%r716], %fd1495;
	add.s32 	%r717, %r969, %r188;
	mul.wide.u32 	%rd363, %r717, 8;
	add.s64 	%rd364, %rd7, %rd363;
	ld.local.f64 	%fd1496, [%rd364];
	shl.b32 	%r718, %r188, 3;
	add.s32 	%r719, %r716, %r718;
	st.shared.f64 	[%r719], %fd1496;
	add.s32 	%r720, %r717, %r188;
	mul.wide.u32 	%rd365, %r720, 8;
	add.s64 	%rd366, %rd7, %rd365;
	ld.local.f64 	%fd1497, [%rd366];
	add.s32 	%r721, %r719, %r718;
	st.shared.f64 	[%r721], %fd1497;
	add.s32 	%r722, %r720, %r188;
	mul.wide.u32 	%rd367, %r722, 8;
	add.s64 	%rd368, %rd7, %rd367;
	ld.local.f64 	%fd1498, [%rd368];
	add.s32 	%r723, %r721, %r718;
	st.shared.f64 	[%r723], %fd1498;
	add.s32 	%r969, %r722, %r188;
	setp.lt.u32 	%p182, %r969, 100;
	@%p182 bra 	$L__BB3_232;
$L__BB3_233:
	bar.sync 	0;
	mul.lo.s32 	%r254, %r11, %r9;
	setp.ge.u32 	%p183, %r982, %r254;
	@%p183 bra 	$L__BB3_289;
	mad.lo.s32 	%r255, %r307, %r1, %r2;
	cvta.to.global.u64 	%rd370, %rd46;
	mul.wide.s32 	%rd371, %r255, 4;
	add.s64 	%rd372, %rd370, %rd371;
	ld.global.u32 	%r256, [%rd372];
	setp.eq.s16 	%p184, %rs17, 0;
	mov.b64 	%rd398, 0;
	@%p184 bra 	$L__BB3_236;
	cvta.to.global.u64 	%rd373, %rd47;
	add.s64 	%rd375, %rd373, %rd371;
	ld.global.u32 	%r724, [%rd375];
	add.s32 	%r725, %r724, -1;
	cvt.s64.s32 	%rd398, %r725;
$L__BB3_236:
	mov.b32 	%r726, 4;
	mov.b32 	%r727, 1;
	mov.b32 	%r728, 3;
	mov.b32 	%r729, 2;
	st.local.v4.u32 	[%rd5], {%r729, %r728, %r727, %r726};
	mov.b32 	%r730, 7;
	mov.b32 	%r731, 6;
	mov.b32 	%r732, 8;
	mov.b32 	%r733, 5;
	st.local.v4.u32 	[%rd5+16], {%r733, %r732, %r731, %r730};
	bar.sync 	0;
	setp.gt.u32 	%p185, %r982, 63;
	@%p185 bra 	$L__BB3_239;
	mov.u32 	%r736, _ZZ7hstr_cuILi64ELi32EEvbPdS0_iiiS0_S0_PiS1_bidS1_E2ll;
	mov.u32 	%r981, %r982;
$L__BB3_238:
	cvt.rn.f32.u32 	%f5, %r981;
	sqrt.rn.f32 	%f6, %f5;
	cvt.rzi.s32.f32 	%r734, %f6;
	shl.b32 	%r735, %r981, 2;
	add.s32 	%r737, %r736, %r735;
	st.shared.u32 	[%r737], %r734;
	add.s32 	%r258, %r981, 32;
	setp.lt.u32 	%p186, %r981, 32;
	mov.u32 	%r981, %r258;
	@%p186 bra 	$L__BB3_238;
$L__BB3_239:
	bar.sync 	0;
	rcp.rn.f64 	%fd151, %fd233;
	mov.f64 	%fd1499, 0d4008000000000000;
	div.rn.f64 	%fd152, %fd1499, %fd233;
	add.s64 	%rd26, %rd3, 16;
	add.s64 	%rd27, %rd2, 32;
	cvta.to.global.u64 	%rd28, %rd43;
	cvta.to.global.u64 	%rd29, %rd44;
	cvta.to.global.u64 	%rd30, %rd45;
	cvt.s64.s32 	%rd31, %r256;
	mov.u32 	%r741, _ZZ7hstr_cuILi64ELi32EEvbPdS0_iiiS0_S0_PiS1_bidS1_E2ll;
	and.b32  	%r868, %r306, -2;
$L__BB3_240:
	setp.ne.s16 	%p187, %rs17, 0;
	div.u32 	%r989, %r982, %r11;
	mul.lo.s32 	%r739, %r989, %r11;
	sub.s32 	%r990, %r982, %r739;
	shl.b32 	%r740, %r989, 2;
	add.s32 	%r742, %r741, %r740;
	ld.shared.u32 	%r262, [%r742];
	shl.b32 	%r743, %r990, 2;
	add.s32 	%r744, %r741, %r743;
	ld.shared.u32 	%r263, [%r744];
	setp.lt.u32 	%p188, %r989, %r7;
	and.pred  	%p1, %p187, %p188;
	max.s32 	%r745, %r989, %r990;
	mad.lo.s32 	%r746, %r745, %r745, %r745;
	shr.u32 	%r747, %r746, 31;
	add.s32 	%r748, %r746, %r747;
	shr.s32 	%r749, %r748, 1;
	min.s32 	%r750, %r989, %r990;
	add.s32 	%r751, %r749, %r750;
	mul.wide.s32 	%rd376, %r751, 4;
	add.s64 	%rd377, %rd28, %rd376;
	ld.global.u32 	%r984, [%rd377];
	ld.global.u32 	%r265, [%rd377+4];
	setp.ge.s32 	%p189, %r984, %r265;
	mov.f64 	%fd1694, 0d0000000000000000;
	mov.f64 	%fd1695, %fd1694;
	@%p189 bra 	$L__BB3_282;
	add.s32 	%r987, %r984, -1;
	add.s32 	%r267, %r263, %r262;
	sub.s32 	%r268, %r265, %r984;
	and.b32  	%r269, %r268, 7;
	sub.s32 	%r752, %r984, %r265;
	setp.gt.u32 	%p190, %r752, -8;
	mov.f64 	%fd1695, 0d0000000000000000;
	mov.f64 	%fd1694, %fd1695;
	@%p190 bra 	$L__BB3_261;
	add.s32 	%r753, %r267, 1;
	cvt.rn.f64.s32 	%fd153, %r753;
	and.b32  	%r754, %r268, -8;
	neg.s32 	%r983, %r754;
	mov.f64 	%fd1695, 0d0000000000000000;
$L__BB3_243:
	.pragma "nounroll";
	mul.wide.s32 	%rd378, %r987, 4;
	add.s64 	%rd32, %rd26, %rd378;
	mul.wide.s32 	%rd379, %r987, 8;
	add.s64 	%rd33, %rd27, %rd379;
	ld.global.u32 	%r274, [%rd32+-16];
	shl.b32 	%r755, %r274, 2;
	add.s32 	%r757, %r741, %r755;
	ld.shared.u32 	%r758, [%r757+-4];
	setp.ne.s32 	%p191, %r267, %r758;
	@%p191 bra 	$L__BB3_245;
	ld.global.f64 	%fd1504, [%rd33+-32];
	shl.b32 	%r759, %r274, 3;
	mov.u32 	%r760, _ZZ10mkstrxd_cuILi3ELi32EEviiiiPdPiiS1_dddS0_iS0_iS1_S1_S0_S0_bbbS0_S0_S1_S1_S0_S0_E2hl;
	add.s32 	%r761, %r760, %r759;
	ld.shared.f64 	%fd1505, [%r761+-8];
	mul.f64 	%fd1506, %fd1504, %fd1505;
	add.f64 	%fd1694, %fd1694, %fd1506;
	mul.f64 	%fd1507, %fd1506, %fd153;
	sub.f64 	%fd1508, %fd1695, %fd1507;
	selp.f64 	%fd1695, %fd1508, %fd1695, %p1;
$L__BB3_245:
	ld.global.u32 	%r275, [%rd32+-12];
	shl.b32 	%r762, %r275, 2;
	add.s32 	%r764, %r741, %r762;
	ld.shared.u32 	%r765, [%r764+-4];
	setp.ne.s32 	%p192, %r267, %r765;
	@%p192 bra 	$L__BB3_247;
	ld.global.f64 	%fd1509, [%rd33+-24];
	shl.b32 	%r766, %r275, 3;
	mov.u32 	%r767, _ZZ10mkstrxd_cuILi3ELi32EEviiiiPdPiiS1_dddS0_iS0_iS1_S1_S0_S0_bbbS0_S0_S1_S1_S0_S0_E2hl;
	add.s32 	%r768, %r767, %r766;
	ld.shared.f64 	%fd1510, [%r768+-8];
	mul.f64 	%fd1511, %fd1509, %fd1510;
	add.f64 	%fd1694, %fd1694, %fd1511;
	mul.f64 	%fd1512, %fd1511, %fd153;
	sub.f64 	%fd1513, %fd1695, %fd1512;
	selp.f64 	%fd1695, %fd1513, %fd1695, %p1;
$L__BB3_247:
	ld.global.u32 	%r276, [%rd32+-8];
	shl.b32 	%r769, %r276, 2;
	add.s32 	%r771, %r741, %r769;
	ld.shared.u32 	%r772, [%r771+-4];
	setp.ne.s32 	%p193, %r267, %r772;
	@%p193 bra 	$L__BB3_249;
	ld.global.f64 	%fd1514, [%rd33+-16];
	shl.b32 	%r773, %r276, 3;
	mov.u32 	%r774, _ZZ10mkstrxd_cuILi3ELi32EEviiiiPdPiiS1_dddS0_iS0_iS1_S1_S0_S0_bbbS0_S0_S1_S1_S0_S0_E2hl;
	add.s32 	%r775, %r774, %r773;
	ld.shared.f64 	%fd1515, [%r775+-8];
	mul.f64 	%fd1516, %fd1514, %fd1515;
	add.f64 	%fd1694, %fd1694, %fd1516;
	mul.f64 	%fd1517, %fd1516, %fd153;
	sub.f64 	%fd1518, %fd1695, %fd1517;
	selp.f64 	%fd1695, %fd1518, %fd1695, %p1;
$L__BB3_249:
	ld.global.u32 	%r277, [%rd32+-4];
	shl.b32 	%r776, %r277, 2;
	add.s32 	%r778, %r741, %r776;
	ld.shared.u32 	%r779, [%r778+-4];
	setp.ne.s32 	%p194, %r267, %r779;
	@%p194 bra 	$L__BB3_251;
	ld.global.f64 	%fd1519, [%rd33+-8];
	shl.b32 	%r780, %r277, 3;
	mov.u32 	%r781, _ZZ10mkstrxd_cuILi3ELi32EEviiiiPdPiiS1_dddS0_iS0_iS1_S1_S0_S0_bbbS0_S0_S1_S1_S0_S0_E2hl;
	add.s32 	%r782, %r781, %r780;
	ld.shared.f64 	%fd1520, [%r782+-8];
	mul.f64 	%fd1521, %fd1519, %fd1520;
	add.f64 	%fd1694, %fd1694, %fd1521;
	mul.f64 	%fd1522, %fd1521, %fd153;
	sub.f64 	%fd1523, %fd1695, %fd1522;
	selp.f64 	%fd1695, %fd1523, %fd1695, %p1;
$L__BB3_251:
	ld.global.u32 	%r278, [%rd32];
	shl.b32 	%r783, %r278, 2;
	add.s32 	%r785, %r741, %r783;
	ld.shared.u32 	%r786, [%r785+-4];
	setp.ne.s32 	%p195, %r267, %r786;
	@%p195 bra 	$L__BB3_253;
	ld.global.f64 	%fd1524, [%rd33];
	shl.b32 	%r787, %r278, 3;
	mov.u32 	%r788, _ZZ10mkstrxd_cuILi3ELi32EEviiiiPdPiiS1_dddS0_iS0_iS1_S1_S0_S0_bbbS0_S0_S1_S1_S0_S0_E2hl;
	add.s32 	%r789, %r788, %r787;
	ld.shared.f64 	%fd1525, [%r789+-8];
	mul.f64 	%fd1526, %fd1524, %fd1525;
	add.f64 	%fd1694, %fd1694, %fd1526;
	mul.f64 	%fd1527, %fd1526, %fd153;
	sub.f64 	%fd1528, %fd1695, %fd1527;
	selp.f64 	%fd1695, %fd1528, %fd1695, %p1;
$L__BB3_253:
	ld.global.u32 	%r279, [%rd32+4];
	shl.b32 	%r790, %r279, 2;
	add.s32 	%r792, %r741, %r790;
	ld.shared.u32 	%r793, [%r792+-4];
	setp.ne.s32 	%p196, %r267, %r793;
	@%p196 bra 	$L__BB3_255;
	ld.global.f64 	%fd1529, [%rd33+8];
	shl.b32 	%r794, %r279, 3;
	mov.u32 	%r795, _ZZ10mkstrxd_cuILi3ELi32EEviiiiPdPiiS1_dddS0_iS0_iS1_S1_S0_S0_bbbS0_S0_S1_S1_S0_S0_E2hl;
	add.s32 	%r796, %r795, %r794;
	ld.shared.f64 	%fd1530, [%r796+-8];
	mul.f64 	%fd1531, %fd1529, %fd1530;
	add.f64 	%fd1694, %fd1694, %fd1531;
	mul.f64 	%fd1532, %fd1531, %fd153;
	sub.f64 	%fd1533, %fd1695, %fd1532;
	selp.f64 	%fd1695, %fd1533, %fd1695, %p1;
$L__BB3_255:
	ld.global.u32 	%r280, [%rd32+8];
	shl.b32 	%r797, %r280, 2;
	add.s32 	%r799, %r741, %r797;
	ld.shared.u32 	%r800, [%r799+-4];
	setp.ne.s32 	%p197, %r267, %r800;
	@%p197 bra 	$L__BB3_257;
	ld.global.f64 	%fd1534, [%rd33+16];
	shl.b32 	%r801, %r280, 3;
	mov.u32 	%r802, _ZZ10mkstrxd_cuILi3ELi32EEviiiiPdPiiS1_dddS0_iS0_iS1_S1_S0_S0_bbbS0_S0_S1_S1_S0_S0_E2hl;
	add.s32 	%r803, %r802, %r801;
	ld.shared.f64 	%fd1535, [%r803+-8];
	mul.f64 	%fd1536, %fd1534, %fd1535;
	add.f64 	%fd1694, %fd1694, %fd1536;
	mul.f64 	%fd1537, %fd1536, %fd153;
	sub.f64 	%fd1538, %fd1695, %fd1537;
	selp.f64 	%fd1695, %fd1538, %fd1695, %p1;
$L__BB3_257:
	ld.global.u32 	%r281, [%rd32+12];
	shl.b32 	%r804, %r281, 2;
	add.s32 	%r806, %r741, %r804;
	ld.shared.u32 	%r807, [%r806+-4];
	setp.ne.s32 	%p198, %r267, %r807;
	@%p198 bra 	$L__BB3_259;
	ld.global.f64 	%fd1539, [%rd33+24];
	shl.b32 	%r808, %r281, 3;
	mov.u32 	%r809, _ZZ10mkstrxd_cuILi3ELi32EEviiiiPdPiiS1_dddS0_iS0_iS1_S1_S0_S0_bbbS0_S0_S1_S1_S0_S0_E2hl;
	add.s32 	%r810, %r809, %r808;
	ld.shared.f64 	%fd1540, [%r810+-8];
	mul.f64 	%fd1541, %fd1539, %fd1540;
	add.f64 	%fd1694, %fd1694, %fd1541;
	mul.f64 	%fd1542, %fd1541, %fd153;
	sub.f64 	%fd1543, %fd1695, %fd1542;
	selp.f64 	%fd1695, %fd1543, %fd1695, %p1;
$L__BB3_259:
	add.s32 	%r987, %r987, 8;
	add.s32 	%r984, %r984, 8;
	add.s32 	%r983, %r983, 8;
	setp.ne.s32 	%p199, %r983, 0;
	@%p199 bra 	$L__BB3_243;
	add.s32 	%r987, %r984, -1;
$L__BB3_261:
	setp.eq.s32 	%p200, %r269, 0;
	@%p200 bra 	$L__BB3_282;
	and.b32  	%r287, %r268, 3;
	setp.lt.u32 	%p201, %r269, 4;
	@%p201 bra 	$L__BB3_272;
	mul.wide.s32 	%rd380, %r987, 4;
	add.s64 	%rd34, %rd3, %rd380;
	ld.global.u32 	%r288, [%rd34];
	shl.b32 	%r811, %r288, 2;
	add.s32 	%r813, %r741, %r811;
	ld.shared.u32 	%r814, [%r813+-4];
	setp.ne.s32 	%p202, %r267, %r814;
	mul.wide.s32 	%rd381, %r987, 8;
	add.s64 	%rd35, %rd2, %rd381;
	@%p202 bra 	$L__BB3_265;
	ld.global.f64 	%fd1545, [%rd35];
	shl.b32 	%r815, %r288, 3;
	mov.u32 	%r816, _ZZ10mkstrxd_cuILi3ELi32EEviiiiPdPiiS1_dddS0_iS0_iS1_S1_S0_S0_bbbS0_S0_S1_S1_S0_S0_E2hl;
	add.s32 	%r817, %r816, %r815;
	ld.shared.f64 	%fd1546, [%r817+-8];
	mul.f64 	%fd1547, %fd1545, %fd1546;
	add.f64 	%fd1694, %fd1694, %fd1547;
	add.s32 	%r818, %r267, 1;
	cvt.rn.f64.s32 	%fd1548, %r818;
	mul.f64 	%fd1549, %fd1547, %fd1548;
	sub.f64 	%fd1550, %fd1695, %fd1549;
	selp.f64 	%fd1695, %fd1550, %fd1695, %p1;
$L__BB3_265:
	ld.global.u32 	%r289, [%rd34+4];
	shl.b32 	%r819, %r289, 2;
	add.s32 	%r821, %r741, %r819;
	ld.shared.u32 	%r822, [%r821+-4];
	setp.ne.s32 	%p203, %r267, %r822;
	@%p203 bra 	$L__BB3_267;
	ld.global.f64 	%fd1551, [%rd35+8];
	shl.b32 	%r823, %r289, 3;
	mov.u32 	%r824, _ZZ10mkstrxd_cuILi3ELi32EEviiiiPdPiiS1_dddS0_iS0_iS1_S1_S0_S0_bbbS0_S0_S1_S1_S0_S0_E2hl;
	add.s32 	%r825, %r824, %r823;
	ld.shared.f64 	%fd1552, [%r825+-8];
	mul.f64 	%fd1553, %fd1551, %fd1552;
	add.f64 	%fd1694, %fd1694, %fd1553;
	add.s32 	%r826, %r267, 1;
	cvt.rn.f64.s32 	%fd1554, %r826;
	mul.f64 	%fd1555, %fd1553, %fd1554;
	sub.f64 	%fd1556, %fd1695, %fd1555;
	selp.f64 	%fd1695, %fd1556, %fd1695, %p1;
$L__BB3_267:
	ld.global.u32 	%r290, [%rd34+8];
	shl.b32 	%r827, %r290, 2;
	add.s32 	%r829, %r741, %r827;
	ld.shared.u32 	%r830, [%r829+-4];
	setp.ne.s32 	%p204, %r267, %r830;
	@%p204 bra 	$L__BB3_269;
	ld.global.f64 	%fd1557, [%rd35+16];
	shl.b32 	%r831, %r290, 3;
	mov.u32 	%r832, _ZZ10mkstrxd_cuILi3ELi32EEviiiiPdPiiS1_dddS0_iS0_iS1_S1_S0_S0_bbbS0_S0_S1_S1_S0_S0_E2hl;
	add.s32 	%r833, %r832, %r831;
	ld.shared.f64 	%fd1558, [%r833+-8];
	mul.f64 	%fd1559, %fd1557, %fd1558;
	add.f64 	%fd1694, %fd1694, %fd1559;
	add.s32 	%r834, %r267, 1;
	cvt.rn.f64.s32 	%fd1560, %r834;
	mul.f64 	%fd1561, %fd1559, %fd1560;
	sub.f64 	%fd1562, %fd1695, %fd1561;
	selp.f64 	%fd1695, %fd1562, %fd1695, %p1;
$L__BB3_269:
	ld.global.u32 	%r291, [%rd34+12];
	shl.b32 	%r835, %r291, 2;
	add.s32 	%r837, %r741, %r835;
	ld.shared.u32 	%r838, [%r837+-4];
	setp.ne.s32 	%p205, %r267, %r838;
	@%p205 bra 	$L__BB3_271;
	ld.global.f64 	%fd1563, [%rd35+24];
	shl.b32 	%r839, %r291, 3;
	mov.u32 	%r840, _ZZ10mkstrxd_cuILi3ELi32EEviiiiPdPiiS1_dddS0_iS0_iS1_S1_S0_S0_bbbS0_S0_S1_S1_S0_S0_E2hl;
	add.s32 	%r841, %r840, %r839;
	ld.shared.f64 	%fd1564, [%r841+-8];
	mul.f64 	%fd1565, %fd1563, %fd1564;
	add.f64 	%fd1694, %fd1694, %fd1565;
	add.s32 	%r842, %r267, 1;
	cvt.rn.f64.s32 	%fd1566, %r842;
	mul.f64 	%fd1567, %fd1565, %fd1566;
	sub.f64 	%fd1568, %fd1695, %fd1567;
	selp.f64 	%fd1695, %fd1568, %fd1695, %p1;
$L__BB3_271:
	add.s32 	%r987, %r987, 4;
$L__BB3_272:
	setp.eq.s32 	%p206, %r287, 0;
	@%p206 bra 	$L__BB3_282;
	setp.eq.s32 	%p207, %r287, 1;
	@%p207 bra 	$L__BB3_279;
	mul.wide.s32 	%rd382, %r987, 4;
	add.s64 	%rd36, %rd3, %rd382;
	ld.global.u32 	%r294, [%rd36];
	shl.b32 	%r843, %r294, 2;
	add.s32 	%r845, %r741, %r843;
	ld.shared.u32 	%r846, [%r845+-4];
	setp.ne.s32 	%p208, %r267, %r846;
	mul.wide.s32 	%rd383, %r987, 8;
	add.s64 	%rd37, %rd2, %rd383;
	@%p208 bra 	$L__BB3_276;
	ld.global.f64 	%fd1570, [%rd37];
	shl.b32 	%r847, %r294, 3;
	mov.u32 	%r848, _ZZ10mkstrxd_cuILi3ELi32EEviiiiPdPiiS1_dddS0_iS0_iS1_S1_S0_S0_bbbS0_S0_S1_S1_S0_S0_E2hl;
	add.s32 	%r849, %r848, %r847;
	ld.shared.f64 	%fd1571, [%r849+-8];
	mul.f64 	%fd1572, %fd1570, %fd1571;
	add.f64 	%fd1694, %fd1694, %fd1572;
	add.s32 	%r850, %r267, 1;
	cvt.rn.f64.s32 	%fd1573, %r850;
	mul.f64 	%fd1574, %fd1572, %fd1573;
	sub.f64 	%fd1575, %fd1695, %fd1574;
	selp.f64 	%fd1695, %fd1575, %fd1695, %p1;
$L__BB3_276:
	ld.global.u32 	%r295, [%rd36+4];
	shl.b32 	%r851, %r295, 2;
	add.s32 	%r853, %r741, %r851;
	ld.shared.u32 	%r854, [%r853+-4];
	setp.ne.s32 	%p209, %r267, %r854;
	@%p209 bra 	$L__BB3_278;
	ld.global.f64 	%fd1576, [%rd37+8];
	shl.b32 	%r855, %r295, 3;
	mov.u32 	%r856, _ZZ10mkstrxd_cuILi3ELi32EEviiiiPdPiiS1_dddS0_iS0_iS1_S1_S0_S0_bbbS0_S0_S1_S1_S0_S0_E2hl;
	add.s32 	%r857, %r856, %r855;
	ld.shared.f64 	%fd1577, [%r857+-8];
	mul.f64 	%fd1578, %fd1576, %fd1577;
	add.f64 	%fd1694, %fd1694, %fd1578;
	add.s32 	%r858, %r267, 1;
	cvt.rn.f64.s32 	%fd1579, %r858;
	mul.f64 	%fd1580, %fd1578, %fd1579;
	sub.f64 	%fd1581, %fd1695, %fd1580;
	selp.f64 	%fd1695, %fd1581, %fd1695, %p1;
$L__BB3_278:
	add.s32 	%r987, %r987, 2;
$L__BB3_279:
	and.b32  	%r859, %r268, 1;
	setp.eq.b32 	%p210, %r859, 1;
	not.pred 	%p211, %p210;
	@%p211 bra 	$L__BB3_282;
	mul.wide.s32 	%rd384, %r987, 4;
	add.s64 	%rd385, %rd3, %rd384;
	ld.global.u32 	%r298, [%rd385];
	shl.b32 	%r860, %r298, 2;
	add.s32 	%r862, %r741, %r860;
	ld.shared.u32 	%r863, [%r862+-4];
	setp.ne.s32 	%p212, %r267, %r863;
	@%p212 bra 	$L__BB3_282;
	mul.wide.s32 	%rd386, %r987, 8;
	add.s64 	%rd387, %rd2, %rd386;
	ld.global.f64 	%fd1582, [%rd387];
	shl.b32 	%r864, %r298, 3;
	mov.u32 	%r865, _ZZ10mkstrxd_cuILi3ELi32EEviiiiPdPiiS1_dddS0_iS0_iS1_S1_S0_S0_bbbS0_S0_S1_S1_S0_S0_E2hl;
	add.s32 	%r866, %r865, %r864;
	ld.shared.f64 	%fd1583, [%r866+-8];
	mul.f64 	%fd1584, %fd1582, %fd1583;
	add.f64 	%fd1694, %fd1694, %fd1584;
	add.s32 	%r867, %r267, 1;
	cvt.rn.f64.s32 	%fd1585, %r867;
	mul.f64 	%fd1586, %fd1584, %fd1585;
	sub.f64 	%fd1587, %fd1695, %fd1586;
	selp.f64 	%fd1695, %fd1587, %fd1695, %p1;
$L__BB3_282:
	setp.eq.s16 	%p213, %rs17, 0;
	setp.ne.s16 	%p214, %rs18, 0;
	setp.ne.s32 	%p215, %r989, %r990;
	setp.ne.s32 	%p216, %r262, 1;
	or.pred  	%p217, %p215, %p216;
	setp.ne.s32 	%p218, %r868, 2;
	or.pred  	%p219, %p217, %p218;
	or.pred  	%p220, %p219, %p214;
	add.f64 	%fd1588, %fd151, %fd1694;
	sub.f64 	%fd1589, %fd1695, %fd152;
	selp.f64 	%fd228, %fd1694, %fd1588, %p220;
	selp.f64 	%fd1590, %fd1695, %fd1589, %p220;
	selp.f64 	%fd229, %fd1695, %fd1590, %p213;
	shl.b32 	%r869, %r263, 1;
	and.b32  	%r870, %r869, 2;
	sub.s32 	%r871, 1, %r870;
	cvt.rn.f64.s32 	%fd1591, %r871;
	mul.f64 	%fd1592, %fd1591, 0d402921FB54442D18;
	mad.lo.s32 	%r872, %r262, %r869, %r262;
	shl.b32 	%r873, %r872, 1;
	add.s32 	%r874, %r869, %r873;
	or.b32  	%r875, %r874, 1;
	cvt.rn.f64.s32 	%fd1593, %r875;
	sqrt.rn.f64 	%fd1594, %fd1593;
	mul.f64 	%fd1595, %fd1592, %fd1594;
	shl.b32 	%r876, %r263, 2;
	mov.u32 	%r877, _ZZ10mkstrxd_cuILi3ELi32EEviiiiPdPiiS1_dddS0_iS0_iS1_S1_S0_S0_bbbS0_S0_S1_S1_S0_S0_E2df;
	add.s32 	%r878, %r877, 4;
	add.s32 	%r879, %r878, %r876;
	ld.shared.u32 	%r880, [%r879];
	shl.b32 	%r881, %r262, 2;
	add.s32 	%r882, %r878, %r881;
	ld.shared.u32 	%r883, [%r882];
	mul.lo.s32 	%r884, %r883, %r880;
	cvt.rn.f64.s32 	%fd1596, %r884;
	div.rn.f64 	%fd230, %fd1595, %fd1596;
	add.s32 	%r299, %r989, -1;
	setp.gt.u32 	%p221, %r299, 7;
	@%p221 bra 	$L__BB3_284;
	mul.wide.u32 	%rd388, %r299, 4;
	add.s64 	%rd389, %rd5, %rd388;
	ld.local.u32 	%r989, [%rd389];
$L__BB3_284:
	add.s32 	%r302, %r990, -1;
	setp.gt.u32 	%p222, %r302, 7;
	@%p222 bra 	$L__BB3_286;
	mul.wide.u32 	%rd390, %r302, 4;
	add.s64 	%rd391, %rd5, %rd390;
	ld.local.u32 	%r990, [%rd391];
$L__BB3_286:
	mul.f64 	%fd1597, %fd228, %fd230;
	mad.lo.s32 	%r885, %r989, %r11, %r990;
	cvt.s64.s32 	%rd38, %r885;
	add.s64 	%rd392, %rd38, %rd31;
	shl.b64 	%rd393, %rd392, 3;
	add.s64 	%rd394, %rd29, %rd393;
	st.global.f64 	[%rd394+-8], %fd1597;
	not.pred 	%p223, %p1;
	@%p223 bra 	$L__BB3_288;
	mul.f64 	%fd1598, %fd229, %fd230;
	add.s64 	%rd395, %rd398, %rd38;
	shl.b64 	%rd396, %rd395, 3;
	add.s64 	%rd397, %rd30, %rd396;
	st.global.f64 	[%rd397], %fd1598;
$L__BB3_288:
	add.s32 	%r982, %r982, 32;
	setp.lt.u32 	%p224, %r982, %r254;
	@%p224 bra 	$L__BB3_240;
$L__BB3_289:
	ret;

}
	// .globl	_Z10mkstrxd_cuILi4ELi32EEviiiiPdPiiS1_dddS0_iS0_iS1_S1_S0_S0_bbbS0_S0_S1_S1_S0_S0_
.visible .entry _Z10mkstrxd_cuILi4ELi32EEviiiiPdPiiS1_dddS0_iS0_iS1_S1_S0_S0_bbbS0_S0_S1_S1_S0_S0_(
	.param .u32 _Z10mkstrxd_cuILi4ELi32EEviiiiPdPiiS1_dddS0_iS0_iS1_S1_S0_S0_bbbS0_S0_S1_S1_S0_S0__param_0,
	.param .u32 _Z10mkstrxd_cuILi4ELi32EEviiiiPdPiiS1_dddS0_iS0_iS1_S1_S0_S0_bbbS0_S0_S1_S1_S0_S0__param_1,
	.param .u32 _Z10mkstrxd_cuILi4ELi32EEviiiiPdPiiS1_dddS0_iS0_iS1_S1_S0_S0_bbbS0_S0_S1_S1_S0_S0__param_2,
	.param .u32 _Z10mkstrxd_cuILi4ELi32EEviiiiPdPiiS1_dddS0_iS0_iS1_S1_S0_S0_bbbS0_S0_S1_S1_S0_S0__param_3,
	.param .u64 .ptr .align 1 _Z10mkstrxd_cuILi4ELi32EEviiiiPdPiiS1_dddS0_iS0_iS1_S1_S0_S0_bbbS0_S0_S1_S1_S0_S0__param_4,
	.param .u64 .ptr .align 1 _Z10mkstrxd_cuILi4ELi32EEviiiiPdPiiS1_dddS0_iS0_iS1_S1_S0_S0_bbbS0_S0_S1_S1_S0_S0__param_5,
	.param .u32 _Z10mkstrxd_cuILi4ELi32EEviiiiPdPiiS1_dddS0_iS0_iS1_S1_S0_S0_bbbS0_S0_S1_S1_S0_S0__param_6,
	.param .u64 .ptr .align 1 _Z10mkstrxd_cuILi4ELi32EEviiiiPdPiiS1_dddS0_iS0_iS1_S1_S0_S0_bbbS0_S0_S1_S1_S0_S0__param_7,
	.param .f64 _Z10mkstrxd_cuILi4ELi32EEviiiiPdPiiS1_dddS0_iS0_iS1_S1_S0_S0_bbbS0_S0_S1_S1_S0_S0__param_8,
	.param .f64 _Z10mkstrxd_cuILi4ELi32EEviiiiPdPiiS1_dddS0_iS0_iS1_S1_S0_S0_bbbS0_S0_S1_S1_S0_S0__param_9,
	.param .f64 _Z10mkstrxd_cuILi4ELi32EEviiiiPdPiiS1_dddS0_iS0_iS1_S1_S0_S0_bbbS0_S0_S1_S1_S0_S0__param_10,
	.param .u64 .ptr .align 1 _Z10mkstrxd_cuILi4ELi32EEviiiiPdPiiS1_dddS0_iS0_iS1_S1_S0_S0_bbbS0_S0_S1_S1_S0_S0__param_11,
	.param .u32 _Z10mkstrxd_cuILi4ELi32EEviiiiPdPiiS1_dddS0_iS0_iS1_S1_S0_S0_bbbS0_S0_S1_S1_S0_S0__param_12,
	.param .u64 .ptr .align 1 _Z10mkstrxd_cuILi4ELi32EEviiiiPdPiiS1_dddS0_iS0_iS1_S1_S0_S0_bbbS0_S0_S1_S1_S0_S0__param_13,
	.param .u32 _Z10mkstrxd_cuILi4ELi32EEviiiiPdPiiS1_dddS0_iS0_iS1_S1_S0_S0_bbbS0_S0_S1_S1_S0_S0__param_14,
	.param .u64 .ptr .align 1 _Z10mkstrxd_cuILi4ELi32EEviiiiPdPiiS1_dddS0_iS0_iS1_S1_S0_S0_bbbS0_S0_S1_S1_S0_S0__param_15,
	.param .u64 .ptr .align 1 _Z10mkstrxd_cuILi4ELi32EEviiiiPdPiiS1_dddS0_iS0_iS1_S1_S0_S0_bbbS0_S0_S1_S1_S0_S0__param_16,
	.param .u64 .ptr .align 1 _Z10mkstrxd_cuILi4ELi32EEviiiiPdPiiS1_dddS0_iS0_iS1_S1_S0_S0_bbbS0_S0_S1_S1_S0_S0__param_17,
	.param .u64 .ptr .align 1 _Z10mkstrxd_cuILi4ELi32EEviiiiPdPiiS1_dddS0_iS0_iS1_S1_S0_S0_bbbS0_S0_S1_S1_S0_S0__param_18,
	.param .u8 _Z10mkstrxd_cuILi4ELi32EEviiiiPdPiiS1_dddS0_iS0_iS1_S1_S0_S0_bbbS0_S0_S1_S1_S0_S0__param_19,
	.param .u8 _Z10mkstrxd_cuILi4ELi32EEviiiiPdPiiS1_dddS0_iS0_iS1_S1_S0_S0_bbbS0_S0_S1_S1_S0_S0__param_20,
	.param .u8 _Z10mkstrxd_cuILi4ELi32EEviiiiPdPiiS1_dddS0_iS0_iS1_S1_S0_S0_bbbS0_S0_S1_S1_S0_S0__param_21,
	.param .u64 .ptr .align 1 _Z10mkstrxd_cuILi4ELi32EEviiiiPdPiiS1_dddS0_iS0_iS1_S1_S0_S0_bbbS0_S0_S1_S1_S0_S0__param_22,
	.param .u64 .ptr .align 1 _Z10mkstrxd_cuILi4ELi32EEviiiiPdPiiS1_dddS0_iS0_iS1_S1_S0_S0_bbbS0_S0_S1_S1_S0_S0__param_23,
	.param .u64 .ptr .align 1 _Z10mkstrxd_cuILi4ELi32EEviiiiPdPiiS1_dddS0_iS0_iS1_S1_S0_S0_bbbS0_S0_S1_S1_S0_S0__param_24,
	.param .u64 .ptr .align 1 _Z10mkstrxd_cuILi4ELi32EEviiiiPdPiiS1_dddS0_iS0_iS1_S1_S0_S0_bbbS0_S0_S1_S1_S0_S0__param_25,
	.param .u64 .ptr .align 1 _Z10mkstrxd_cuILi4ELi32EEviiiiPdPiiS1_dddS0_iS0_iS1_S1_S0_S0_bbbS0_S0_S1_S1_S0_S0__param_26,
	.param .u64 .ptr .align 1 _Z10mkstrxd_cuILi4ELi32EEviiiiPdPiiS1_dddS0_iS0_iS1_S1_S0_S0_bbbS0_S0_S1_S1_S0_S0__param_27
)
{
	.local .align 16 .b8 	__local_depot4[1760];
	.reg .b64 	%SP;
	.reg .b64 	%SPL;
	.reg .pred 	%p<225>;
	.reg .b16 	%rs<56>;
	.reg .b32 	%r<988>;
	.reg .b32 	%f<7>;
	.reg .b64 	%rd<399>;
	.reg .b64 	%fd<1696>;
	// demoted variable
	.shared .align 8 .b8 _ZZ9rcnsl0_cuILi9ELi32EEvPddidS0_iS0_idS0_S0_E2dl[25600];
	// demoted variable
	.shared .align 4 .b8 _ZZ7hstr_cuILi100ELi32EEvbPdS0_iiiS0_S0_PiS1_bidS1_E2ll[400];
	// demoted variable
	.shared .align 8 .b8 _ZZ10mkstrxd_cuILi4ELi32EEviiiiPdPiiS1_dddS0_iS0_iS1_S1_S0_S0_bbbS0_S0_S1_S1_S0_S0_E2hl[800];
	// demoted variable
	.shared .align 4 .b8 _ZZ10mkstrxd_cuILi4ELi32EEviiiiPdPiiS1_dddS0_iS0_iS1_S1_S0_S0_bbbS0_S0_S1_S1_S0_S0_E2df[40];
	mov.u64 	%SPL, __local_depot4;
	ld.param.u32 	%r306, [_Z10mkstrxd_cuILi4ELi32EEviiiiPdPiiS1_dddS0_iS0_iS1_S1_S0_S0_bbbS0_S0_S1_S1_S0_S0__param_0];
	ld.param.u32 	%r307, [_Z10mkstrxd_cuILi4ELi32EEviiiiPdPiiS1_dddS0_iS0_iS1_S1_S0_S0_bbbS0_S0_S1_S1_S0_S0__param_1];
	ld.param.u32 	%r308, [_Z10mkstrxd_cuILi4ELi32EEviiiiPdPiiS1_dddS0_iS0_iS1_S1_S0_S0_bbbS0_S0_S1_S1_S0_S0__param_3];
	ld.param.u64 	%rd39, [_Z10mkstrxd_cuILi4ELi32EEviiiiPdPiiS1_dddS0_iS0_iS1_S1_S0_S0_bbbS0_S0_S1_S1_S0_S0__param_4];
	ld.param.u64 	%rd40, [_Z10mkstrxd_cuILi4ELi32EEviiiiPdPiiS1_dddS0_iS0_iS1_S1_S0_S0_bbbS0_S0_S1_S1_S0_S0__param_5];
	ld.param.u64 	%rd41, [_Z10mkstrxd_cuILi4ELi32EEviiiiPdPiiS1_dddS0_iS0_iS1_S1_S0_S0_bbbS0_S0_S1_S1_S0_S0__param_7];
	ld.param.f64 	%fd231, [_Z10mkstrxd_cuILi4ELi32EEviiiiPdPiiS1_dddS0_iS0_iS1_S1_S0_S0_bbbS0_S0_S1_S1_S0_S0__param_8];
	ld.param.f64 	%fd232, [_Z10mkstrxd_cuILi4ELi32EEviiiiPdPiiS1_dddS0_iS0_iS1_S1_S0_S0_bbbS0_S0_S1_S1_S0_S0__param_9];
	ld.param.f64 	%fd233, [_Z10mkstrxd_cuILi4ELi32EEviiiiPdPiiS1_dddS0_iS0_iS1_S1_S0_S0_bbbS0_S0_S1_S1_S0_S0__param_10];
	ld.param.u64 	%rd50, [_Z10mkstrxd_cuILi4ELi32EEviiiiPdPiiS1_dddS0_iS0_iS1_S1_S0_S0_bbbS0_S0_S1_S1_S0_S0__param_11];
	ld.param.u32 	%r309, [_Z10mkstrxd_cuILi4ELi32EEviiiiPdPiiS1_dddS0_iS0_iS1_S1_S0_S0_bbbS0_S0_S1_S1_S0_S0__param_12];
	ld.param.u64 	%rd42, [_Z10mkstrxd_cuILi4ELi32EEviiiiPdPiiS1_dddS0_iS0_iS1_S1_S0_S0_bbbS0_S0_S1_S1_S0_S0__param_13];
	ld.param.u32 	%r310, [_Z10mkstrxd_cuILi4ELi32EEviiiiPdPiiS1_dddS0_iS0_iS1_S1_S0_S0_bbbS0_S0_S1_S1_S0_S0__param_14];
	ld.param.u64 	%rd43, [_Z10mkstrxd_cuILi4ELi32EEviiiiPdPiiS1_dddS0_iS0_iS1_S1_S0_S0_bbbS0_S0_S1_S1_S0_S0__param_15];
	ld.param.u64 	%rd51, [_Z10mkstrxd_cuILi4ELi32EEviiiiPdPiiS1_dddS0_iS0_iS1_S1_S0_S0_bbbS0_S0_S1_S1_S0_S0__param_16];
	ld.param.u64 	%rd52, [_Z10mkstrxd_cuILi4ELi32EEviiiiPdPiiS1_dddS0_iS0_iS1_S1_S0_S0_bbbS0_S0_S1_S1_S0_S0__param_17];
	ld.param.u64 	%rd53, [_Z10mkstrxd_cuILi4ELi32EEviiiiPdPiiS1_dddS0_iS0_iS1_S1_S0_S0_bbbS0_S0_S1_S1_S0_S0__param_18];
	ld.param.s8 	%rs17, [_Z10mkstrxd_cuILi4ELi32EEviiiiPdPiiS1_dddS0_iS0_iS1_S1_S0_S0_bbbS0_S0_S1_S1_S0_S0__param_19];
	ld.param.s8 	%rs18, [_Z10mkstrxd_cuILi4ELi32EEviiiiPdPiiS1_dddS0_iS0_iS1_S1_S0_S0_bbbS0_S0_S1_S1_S0_S0__param_20];
	ld.param.s8 	%rs19, [_Z10mkstrxd_cuILi4ELi32EEviiiiPdPiiS1_dddS0_iS0_iS1_S1_S0_S0_bbbS0_S0_S1_S1_S0_S0__param_21];
	ld.param.u64 	%rd44, [_Z10mkstrxd_cuILi4ELi32EEviiiiPdPiiS1_dddS0_iS0_iS1_S1_S0_S0_bbbS0_S0_S1_S1_S0_S0__param_22];
	ld.param.u64 	%rd45, [_Z10mkstrxd_cuILi4ELi32EEviiiiPdPiiS1_dddS0_iS0_iS1_S1_S0_S0_bbbS0_S0_S1_S1_S0_S0__param_23];
	ld.param.u64 	%rd46, [_Z10mkstrxd_cuILi4ELi32EEviiiiPdPiiS1_dddS0_iS0_iS1_S1_S0_S0_bbbS0_S0_S1_S1_S0_S0__param_24];
	ld.param.u64 	%rd47, [_Z10mkstrxd_cuILi4ELi32EEviiiiPdPiiS1_dddS0_iS0_iS1_S1_S0_S0_bbbS0_S0_S1_S1_S0_S0__param_25];
	ld.param.u64 	%rd48, [_Z10mkstrxd_cuILi4ELi32EEviiiiPdPiiS1_dddS0_iS0_iS1_S1_S0_S0_bbbS0_S0_S1_S1_S0_S0__param_26];
	ld.param.u64 	%rd49, [_Z10mkstrxd_cuILi4ELi32EEviiiiPdPiiS1_dddS0_iS0_iS1_S1_S0_S0_bbbS0_S0_S1_S1_S0_S0__param_27];
	cvta.to.global.u64 	%rd1, %rd53;
	cvta.to.global.u64 	%rd2, %rd52;
	cvta.to.global.u64 	%rd3, %rd51;
	cvta.to.global.u64 	%rd4, %rd50;
	add.u64 	%rd5, %SPL, 0;
	add.u64 	%rd6, %SPL, 800;
	add.u64 	%rd7, %SPL, 0;
	add.u64 	%rd8, %SPL, 880;
	add.u64 	%rd9, %SPL, 960;
	mov.u32 	%r1, %ctaid.y;
	mov.u32 	%r2, %ctaid.x;
	mov.u32 	%r311, %tid.y;
	mov.u32 	%r3, %ntid.x;
	mul.lo.s32 	%r4, %r311, %r3;
	mov.u32 	%r5, %tid.x;
	add.s32 	%r979, %r4, %r5;
	setp.ne.s32 	%p2, %r979, 0;
	@%p2 bra 	$L__BB4_2;
	mov.b32 	%r312, 1;
	st.shared.u32 	[_ZZ10mkstrxd_cuILi4ELi32EEviiiiPdPiiS1_dddS0_iS0_iS1_S1_S0_S0_bbbS0_S0_S1_S1_S0_S0_E2df], %r312;
	st.shared.u32 	[_ZZ10mkstrxd_cuILi4ELi32EEviiiiPdPiiS1_dddS0_iS0_iS1_S1_S0_S0_bbbS0_S0_S1_S1_S0_S0_E2df+4], %r312;
	mov.b32 	%r313, 3;
	st.shared.u32 	[_ZZ10mkstrxd_cuILi4ELi32EEviiiiPdPiiS1_dddS0_iS0_iS1_S1_S0_S0_bbbS0_S0_S1_S1_S0_S0_E2df+8], %r313;
	mov.b32 	%r314, 15;
	st.shared.u32 	[_ZZ10mkstrxd_cuILi4ELi32EEviiiiPdPiiS1_dddS0_iS0_iS1_S1_S0_S0_bbbS0_S0_S1_S1_S0_S0_E2df+12], %r314;
	mov.b32 	%r315, 105;
	st.shared.u32 	[_ZZ10mkstrxd_cuILi4ELi32EEviiiiPdPiiS1_dddS0_iS0_iS1_S1_S0_S0_bbbS0_S0_S1_S1_S0_S0_E2df+16], %r315;
	mov.b32 	%r316, 945;
	st.shared.u32 	[_ZZ10mkstrxd_cuILi4ELi32EEviiiiPdPiiS1_dddS0_iS0_iS1_S1_S0_S0_bbbS0_S0_S1_S1_S0_S0_E2df+20], %r316;
	mov.b32 	%r317, 10395;
	st.shared.u32 	[_ZZ10mkstrxd_cuILi4ELi32EEviiiiPdPiiS1_dddS0_iS0_iS1_S1_S0_S0_bbbS0_S0_S1_S1_S0_S0_E2df+24], %r317;
	mov.b32 	%r318, 135135;
	st.shared.u32 	[_ZZ10mkstrxd_cuILi4ELi32EEviiiiPdPiiS1_dddS0_iS0_iS1_S1_S0_S0_bbbS0_S0_S1_S1_S0_S0_E2df+28], %r318;
	mov.b32 	%r319, 2027025;
	st.shared.u32 	[_ZZ10mkstrxd_cuILi4ELi32EEviiiiPdPiiS1_dddS0_iS0_iS1_S1_S0_S0_bbbS0_S0_S1_S1_S0_S0_E2df+32], %r319;
	mov.b32 	%r320, 34459425;
	st.shared.u32 	[_ZZ10mkstrxd_cuILi4ELi32EEviiiiPdPiiS1_dddS0_iS0_iS1_S1_S0_S0_bbbS0_S0_S1_S1_S0_S0_E2df+36], %r320;
$L__BB4_2:
	cvta.to.global.u64 	%rd59, %rd39;
	cvta.to.global.u64 	%rd60, %rd41;
	cvta.to.global.u64 	%rd61, %rd40;
	bar.sync 	0;
	add.s32 	%r321, %r308, %r1;
	mul.wide.s32 	%rd62, %r321, 4;
	add.s64 	%rd63, %rd61, %rd62;
	ld.global.u32 	%r322, [%rd63];
	mul.wide.s32 	%rd64, %r322, 4;
	add.s64 	%rd65, %rd60, %rd64;
	ld.global.u32 	%r323, [%rd65+-4];
	mad.lo.s32 	%r324, %r323, %r323, %r323;
	add.s32 	%r325, %r323, %r324;
	add.s32 	%r7, %r325, 1;
	or.b16  	%rs20, %rs19, %rs17;
	setp.ne.s16 	%p3, %rs20, 0;
	add.s32 	%r326, %r323, 2;
	mul.lo.s32 	%r327, %r326, %r326;
	selp.u32 	%r328, 1, 0, %p3;
	add.s32 	%r8, %r323, %r328;
	selp.b32 	%r9, %r327, %r7, %p3;
	mul.wide.u32 	%rd66, %r2, 4;
	add.s64 	%rd67, %rd61, %rd66;
	ld.global.u32 	%r329, [%rd67];
	mul.wide.s32 	%rd68, %r329, 4;
	add.s64 	%rd69, %rd60, %rd68;
	ld.global.u32 	%r330, [%rd69+-4];
	add.s32 	%r10, %r330, 1;
	mad.lo.s32 	%r331, %r330, %r330, %r330;
	add.s32 	%r11, %r331, %r10;
	add.s32 	%r12, %r8, %r330;
	mul.lo.s32 	%r332, %r321, 3;
	mul.lo.s32 	%r333, %r2, 3;
	mul.wide.u32 	%rd70, %r333, 8;
	add.s64 	%rd71, %rd59, %rd70;
	ld.global.f64 	%fd234, [%rd71];
	mul.wide.s32 	%rd72, %r332, 8;
	add.s64 	%rd73, %rd59, %rd72;
	ld.global.f64 	%fd235, [%rd73];
	sub.f64 	%fd1, %fd234, %fd235;
	ld.global.f64 	%fd236, [%rd71+8];
	ld.global.f64 	%fd237, [%rd73+8];
	sub.f64 	%fd2, %fd236, %fd237;
	ld.global.f64 	%fd238, [%rd71+16];
	ld.global.f64 	%fd239, [%rd73+16];
	sub.f64 	%fd3, %fd238, %fd239;
	setp.ne.s16 	%p4, %rs18, 0;
	@%p4 bra 	$L__BB4_174;
	cvta.to.global.u64 	%rd74, %rd49;
	cvta.to.global.u64 	%rd75, %rd48;
	ld.global.f64 	%fd240, [%rd74];
	fma.rn.f64 	%fd241, %fd240, %fd1, 0d0000000000000000;
	ld.global.f64 	%fd242, [%rd74+24];
	fma.rn.f64 	%fd243, %fd242, %fd2, %fd241;
	ld.global.f64 	%fd244, [%rd74+48];
	fma.rn.f64 	%fd245, %fd244, %fd3, %fd243;
	ld.global.f64 	%fd246, [%rd74+8];
	fma.rn.f64 	%fd247, %fd246, %fd1, 0d0000000000000000;
	ld.global.f64 	%fd248, [%rd74+32];
	fma.rn.f64 	%fd249, %fd248, %fd2, %fd247;
	ld.global.f64 	%fd250, [%rd74+56];
	fma.rn.f64 	%fd251, %fd250, %fd3, %fd249;
	ld.global.f64 	%fd252, [%rd74+16];
	fma.rn.f64 	%fd253, %fd252, %fd1, 0d0000000000000000;
	ld.global.f64 	%fd254, [%rd74+40];
	fma.rn.f64 	%fd255, %fd254, %fd2, %fd253;
	ld.global.f64 	%fd256, [%rd74+64];
	fma.rn.f64 	%fd257, %fd256, %fd3, %fd255;
	setp.lt.f64 	%p5, %fd245, 0d0000000000000000;
	selp.f64 	%fd258, 0d3FF0000000000000, 0dBFF0000000000000, %p5;
	selp.f64 	%fd259, 0dBFE0000000000000, 0d3FE0000000000000, %p5;
	add.f64 	%fd260, %fd245, %fd259;
	cvt.rzi.f64.f64 	%fd261, %fd260;
	setp.eq.f64 	%p6, %fd260, %fd261;
	add.f64 	%fd262, %fd258, %fd261;
	selp.f64 	%fd263, %fd262, %fd261, %p6;
	sub.f64 	%fd264, %fd245, %fd263;
	setp.lt.f64 	%p7, %fd251, 0d0000000000000000;
	selp.f64 	%fd265, 0d3FF0000000000000, 0dBFF0000000000000, %p7;
	selp.f64 	%fd266, 0dBFE0000000000000, 0d3FE0000000000000, %p7;
	add.f64 	%fd267, %fd251, %fd266;
	cvt.rzi.f64.f64 	%fd268, %fd267;
	setp.eq.f64 	%p8, %fd267, %fd268;
	add.f64 	%fd269, %fd265, %fd268;
	selp.f64 	%fd270, %fd269, %fd268, %p8;
	sub.f64 	%fd271, %fd251, %fd270;
	setp.lt.f64 	%p9, %fd257, 0d0000000000000000;
	selp.f64 	%fd272, 0d3FF0000000000000, 0dBFF0000000000000, %p9;
	selp.f64 	%fd273, 0dBFE0000000000000, 0d3FE0000000000000, %p9;
	add.f64 	%fd274, %fd257, %fd273;
	cvt.rzi.f64.f64 	%fd275, %fd274;
	setp.eq.f64 	%p10, %fd274, %fd275;
	add.f64 	%fd276, %fd272, %fd275;
	selp.f64 	%fd277, %fd276, %fd275, %p10;
	sub.f64 	%fd278, %fd257, %fd277;
	ld.global.f64 	%fd279, [%rd75];
	fma.rn.f64 	%fd280, %fd279, %fd264, 0d0000000000000000;
	ld.global.f64 	%fd281, [%rd75+24];
	fma.rn.f64 	%fd282, %fd281, %fd271, %fd280;
	ld.global.f64 	%fd283, [%rd75+48];
	fma.rn.f64 	%fd4, %fd283, %fd278, %fd282;
	ld.global.f64 	%fd284, [%rd75+8];
	fma.rn.f64 	%fd285, %fd284, %fd264, 0d0000000000000000;
	ld.global.f64 	%fd286, [%rd75+32];
	fma.rn.f64 	%fd287, %fd286, %fd271, %fd285;
	ld.global.f64 	%fd288, [%rd75+56];
	fma.rn.f64 	%fd5, %fd288, %fd278, %fd287;
	ld.global.f64 	%fd289, [%rd75+16];
	fma.rn.f64 	%fd290, %fd289, %fd264, 0d0000000000000000;
	ld.global.f64 	%fd291, [%rd75+40];
	fma.rn.f64 	%fd292, %fd291, %fd271, %fd290;
	ld.global.f64 	%fd293, [%rd75+64];
	fma.rn.f64 	%fd6, %fd293, %fd278, %fd292;
	min.s32 	%r13, %r310, 32;
	add.s32 	%r14, %r10, %r8;
	mul.lo.s32 	%r15, %r14, %r14;
	bar.sync 	0;
	setp.ge.s32 	%p11, %r979, %r13;
	@%p11 bra 	$L__BB4_150;
	mov.u32 	%r334, %ntid.y;
	mul.lo.s32 	%r16, %r3, %r334;
	setp.lt.s32 	%p12, %r12, 10;
	@%p12 bra 	$L__BB4_6;
	mov.u64 	%rd312, $str;
	cvta.global.u64 	%rd313, %rd312;
	{ // callseq 18, 0
	.param .b64 param0;
	st.param.b64 	[param0], %rd313;
	.param .b64 param1;
	st.param.b64 	[param1], 0;
	.param .b32 retval0;
	call.uni (retval0), 
	vprintf, 
	(
	param0, 
	param1
	);
	ld.param.b32 	%r583, [retval0];
	} // callseq 18
	{ // callseq 19, 0
	.param .b64 param0;
	st.param.b64 	[param0], %rd313;
	.param .b64 param1;
	st.param.b64 	[param1], 0;
	.param .b32 retval0;
	call.uni (retval0), 
	vprintf, 
	(
	param0, 
	param1
	);
	ld.param.b32 	%r585, [retval0];
	} // callseq 19
	bra.uni 	$L__BB4_150;
$L__BB4_6:
	mov.u32 	%r335, _ZZ9rcnsl0_cuILi9ELi32EEvPddidS0_iS0_idS0_S0_E2dl;
	mad.lo.s32 	%r17, %r979, 800, %r335;
	mul.f64 	%fd7, %fd231, %fd231;
	mov.f64 	%fd294, 0d3FD0000000000000;
	div.rn.f64 	%fd8, %fd294, %fd7;
	mov.f64 	%fd295, 0d402921FB54442D18;
	div.rn.f64 	%fd9, %fd295, %fd233;
	setp.eq.s32 	%p13, %r14, 0;
	@%p13 bra 	$L__BB4_19;
	max.u32 	%r18, %r15, 1;
	and.b32  	%r19, %r18, 15;
	setp.lt.u32 	%p14, %r15, 16;
	mov.b32 	%r885, 0;
	@%p14 bra 	$L__BB4_10;
	and.b32  	%r885, %r18, -16;
	mov.b32 	%r883, 0;
$L__BB4_9:
	.pragma "nounroll";
	shl.b32 	%r338, %r883, 3;
	add.s32 	%r339, %r17, %r338;
	mov.b64 	%rd76, 0;
	st.shared.u64 	[%r339], %rd76;
	st.shared.u64 	[%r339+8], %rd76;
	st.shared.u64 	[%r339+16], %rd76;
	st.shared.u64 	[%r339+24], %rd76;
	st.shared.u64 	[%r339+32], %rd76;
	st.shared.u64 	[%r339+40], %rd76;
	st.shared.u64 	[%r339+48], %rd76;
	st.shared.u64 	[%r339+56], %rd76;
	st.shared.u64 	[%r339+64], %rd76;
	st.shared.u64 	[%r339+72], %rd76;
	st.shared.u64 	[%r339+80], %rd76;
	st.shared.u64 	[%r339+88], %rd76;
	st.shared.u64 	[%r339+96], %rd76;
	st.shared.u64 	[%r339+104], %rd76;
	st.shared.u64 	[%r339+112], %rd76;
	st.shared.u64 	[%r339+120], %rd76;
	add.s32 	%r883, %r883, 16;
	setp.ne.s32 	%p15, %r883, %r885;
	@%p15 bra 	$L__BB4_9;
$L__BB4_10:
	setp.eq.s32 	%p16, %r19, 0;
	@%p16 bra 	$L__BB4_19;
	and.b32  	%r24, %r18, 7;
	setp.lt.u32 	%p17, %r19, 8;
	@%p17 bra 	$L__BB4_13;
	shl.b32 	%r340, %r885, 3;
	add.s32 	%r341, %r17, %r340;
	mov.b64 	%rd77, 0;
	st.shared.u64 	[%r341], %rd77;
	st.shared.u64 	[%r341+8], %rd77;
	st.shared.u64 	[%r341+16], %rd77;
	st.shared.u64 	[%r341+24], %rd77;
	st.shared.u64 	[%r341+32], %rd77;
	st.shared.u64 	[%r341+40], %rd77;
	st.shared.u64 	[%r341+48], %rd77;
	st.shared.u64 	[%r341+56], %rd77;
	add.s32 	%r885, %r885, 8;
$L__BB4_13:
	setp.eq.s32 	%p18, %r24, 0;
	@%p18 bra 	$L__BB4_19;
	and.b32  	%r27, %r18, 3;
	setp.lt.u32 	%p19, %r24, 4;
	@%p19 bra 	$L__BB4_16;
	shl.b32 	%r342, %r885, 3;
	add.s32 	%r343, %r17, %r342;
	mov.b64 	%rd78, 0;
	st.shared.u64 	[%r343], %rd78;
	st.shared.u64 	[%r343+8], %rd78;
	st.shared.u64 	[%r343+16], %rd78;
	st.shared.u64 	[%r343+24], %rd78;
	add.s32 	%r885, %r885, 4;
$L__BB4_16:
	setp.eq.s32 	%p20, %r27, 0;
	@%p20 bra 	$L__BB4_19;
	mov.b32 	%r888, 0;
$L__BB4_18:
	.pragma "nounroll";
	shl.b32 	%r345, %r885, 3;
	add.s32 	%r346, %r17, %r345;
	mov.b64 	%rd79, 0;
	st.shared.u64 	[%r346], %rd79;
	add.s32 	%r885, %r885, 1;
	add.s32 	%r888, %r888, 1;
	setp.ne.s32 	%p21, %r888, %r27;
	@%p21 bra 	$L__BB4_18;
$L__BB4_19:
	setp.ne.s32 	%p22, %r979, 0;
	@%p22 bra 	$L__BB4_21;
	neg.f64 	%fd296, %fd9;
	mul.f64 	%fd297, %fd8, %fd296;
	st.shared.f64 	[%r17], %fd297;
$L__BB4_21:
	add.s32 	%r889, %r979, 1;
	setp.ge.s32 	%p23, %r889, %r310;
	@%p23 bra 	$L__BB4_84;
	mov.f64 	%fd298, 0d401921FB54442D18;
	div.rn.f64 	%fd10, %fd298, %fd232;
	neg.f64 	%fd11, %fd8;
	add.s32 	%r347, %r15, -1;
	and.b32  	%r35, %r347, 3;
	cvta.to.global.u64 	%rd10, %rd42;
	mov.u64 	%rd84, __cudart_sin_cos_coeffs;
$L__BB4_23:
	mul.lo.s32 	%r348, %r889, 3;
	mul.wide.u32 	%rd80, %r348, 8;
	add.s64 	%rd81, %rd10, %rd80;
	ld.global.f64 	%fd299, [%rd81];
	mul.f64 	%fd1602, %fd10, %fd299;
	ld.global.f64 	%fd300, [%rd81+8];
	mul.f64 	%fd13, %fd10, %fd300;
	ld.global.f64 	%fd301, [%rd81+16];
	mul.f64 	%fd14, %fd10, %fd301;
	fma.rn.f64 	%fd302, %fd1602, %fd4, 0d0000000000000000;
	fma.rn.f64 	%fd303, %fd13, %fd5, %fd302;
	fma.rn.f64 	%fd304, %fd14, %fd6, %fd303;
	mul.f64 	%fd15, %fd232, %fd304;
	abs.f64 	%fd16, %fd15;
	setp.neu.f64 	%p24, %fd16, 0d7FF0000000000000;
	@%p24 bra 	$L__BB4_25;
	mov.f64 	%fd310, 0d0000000000000000;
	mul.rn.f64 	%fd1600, %fd15, %fd310;
	mov.b32 	%r891, 1;
	bra.uni 	$L__BB4_28;
$L__BB4_25:
	mul.f64 	%fd305, %fd15, 0d3FE45F306DC9C883;
	cvt.rni.s32.f64 	%r890, %fd305;
	cvt.rn.f64.s32 	%fd306, %r890;
	fma.rn.f64 	%fd307, %fd306, 0dBFF921FB54442D18, %fd15;
	fma.rn.f64 	%fd308, %fd306, 0dBC91A62633145C00, %fd307;
	fma.rn.f64 	%fd1600, %fd306, 0dB97B839A252049C0, %fd308;
	setp.ltu.f64 	%p25, %fd16, 0d41E0000000000000;
	@%p25 bra 	$L__BB4_27;
	{ // callseq 16, 0
	.param .b64 param0;
	st.param.f64 	[param0], %fd15;
	.param .align 16 .b8 retval0[16];
	call.uni (retval0), 
	__internal_trig_reduction_slowpathd, 
	(
	param0
	);
	ld.param.f64 	%fd1600, [retval0];
	ld.param.b32 	%r890, [retval0+8];
	} // callseq 16
$L__BB4_27:
	add.s32 	%r891, %r890, 1;
$L__BB4_28:
	shl.b32 	%r351, %r891, 6;
	cvt.u64.u32 	%rd82, %r351;
	and.b64  	%rd83, %rd82, 64;
	add.s64 	%rd85, %rd84, %rd83;
	mul.rn.f64 	%fd311, %fd1600, %fd1600;
	and.b32  	%r352, %r891, 1;
	setp.eq.b32 	%p27, %r352, 1;
	selp.f64 	%fd312, 0dBDA8FF8320FD8164, 0d3DE5DB65F9785EBA, %p27;
	ld.global.nc.v2.f64 	{%fd313, %fd314}, [%rd85];
	fma.rn.f64 	%fd315, %fd312, %fd311, %fd313;
	fma.rn.f64 	%fd316, %fd315, %fd311, %fd314;
	ld.global.nc.v2.f64 	{%fd317, %fd318}, [%rd85+16];
	fma.rn.f64 	%fd319, %fd316, %fd311, %fd317;
	fma.rn.f64 	%fd320, %fd319, %fd311, %fd318;
	ld.global.nc.v2.f64 	{%fd321, %fd322}, [%rd85+32];
	fma.rn.f64 	%fd323, %fd320, %fd311, %fd321;
	fma.rn.f64 	%fd324, %fd323, %fd311, %fd322;
	fma.rn.f64 	%fd325, %fd324, %fd1600, %fd1600;
	fma.rn.f64 	%fd326, %fd324, %fd311, 0d3FF0000000000000;
	selp.f64 	%fd327, %fd326, %fd325, %p27;
	and.b32  	%r353, %r891, 2;
	setp.eq.s32 	%p28, %r353, 0;
	mov.f64 	%fd328, 0d0000000000000000;
	sub.f64 	%fd329, %fd328, %fd327;
	selp.f64 	%fd1606, %fd327, %fd329, %p28;
	@%p24 bra 	$L__BB4_30;
	mov.f64 	%fd335, 0d0000000000000000;
	mul.rn.f64 	%fd1601, %fd15, %fd335;
	mov.b32 	%r892, 0;
	bra.uni 	$L__BB4_32;
$L__BB4_30:
	mul.f64 	%fd330, %fd15, 0d3FE45F306DC9C883;
	cvt.rni.s32.f64 	%r892, %fd330;
	cvt.rn.f64.s32 	%fd331, %r892;
	fma.rn.f64 	%fd332, %fd331, 0dBFF921FB54442D18, %fd15;
	fma.rn.f64 	%fd333, %fd331, 0dBC91A62633145C00, %fd332;
	fma.rn.f64 	%fd1601, %fd331, 0dB97B839A252049C0, %fd333;
	setp.ltu.f64 	%p29, %fd16, 0d41E0000000000000;
	@%p29 bra 	$L__BB4_32;
	{ // callseq 17, 0
	.param .b64 param0;
	st.param.f64 	[param0], %fd15;
	.param .align 16 .b8 retval0[16];
	call.uni (retval0), 
	__internal_trig_reduction_slowpathd, 
	(
	param0
	);
	ld.param.f64 	%fd1601, [retval0];
	ld.param.b32 	%r892, [retval0+8];
	} // callseq 17
$L__BB4_32:
	setp.lt.u32 	%p30, %r15, 2;
	shl.b32 	%r356, %r892, 6;
	cvt.u64.u32 	%rd86, %r356;
	and.b64  	%rd87, %rd86, 64;
	add.s64 	%rd89, %rd84, %rd87;
	mul.rn.f64 	%fd336, %fd1601, %fd1601;
	and.b32  	%r357, %r892, 1;
	setp.eq.b32 	%p31, %r357, 1;
	selp.f64 	%fd337, 0dBDA8FF8320FD8164, 0d3DE5DB65F9785EBA, %p31;
	ld.global.nc.v2.f64 	{%fd338, %fd339}, [%rd89];
	fma.rn.f64 	%fd340, %fd337, %fd336, %fd338;
	fma.rn.f64 	%fd341, %fd340, %fd336, %fd339;
	ld.global.nc.v2.f64 	{%fd342, %fd343}, [%rd89+16];
	fma.rn.f64 	%fd344, %fd341, %fd336, %fd342;
	fma.rn.f64 	%fd345, %fd344, %fd336, %fd343;
	ld.global.nc.v2.f64 	{%fd346, %fd347}, [%rd89+32];
	fma.rn.f64 	%fd348, %fd345, %fd336, %fd346;
	fma.rn.f64 	%fd349, %fd348, %fd336, %fd347;
	fma.rn.f64 	%fd350, %fd349, %fd1601, %fd1601;
	fma.rn.f64 	%fd351, %fd349, %fd336, 0d3FF0000000000000;
	selp.f64 	%fd352, %fd351, %fd350, %p31;
	and.b32  	%r358, %r892, 2;
	setp.eq.s32 	%p32, %r358, 0;
	mov.f64 	%fd353, 0d0000000000000000;
	sub.f64 	%fd354, %fd353, %fd352;
	selp.f64 	%fd1605, %fd352, %fd354, %p32;
	mov.b64 	%rd90, 4607182418800017408;
	st.local.u64 	[%rd9], %rd90;
	st.local.u64 	[%rd7], %rd90;
	mov.f64 	%fd355, 0d3FF0000000000000;
	st.local.v2.f64 	[%rd6], {%fd355, %fd1602};
	st.local.v2.f64 	[%rd8], {%fd353, %fd13};
	st.local.v2.f64 	[%rd9+80], {%fd14, %fd355};
	mul.f64 	%fd356, %fd1602, %fd1602;
	fma.rn.f64 	%fd28, %fd13, %fd13, %fd356;
	mul.f64 	%fd29, %fd14, %fd14;
	add.f64 	%fd30, %fd29, %fd28;
	@%p30 bra 	$L__BB4_67;
	setp.gtu.f64 	%p33, %fd30, 0d3A1FB0F6BE506019;
	@%p33 bra 	$L__BB4_47;
	add.s32 	%r360, %r15, -2;
	setp.lt.u32 	%p34, %r360, 15;
	mov.b32 	%r903, 1;
	@%p34 bra 	$L__BB4_37;
	mov.b32 	%r893, 1;
$L__BB4_36:
	.pragma "nounroll";
	mul.wide.u32 	%rd91, %r893, 8;
	add.s64 	%rd92, %rd7, %rd91;
	mov.b64 	%rd93, 0;
	st.local.u64 	[%rd92], %rd93;
	mov.f64 	%fd357, 0d0000000000000000;
	st.local.v2.f64 	[%rd92+8], {%fd357, %fd357};
	st.local.v2.f64 	[%rd92+24], {%fd357, %fd357};
	st.local.v2.f64 	[%rd92+40], {%fd357, %fd357};
	st.local.v2.f64 	[%rd92+56], {%fd357, %fd357};
	st.local.v2.f64 	[%rd92+72], {%fd357, %fd357};
	st.local.v2.f64 	[%rd92+88], {%fd357, %fd357};
	st.local.v2.f64 	[%rd92+104], {%fd357, %fd357};
	st.local.u64 	[%rd92+120], %rd93;
	add.s32 	%r903, %r893, 16;
	add.s32 	%r362, %r893, 15;
	add.s32 	%r363, %r15, -1;
	and.b32  	%r364, %r363, -16;
	setp.eq.s32 	%p35, %r362, %r364;
	mov.u32 	%r893, %r903;
	@%p35 bra 	$L__BB4_37;
	bra.uni 	$L__BB4_36;
$L__BB4_37:
	add.s32 	%r365, %r15, -1;
	and.b32  	%r366, %r365, 15;
	setp.eq.s32 	%p36, %r366, 0;
	@%p36 bra 	$L__BB4_67;
	add.s32 	%r367, %r15, -1;
	and.b32  	%r368, %r367, 15;
	add.s32 	%r369, %r368, -1;
	setp.lt.u32 	%p37, %r369, 7;
	@%p37 bra 	$L__BB4_40;
	mul.wide.u32 	%rd94, %r903, 8;
	add.s64 	%rd95, %rd7, %rd94;
	mov.b64 	%rd96, 0;
	st.local.u64 	[%rd95], %rd96;
	st.local.u64 	[%rd95+8], %rd96;
	st.local.u64 	[%rd95+16], %rd96;
	st.local.u64 	[%rd95+24], %rd96;
	st.local.u64 	[%rd95+32], %rd96;
	st.local.u64 	[%rd95+40], %rd96;
	st.local.u64 	[%rd95+48], %rd96;
	st.local.u64 	[%rd95+56], %rd96;
	add.s32 	%r903, %r903, 8;
$L__BB4_40:
	add.s32 	%r370, %r15, -1;
	and.b32  	%r371, %r370, 7;
	setp.eq.s32 	%p38, %r371, 0;
	@%p38 bra 	$L__BB4_67;
	add.s32 	%r372, %r15, -1;
	and.b32  	%r373, %r372, 7;
	add.s32 	%r374, %r373, -1;
	setp.lt.u32 	%p39, %r374, 3;
	@%p39 bra 	$L__BB4_43;
	mul.wide.u32 	%rd97, %r903, 8;
	add.s64 	%rd98, %rd7, %rd97;
	mov.b64 	%rd99, 0;
	st.local.u64 	[%rd98], %rd99;
	st.local.u64 	[%rd98+8], %rd99;
	st.local.u64 	[%rd98+16], %rd99;
	st.local.u64 	[%rd98+24], %rd99;
	add.s32 	%r903, %r903, 4;
$L__BB4_43:
	setp.eq.s32 	%p40, %r35, 0;
	@%p40 bra 	$L__BB4_67;
	setp.eq.s32 	%p41, %r35, 1;
	mul.wide.u32 	%rd100, %r903, 8;
	add.s64 	%rd15, %rd7, %rd100;
	mov.b64 	%rd101, 0;
	st.local.u64 	[%rd15], %rd101;
	@%p41 bra 	$L__BB4_67;
	setp.eq.s32 	%p42, %r35, 2;
	mov.b64 	%rd102, 0;
	st.local.u64 	[%rd15+8], %rd102;
	@%p42 bra 	$L__BB4_67;
	mov.b64 	%rd103, 0;
	st.local.u64 	[%rd15+16], %rd103;
	bra.uni 	$L__BB4_67;
$L__BB4_47:
	setp.lt.s32 	%p43, %r12, 2;
	st.local.f64 	[%rd7+8], %fd13;
	st.local.v2.f64 	[%rd7+16], {%fd14, %fd1602};
	@%p43 bra 	$L__BB4_67;
	mov.b32 	%r895, 1;
	mov.b32 	%r894, 0;
	mov.b16 	%rs48, 0;
	mov.f64 	%fd1603, 0d3FF0000000000000;
$L__BB4_49:
	mov.u32 	%r47, %r894;
	mov.f64 	%fd32, %fd1603;
	setp.gt.f64 	%p44, %fd28, %fd29;
	add.s32 	%r49, %r47, 2;
	add.s32 	%r894, %r47, 1;
	add.s32 	%r51, %r47, 3;
	mul.lo.s32 	%r52, %r51, %r49;
	add.s32 	%r377, %r894, %r49;
	cvt.rn.f64.s32 	%fd359, %r377;
	ld.local.f64 	%fd360, [%rd9+80];
	mul.f64 	%fd361, %fd360, %fd359;
	mul.wide.s32 	%rd104, %r49, 80;
	add.s64 	%rd11, %rd9, %rd104;
	add.s64 	%rd12, %rd11, -80;
	ld.local.f64 	%fd1603, [%rd11+-80];
	mul.f64 	%fd362, %fd361, %fd1603;
	cvt.rn.f64.s32 	%fd363, %r894;
	mul.f64 	%fd364, %fd30, %fd363;
	mul.f64 	%fd365, %fd364, %fd32;
	sub.f64 	%fd366, %fd362, %fd365;
	cvt.rn.f64.u32 	%fd367, %r49;
	div.rn.f64 	%fd368, %fd366, %fd367;
	st.local.f64 	[%rd11], %fd368;
	mul.wide.u32 	%rd105, %r52, 8;
	add.s64 	%rd13, %rd7, %rd105;
	st.local.f64 	[%rd13], %fd368;
	add.s32 	%r895, %r895, 2;
	mul.wide.s32 	%rd106, %r49, 8;
	add.s64 	%rd107, %rd12, %rd106;
	ld.local.f64 	%fd369, [%rd107+-8];
	cvt.rn.f64.u32 	%fd370, %r895;
	mul.f64 	%fd371, %fd369, %fd370;
	st.local.f64 	[%rd107+80], %fd371;
	add.s64 	%rd108, %rd6, %rd106;
	ld.local.f64 	%fd372, [%rd108+-8];
	mul.f64 	%fd373, %fd1602, %fd372;
	ld.local.f64 	%fd374, [%rd8+8];
	add.s64 	%rd109, %rd8, %rd106;
	ld.local.f64 	%fd375, [%rd109+-8];
	mul.f64 	%fd376, %fd374, %fd375;
	sub.f64 	%fd377, %fd373, %fd376;
	st.local.f64 	[%rd108], %fd377;
	ld.local.f64 	%fd1602, [%rd6+8];
	mul.f64 	%fd378, %fd374, %fd372;
	fma.rn.f64 	%fd379, %fd375, %fd1602, %fd378;
	st.local.f64 	[%rd109], %fd379;
	mul.f64 	%fd380, %fd371, %fd377;
	add.s32 	%r378, %r52, %r49;
	mul.wide.u32 	%rd110, %r378, 8;
	add.s64 	%rd111, %rd7, %rd110;
	st.local.f64 	[%rd111], %fd380;
	mul.f64 	%fd381, %fd371, %fd379;
	sub.s32 	%r379, %r52, %r49;
	mul.wide.s32 	%rd112, %r379, 8;
	add.s64 	%rd14, %rd7, %rd112;
	st.local.f64 	[%rd14], %fd381;
	@%p44 bra 	$L__BB4_58;
	setp.lt.u32 	%p45, %r47, 3;
	mov.b32 	%r900, 1;
	@%p45 bra 	$L__BB4_53;
	and.b32  	%r54, %r894, -4;
	mov.b32 	%r900, 1;
$L__BB4_52:
	.pragma "nounroll";
	sub.s32 	%r382, %r49, %r900;
	add.s32 	%r383, %r382, %r49;
	cvt.rn.f64.u32 	%fd382, %r383;
	mul.f64 	%fd383, %fd30, %fd382;
	mul.wide.u32 	%rd113, %r382, 8;
	add.s64 	%rd114, %rd11, %rd113;
	ld.local.f64 	%fd384, [%rd114+-80];
	mul.f64 	%fd385, %fd383, %fd384;
	ld.local.f64 	%fd386, [%rd114+8];
	mul.f64 	%fd387, %fd28, %fd386;
	sub.f64 	%fd388, %fd385, %fd387;
	ld.local.f64 	%fd389, [%rd9+80];
	cvt.rn.f64.u32 	%fd390, %r900;
	mul.f64 	%fd391, %fd389, %fd390;
	div.rn.f64 	%fd392, %fd388, %fd391;
	st.local.f64 	[%rd114], %fd392;
	add.s64 	%rd115, %rd6, %rd113;
	ld.local.f64 	%fd393, [%rd115];
	mul.f64 	%fd394, %fd392, %fd393;
	add.s32 	%r384, %r382, %r52;
	mul.wide.u32 	%rd116, %r384, 8;
	add.s64 	%rd117, %rd7, %rd116;
	st.local.f64 	[%rd117], %fd394;
	add.s64 	%rd118, %rd8, %rd113;
	ld.local.f64 	%fd395, [%rd118];
	mul.f64 	%fd396, %fd392, %fd395;
	sub.s32 	%r385, %r52, %r382;
	mul.wide.s32 	%rd119, %r385, 8;
	add.s64 	%rd120, %rd7, %rd119;
	st.local.f64 	[%rd120], %fd396;
	add.s32 	%r386, %r900, 1;
	sub.s32 	%r387, %r49, %r386;
	add.s32 	%r388, %r383, -1;
	cvt.rn.f64.u32 	%fd397, %r388;
	mul.f64 	%fd398, %fd30, %fd397;
	mul.wide.u32 	%rd121, %r387, 8;
	add.s64 	%rd122, %rd11, %rd121;
	ld.local.f64 	%fd399, [%rd122+-80];
	mul.f64 	%fd400, %fd398, %fd399;
	mul.f64 	%fd401, %fd28, %fd392;
	sub.f64 	%fd402, %fd400, %fd401;
	ld.local.f64 	%fd403, [%rd9+80];
	cvt.rn.f64.u32 	%fd404, %r386;
	mul.f64 	%fd405, %fd403, %fd404;
	div.rn.f64 	%fd406, %fd402, %fd405;
	st.local.f64 	[%rd122], %fd406;
	add.s64 	%rd123, %rd6, %rd121;
	ld.local.f64 	%fd407, [%rd123];
	mul.f64 	%fd408, %fd406, %fd407;
	add.s32 	%r389, %r384, -1;
	mul.wide.u32 	%rd124, %r389, 8;
	add.s64 	%rd125, %rd7, %rd124;
	st.local.f64 	[%rd125], %fd408;
	add.s64 	%rd126, %rd8, %rd121;
	ld.local.f64 	%fd409, [%rd126];
	mul.f64 	%fd410, %fd406, %fd409;
	st.local.f64 	[%rd120+8], %fd410;
	add.s32 	%r390, %r900, 2;
	sub.s32 	%r391, %r47, %r900;
	add.s32 	%r392, %r382, %r47;
	cvt.rn.f64.u32 	%fd411, %r392;
	mul.f64 	%fd412, %fd30, %fd411;
	mul.wide.u32 	%rd127, %r391, 8;
	add.s64 	%rd128, %rd11, %rd127;
	ld.local.f64 	%fd413, [%rd128+-80];
	mul.f64 	%fd414, %fd412, %fd413;
	mul.f64 	%fd415, %fd28, %fd406;
	sub.f64 	%fd416, %fd414, %fd415;
	ld.local.f64 	%fd417, [%rd9+80];
	cvt.rn.f64.u32 	%fd418, %r390;
	mul.f64 	%fd419, %fd417, %fd418;
	div.rn.f64 	%fd420, %fd416, %fd419;
	st.local.f64 	[%rd128], %fd420;
	add.s64 	%rd129, %rd6, %rd127;
	ld.local.f64 	%fd421, [%rd129];
	mul.f64 	%fd422, %fd420, %fd421;
	add.s32 	%r393, %r384, -2;
	mul.wide.u32 	%rd130, %r393, 8;
	add.s64 	%rd131, %rd7, %rd130;
	st.local.f64 	[%rd131], %fd422;
	add.s64 	%rd132, %rd8, %rd127;
	ld.local.f64 	%fd423, [%rd132];
	mul.f64 	%fd424, %fd420, %fd423;
	st.local.f64 	[%rd120+16], %fd424;
	add.s32 	%r394, %r900, 3;
	sub.s32 	%r395, %r49, %r394;
	add.s32 	%r396, %r383, -3;
	cvt.rn.f64.u32 	%fd425, %r396;
	mul.f64 	%fd426, %fd30, %fd425;
	mul.wide.u32 	%rd133, %r395, 8;
	add.s64 	%rd134, %rd11, %rd133;
	ld.local.f64 	%fd427, [%rd134+-80];
	mul.f64 	%fd428, %fd426, %fd427;
	mul.f64 	%fd429, %fd28, %fd420;
	sub.f64 	%fd430, %fd428, %fd429;
	ld.local.f64 	%fd431, [%rd9+80];
	cvt.rn.f64.u32 	%fd432, %r394;
	mul.f64 	%fd433, %fd431, %fd432;
	div.rn.f64 	%fd434, %fd430, %fd433;
	st.local.f64 	[%rd134], %fd434;
	add.s64 	%rd135, %rd6, %rd133;
	ld.local.f64 	%fd435, [%rd135];
	mul.f64 	%fd436, %fd434, %fd435;
	add.s32 	%r397, %r384, -3;
	mul.wide.u32 	%rd136, %r397, 8;
	add.s64 	%rd137, %rd7, %rd136;
	st.local.f64 	[%rd137], %fd436;
	add.s64 	%rd138, %rd8, %rd133;
	ld.local.f64 	%fd437, [%rd138];
	mul.f64 	%fd438, %fd434, %fd437;
	st.local.f64 	[%rd120+24], %fd438;
	add.s32 	%r900, %r900, 4;
	setp.eq.s32 	%p46, %r394, %r54;
	@%p46 bra 	$L__BB4_53;
	bra.uni 	$L__BB4_52;
$L__BB4_53:
	and.b32  	%r398, %r894, 3;
	setp.eq.s32 	%p47, %r398, 0;
	@%p47 bra 	$L__BB4_66;
	and.b16  	%rs22, %rs48, 3;
	setp.eq.s16 	%p48, %rs22, 0;
	@%p48 bra 	$L__BB4_56;
	sub.s32 	%r399, %r49, %r900;
	add.s32 	%r400, %r399, %r49;
	cvt.rn.f64.u32 	%fd439, %r400;
	mul.f64 	%fd440, %fd30, %fd439;
	mul.wide.u32 	%rd139, %r399, 8;
	add.s64 	%rd140, %rd11, %rd139;
	ld.local.f64 	%fd441, [%rd140+-80];
	mul.f64 	%fd442, %fd440, %fd441;
	ld.local.f64 	%fd443, [%rd140+8];
	mul.f64 	%fd444, %fd28, %fd443;
	sub.f64 	%fd445, %fd442, %fd444;
	ld.local.f64 	%fd446, [%rd9+80];
	cvt.rn.f64.u32 	%fd447, %r900;
	mul.f64 	%fd448, %fd446, %fd447;
	div.rn.f64 	%fd449, %fd445, %fd448;
	st.local.f64 	[%rd140], %fd449;
	add.s64 	%rd141, %rd6, %rd139;
	ld.local.f64 	%fd450, [%rd141];
	mul.f64 	%fd451, %fd449, %fd450;
	add.s32 	%r401, %r399, %r52;
	mul.wide.u32 	%rd142, %r401, 8;
	add.s64 	%rd143, %rd7, %rd142;
	st.local.f64 	[%rd143], %fd451;
	add.s64 	%rd144, %rd8, %rd139;
	ld.local.f64 	%fd452, [%rd144];
	mul.f64 	%fd453, %fd449, %fd452;
	mul.wide.s32 	%rd145, %r900, 8;
	add.s64 	%rd146, %rd14, %rd145;
	st.local.f64 	[%rd146], %fd453;
	add.s32 	%r402, %r900, 1;
	sub.s32 	%r403, %r49, %r402;
	add.s32 	%r404, %r400, -1;
	cvt.rn.f64.u32 	%fd454, %r404;
	mul.f64 	%fd455, %fd30, %fd454;
	mul.wide.u32 	%rd147, %r403, 8;
	add.s64 	%rd148, %rd11, %rd147;
	ld.local.f64 	%fd456, [%rd148+-80];
	mul.f64 	%fd457, %fd455, %fd456;
	ld.local.f64 	%fd458, [%rd148+8];
	mul.f64 	%fd459, %fd28, %fd458;
	sub.f64 	%fd460, %fd457, %fd459;
	ld.local.f64 	%fd461, [%rd9+80];
	cvt.rn.f64.u32 	%fd462, %r402;
	mul.f64 	%fd463, %fd461, %fd462;
	div.rn.f64 	%fd464, %fd460, %fd463;
	st.local.f64 	[%rd148], %fd464;
	add.s64 	%rd149, %rd6, %rd147;
	ld.local.f64 	%fd465, [%rd149];
	mul.f64 	%fd466, %fd464, %fd465;
	add.s32 	%r405, %r401, -1;
	mul.wide.u32 	%rd150, %r405, 8;
	add.s64 	%rd151, %rd7, %rd150;
	st.local.f64 	[%rd151], %fd466;
	add.s64 	%rd152, %rd8, %rd147;
	ld.local.f64 	%fd467, [%rd152];
	mul.f64 	%fd468, %fd464, %fd467;
	st.local.f64 	[%rd146+8], %fd468;
	add.s32 	%r900, %r900, 2;
$L__BB4_56:
	and.b16  	%rs23, %rs48, 1;
	setp.eq.b16 	%p49, %rs23, 1;
	@%p49 bra 	$L__BB4_66;
	sub.s32 	%r406, %r49, %r900;
	add.s32 	%r407, %r406, %r49;
	cvt.rn.f64.u32 	%fd469, %r407;
	mul.f64 	%fd470, %fd30, %fd469;
	mul.wide.u32 	%rd153, %r406, 8;
	add.s64 	%rd154, %rd11, %rd153;
	ld.local.f64 	%fd471, [%rd154+-80];
	mul.f64 	%fd472, %fd470, %fd471;
	ld.local.f64 	%fd473, [%rd154+8];
	mul.f64 	%fd474, %fd28, %fd473;
	sub.f64 	%fd475, %fd472, %fd474;
	ld.local.f64 	%fd476, [%rd9+80];
	cvt.rn.f64.u32 	%fd477, %r900;
	mul.f64 	%fd478, %fd476, %fd477;
	div.rn.f64 	%fd479, %fd475, %fd478;
	st.local.f64 	[%rd154], %fd479;
	add.s64 	%rd155, %rd6, %rd153;
	ld.local.f64 	%fd480, [%rd155];
	mul.f64 	%fd481, %fd479, %fd480;
	add.s32 	%r408, %r406, %r52;
	mul.wide.u32 	%rd156, %r408, 8;
	add.s64 	%rd157, %rd7, %rd156;
	st.local.f64 	[%rd157], %fd481;
	add.s64 	%rd158, %rd8, %rd153;
	ld.local.f64 	%fd482, [%rd158];
	mul.f64 	%fd483, %fd479, %fd482;
	mul.wide.s32 	%rd159, %r900, 8;
	add.s64 	%rd160, %rd14, %rd159;
	st.local.f64 	[%rd160], %fd483;
	bra.uni 	$L__BB4_66;
$L__BB4_58:
	setp.lt.u32 	%p50, %r47, 3;
	mov.b32 	%r899, 1;
	@%p50 bra 	$L__BB4_61;
	mov.b32 	%r896, 1;
$L__BB4_60:
	.pragma "nounroll";
	add.s32 	%r411, %r896, %r894;
	cvt.rn.f64.s32 	%fd484, %r411;
	mul.f64 	%fd485, %fd30, %fd484;
	mul.wide.s32 	%rd161, %r896, 8;
	add.s64 	%rd162, %rd12, %rd161;
	ld.local.v2.f64 	{%fd486, %fd487}, [%rd162+-8];
	mul.f64 	%fd488, %fd485, %fd486;
	sub.s32 	%r412, %r51, %r896;
	cvt.rn.f64.s32 	%fd489, %r412;
	ld.local.f64 	%fd490, [%rd9+80];
	mul.f64 	%fd491, %fd490, %fd489;
	ld.local.f64 	%fd492, [%rd162+72];
	mul.f64 	%fd493, %fd491, %fd492;
	sub.f64 	%fd494, %fd488, %fd493;
	div.rn.f64 	%fd495, %fd494, %fd28;
	st.local.f64 	[%rd162+80], %fd495;
	mul.wide.u32 	%rd163, %r896, 8;
	add.s64 	%rd164, %rd6, %rd163;
	ld.local.f64 	%fd496, [%rd164];
	mul.f64 	%fd497, %fd496, %fd495;
	add.s32 	%r413, %r896, %r52;
	mul.wide.u32 	%rd165, %r413, 8;
	add.s64 	%rd166, %rd7, %rd165;
	st.local.f64 	[%rd166], %fd497;
	add.s64 	%rd167, %rd8, %rd163;
	ld.local.f64 	%fd498, [%rd167];
	mul.f64 	%fd499, %fd495, %fd498;
	sub.s32 	%r414, %r52, %r896;
	mul.wide.s32 	%rd168, %r414, 8;
	add.s64 	%rd169, %rd7, %rd168;
	st.local.f64 	[%rd169], %fd499;
	add.s32 	%r415, %r411, 1;
	cvt.rn.f64.s32 	%fd500, %r415;
	mul.f64 	%fd501, %fd30, %fd500;
	mul.f64 	%fd502, %fd501, %fd487;
	sub.s32 	%r416, %r49, %r896;
	cvt.rn.f64.s32 	%fd503, %r416;
	ld.local.f64 	%fd504, [%rd9+80];
	mul.f64 	%fd505, %fd504, %fd503;
	mul.f64 	%fd506, %fd505, %fd495;
	sub.f64 	%fd507, %fd502, %fd506;
	div.rn.f64 	%fd508, %fd507, %fd28;
	st.local.f64 	[%rd162+88], %fd508;
	ld.local.v2.f64 	{%fd509, %fd510}, [%rd164+8];
	mul.f64 	%fd511, %fd509, %fd508;
	add.s64 	%rd170, %rd13, %rd163;
	st.local.f64 	[%rd170+8], %fd511;
	ld.local.v2.f64 	{%fd512, %fd513}, [%rd167+8];
	mul.f64 	%fd514, %fd508, %fd512;
	st.local.f64 	[%rd169+-8], %fd514;
	add.s32 	%r417, %r411, 2;
	cvt.rn.f64.s32 	%fd515, %r417;
	mul.f64 	%fd516, %fd30, %fd515;
	ld.local.v2.f64 	{%fd517, %fd518}, [%rd162+8];
	mul.f64 	%fd519, %fd516, %fd517;
	add.s32 	%r418, %r412, -2;
	cvt.rn.f64.s32 	%fd520, %r418;
	ld.local.f64 	%fd521, [%rd9+80];
	mul.f64 	%fd522, %fd521, %fd520;
	mul.f64 	%fd523, %fd522, %fd508;
	sub.f64 	%fd524, %fd519, %fd523;
	div.rn.f64 	%fd525, %fd524, %fd28;
	st.local.f64 	[%rd162+96], %fd525;
	mul.f64 	%fd526, %fd510, %fd525;
	st.local.f64 	[%rd170+16], %fd526;
	mul.f64 	%fd527, %fd525, %fd513;
	st.local.f64 	[%rd169+-16], %fd527;
	add.s32 	%r419, %r411, 3;
	cvt.rn.f64.s32 	%fd528, %r419;
	mul.f64 	%fd529, %fd30, %fd528;
	mul.f64 	%fd530, %fd529, %fd518;
	sub.s32 	%r420, %r47, %r896;
	cvt.rn.f64.s32 	%fd531, %r420;
	ld.local.f64 	%fd532, [%rd9+80];
	mul.f64 	%fd533, %fd532, %fd531;
	mul.f64 	%fd534, %fd533, %fd525;
	sub.f64 	%fd535, %fd530, %fd534;
	div.rn.f64 	%fd536, %fd535, %fd28;
	st.local.f64 	[%rd162+104], %fd536;
	ld.local.f64 	%fd537, [%rd164+24];
	mul.f64 	%fd538, %fd537, %fd536;
	st.local.f64 	[%rd170+24], %fd538;
	ld.local.f64 	%fd539, [%rd167+24];
	mul.f64 	%fd540, %fd536, %fd539;
	st.local.f64 	[%rd169+-24], %fd540;
	add.s32 	%r899, %r896, 4;
	add.s32 	%r421, %r896, 3;
	and.b32  	%r422, %r894, -4;
	setp.eq.s32 	%p51, %r421, %r422;
	mov.u32 	%r896, %r899;
	@%p51 bra 	$L__BB4_61;
	bra.uni 	$L__BB4_60;
$L__BB4_61:
	and.b32  	%r423, %r894, 3;
	setp.eq.s32 	%p52, %r423, 0;
	@%p52 bra 	$L__BB4_66;
	and.b16  	%rs24, %rs48, 3;
	setp.eq.s16 	%p53, %rs24, 0;
	@%p53 bra 	$L__BB4_64;
	add.s32 	%r424, %r899, %r894;
	cvt.rn.f64.s32 	%fd541, %r424;
	mul.f64 	%fd542, %fd30, %fd541;
	mul.wide.s32 	%rd171, %r899, 8;
	add.s64 	%rd172, %rd12, %rd171;
	ld.local.f64 	%fd543, [%rd172+-8];
	mul.f64 	%fd544, %fd542, %fd543;
	sub.s32 	%r425, %r51, %r899;
	cvt.rn.f64.s32 	%fd545, %r425;
	ld.local.f64 	%fd546, [%rd9+80];
	mul.f64 	%fd547, %fd546, %fd545;
	ld.local.f64 	%fd548, [%rd172+72];
	mul.f64 	%fd549, %fd547, %fd548;
	sub.f64 	%fd550, %fd544, %fd549;
	div.rn.f64 	%fd551, %fd550, %fd28;
	mul.wide.u32 	%rd173, %r899, 8;
	add.s64 	%rd174, %rd11, %rd173;
	st.local.f64 	[%rd174], %fd551;
	add.s64 	%rd175, %rd6, %rd173;
	ld.local.f64 	%fd552, [%rd175];
	mul.f64 	%fd553, %fd552, %fd551;
	add.s32 	%r426, %r899, %r52;
	mul.wide.u32 	%rd176, %r426, 8;
	add.s64 	%rd177, %rd7, %rd176;
	st.local.f64 	[%rd177], %fd553;
	add.s64 	%rd178, %rd8, %rd173;
	ld.local.f64 	%fd554, [%rd178];
	mul.f64 	%fd555, %fd551, %fd554;
	sub.s32 	%r427, %r52, %r899;
	mul.wide.s32 	%rd179, %r427, 8;
	add.s64 	%rd180, %rd7, %rd179;
	st.local.f64 	[%rd180], %fd555;
	add.s32 	%r428, %r424, 1;
	cvt.rn.f64.s32 	%fd556, %r428;
	mul.f64 	%fd557, %fd30, %fd556;
	ld.local.f64 	%fd558, [%rd172];
	mul.f64 	%fd559, %fd557, %fd558;
	sub.s32 	%r429, %r49, %r899;
	cvt.rn.f64.s32 	%fd560, %r429;
	ld.local.f64 	%fd561, [%rd9+80];
	mul.f64 	%fd562, %fd561, %fd560;
	mul.f64 	%fd563, %fd562, %fd551;
	sub.f64 	%fd564, %fd559, %fd563;
	div.rn.f64 	%fd565, %fd564, %fd28;
	st.local.f64 	[%rd174+8], %fd565;
	ld.local.f64 	%fd566, [%rd175+8];
	mul.f64 	%fd567, %fd566, %fd565;
	add.s64 	%rd181, %rd13, %rd173;
	st.local.f64 	[%rd181+8], %fd567;
	ld.local.f64 	%fd568, [%rd178+8];
	mul.f64 	%fd569, %fd565, %fd568;
	st.local.f64 	[%rd180+-8], %fd569;
	add.s32 	%r899, %r899, 2;
$L__BB4_64:
	and.b16  	%rs25, %rs48, 1;
	setp.eq.b16 	%p54, %rs25, 1;
	@%p54 bra 	$L__BB4_66;
	add.s32 	%r430, %r899, %r894;
	cvt.rn.f64.s32 	%fd570, %r430;
	mul.f64 	%fd571, %fd30, %fd570;
	mul.wide.s32 	%rd182, %r899, 8;
	add.s64 	%rd183, %rd12, %rd182;
	ld.local.f64 	%fd572, [%rd183+-8];
	mul.f64 	%fd573, %fd571, %fd572;
	sub.s32 	%r431, %r51, %r899;
	cvt.rn.f64.s32 	%fd574, %r431;
	ld.local.f64 	%fd575, [%rd9+80];
	mul.f64 	%fd576, %fd575, %fd574;
	ld.local.f64 	%fd577, [%rd183+72];
	mul.f64 	%fd578, %fd576, %fd577;
	sub.f64 	%fd579, %fd573, %fd578;
	div.rn.f64 	%fd580, %fd579, %fd28;
	mul.wide.u32 	%rd184, %r899, 8;
	add.s64 	%rd185, %rd11, %rd184;
	st.local.f64 	[%rd185], %fd580;
	add.s64 	%rd186, %rd6, %rd184;
	ld.local.f64 	%fd581, [%rd186];
	mul.f64 	%fd582, %fd581, %fd580;
	add.s32 	%r432, %r899, %r52;
	mul.wide.u32 	%rd187, %r432, 8;
	add.s64 	%rd188, %rd7, %rd187;
	st.local.f64 	[%rd188], %fd582;
	add.s64 	%rd189, %rd8, %rd184;
	ld.local.f64 	%fd583, [%rd189];
	mul.f64 	%fd584, %fd580, %fd583;
	sub.s32 	%r433, %r52, %r899;
	mul.wide.s32 	%rd190, %r433, 8;
	add.s64 	%rd191, %rd7, %rd190;
	st.local.f64 	[%rd191], %fd584;
$L__BB4_66:
	setp.eq.s32 	%p55, %r49, %r12;
	add.s16 	%rs48, %rs48, 1;
	@%p55 bra 	$L__BB4_67;
	bra.uni 	$L__BB4_49;
$L__BB4_67:
	mul.f64 	%fd35, %fd30, %fd11;
	fma.rn.f64 	%fd585, %fd35, 0d3FF71547652B82FE, 0d4338000000000000;
	{
	.reg .b32 %temp; 
	mov.b64 	{%r70, %temp}, %fd585;
	}
	mov.f64 	%fd586, 0dC338000000000000;
	add.rn.f64 	%fd587, %fd585, %fd586;
	fma.rn.f64 	%fd588, %fd587, 0dBFE62E42FEFA39EF, %fd35;
	fma.rn.f64 	%fd589, %fd587, 0dBC7ABC9E3B39803F, %fd588;
	fma.rn.f64 	%fd590, %fd589, 0d3E5ADE1569CE2BDF, 0d3E928AF3FCA213EA;
	fma.rn.f64 	%fd591, %fd590, %fd589, 0d3EC71DEE62401315;
	fma.rn.f64 	%fd592, %fd591, %fd589, 0d3EFA01997C89EB71;
	fma.rn.f64 	%fd593, %fd592, %fd589, 0d3F2A01A014761F65;
	fma.rn.f64 	%fd594, %fd593, %fd589, 0d3F56C16C1852B7AF;
	fma.rn.f64 	%fd595, %fd594, %fd589, 0d3F81111111122322;
	fma.rn.f64 	%fd596, %fd595, %fd589, 0d3FA55555555502A1;
	fma.rn.f64 	%fd597, %fd596, %fd589, 0d3FC5555555555511;
	fma.rn.f64 	%fd598, %fd597, %fd589, 0d3FE000000000000B;
	fma.rn.f64 	%fd599, %fd598, %fd589, 0d3FF0000000000000;
	fma.rn.f64 	%fd600, %fd599, %fd589, 0d3FF0000000000000;
	{
	.reg .b32 %temp; 
	mov.b64 	{%r71, %temp}, %fd600;
	}
	{
	.reg .b32 %temp; 
	mov.b64 	{%temp, %r72}, %fd600;
	}
	shl.b32 	%r434, %r70, 20;
	add.s32 	%r435, %r434, %r72;
	mov.b64 	%fd1604, {%r71, %r435};
	{
	.reg .b32 %temp; 
	mov.b64 	{%temp, %r436}, %fd35;
	}
	mov.b32 	%f3, %r436;
	abs.f32 	%f1, %f3;
	setp.lt.f32 	%p56, %f1, 0f4086232B;
	@%p56 bra 	$L__BB4_70;
	setp.lt.f64 	%p57, %fd35, 0d0000000000000000;
	add.f64 	%fd601, %fd35, 0d7FF0000000000000;
	selp.f64 	%fd1604, 0d0000000000000000, %fd601, %p57;
	setp.geu.f32 	%p58, %f1, 0f40874800;
	@%p58 bra 	$L__BB4_70;
	shr.u32 	%r437, %r70, 31;
	add.s32 	%r438, %r70, %r437;
	shr.s32 	%r439, %r438, 1;
	shl.b32 	%r440, %r439, 20;
	add.s32 	%r441, %r72, %r440;
	mov.b64 	%fd602, {%r71, %r441};
	sub.s32 	%r442, %r70, %r439;
	shl.b32 	%r443, %r442, 20;
	add.s32 	%r444, %r443, 1072693248;
	mov.b32 	%r445, 0;
	mov.b64 	%fd603, {%r445, %r444};
	mul.f64 	%fd1604, %fd603, %fd602;
$L__BB4_70:
	setp.lt.s32 	%p59, %r12, 0;
	mul.f64 	%fd604, %fd9, %fd1604;
	div.rn.f64 	%fd40, %fd604, %fd30;
	@%p59 bra 	$L__BB4_83;
	mov.b32 	%r906, 0;
	mov.b32 	%r905, 1;
	mov.b16 	%rs49, 0;
	mov.u16 	%rs50, %rs49;
	mov.u32 	%r914, %r906;
$L__BB4_72:
	mov.f64 	%fd41, %fd1606;
	mov.f64 	%fd1606, %fd1605;
	mov.u32 	%r74, %r906;
	shl.b32 	%r449, %r74, 1;
	mul.f64 	%fd43, %fd40, %fd41;
	setp.lt.u32 	%p60, %r449, 15;
	@%p60 bra 	$L__BB4_75;
	and.b32  	%r76, %r905, -16;
	mov.b32 	%r909, 0;
$L__BB4_74:
	.pragma "nounroll";
	mul.wide.s32 	%rd192, %r914, 8;
	add.s64 	%rd193, %rd7, %rd192;
	ld.local.f64 	%fd605, [%rd193];
	shl.b32 	%r451, %r914, 3;
	add.s32 	%r452, %r17, %r451;
	ld.shared.f64 	%fd606, [%r452];
	fma.rn.f64 	%fd607, %fd43, %fd605, %fd606;
	st.shared.f64 	[%r452], %fd607;
	ld.local.f64 	%fd608, [%rd193+8];
	ld.shared.f64 	%fd609, [%r452+8];
	fma.rn.f64 	%fd610, %fd43, %fd608, %fd609;
	st.shared.f64 	[%r452+8], %fd610;
	ld.local.f64 	%fd611, [%rd193+16];
	ld.shared.f64 	%fd612, [%r452+16];
	fma.rn.f64 	%fd613, %fd43, %fd611, %fd612;
	st.shared.f64 	[%r452+16], %fd613;
	ld.local.f64 	%fd614, [%rd193+24];
	ld.shared.f64 	%fd615, [%r452+24];
	fma.rn.f64 	%fd616, %fd43, %fd614, %fd615;
	st.shared.f64 	[%r452+24], %fd616;
	ld.local.f64 	%fd617, [%rd193+32];
	ld.shared.f64 	%fd618, [%r452+32];
	fma.rn.f64 	%fd619, %fd43, %fd617, %fd618;
	st.shared.f64 	[%r452+32], %fd619;
	ld.local.f64 	%fd620, [%rd193+40];
	ld.shared.f64 	%fd621, [%r452+40];
	fma.rn.f64 	%fd622, %fd43, %fd620, %fd621;
	st.shared.f64 	[%r452+40], %fd622;
	ld.local.f64 	%fd623, [%rd193+48];
	ld.shared.f64 	%fd624, [%r452+48];
	fma.rn.f64 	%fd625, %fd43, %fd623, %fd624;
	st.shared.f64 	[%r452+48], %fd625;
	ld.local.f64 	%fd626, [%rd193+56];
	ld.shared.f64 	%fd627, [%r452+56];
	fma.rn.f64 	%fd628, %fd43, %fd626, %fd627;
	st.shared.f64 	[%r452+56], %fd628;
	ld.local.f64 	%fd629, [%rd193+64];
	ld.shared.f64 	%fd630, [%r452+64];
	fma.rn.f64 	%fd631, %fd43, %fd629, %fd630;
	st.shared.f64 	[%r452+64], %fd631;
	ld.local.f64 	%fd632, [%rd193+72];
	ld.shared.f64 	%fd633, [%r452+72];
	fma.rn.f64 	%fd634, %fd43, %fd632, %fd633;
	st.shared.f64 	[%r452+72], %fd634;
	ld.local.f64 	%fd635, [%rd193+80];
	ld.shared.f64 	%fd636, [%r452+80];
	fma.rn.f64 	%fd637, %fd43, %fd635, %fd636;
	st.shared.f64 	[%r452+80], %fd637;
	ld.local.f64 	%fd638, [%rd193+88];
	ld.shared.f64 	%fd639, [%r452+88];
	fma.rn.f64 	%fd640, %fd43, %fd638, %fd639;
	st.shared.f64 	[%r452+88], %fd640;
	ld.local.f64 	%fd641, [%rd193+96];
	ld.shared.f64 	%fd642, [%r452+96];
	fma.rn.f64 	%fd643, %fd43, %fd641, %fd642;
	st.shared.f64 	[%r452+96], %fd643;
	ld.local.f64 	%fd644, [%rd193+104];
	ld.shared.f64 	%fd645, [%r452+104];
	fma.rn.f64 	%fd646, %fd43, %fd644, %fd645;
	st.shared.f64 	[%r452+104], %fd646;
	ld.local.f64 	%fd647, [%rd193+112];
	ld.shared.f64 	%fd648, [%r452+112];
	fma.rn.f64 	%fd649, %fd43, %fd647, %fd648;
	st.shared.f64 	[%r452+112], %fd649;
	ld.local.f64 	%fd650, [%rd193+120];
	ld.shared.f64 	%fd651, [%r452+120];
	fma.rn.f64 	%fd652, %fd43, %fd650, %fd651;
	st.shared.f64 	[%r452+120], %fd652;
	add.s32 	%r914, %r914, 16;
	add.s32 	%r909, %r909, 16;
	setp.ne.s32 	%p61, %r909, %r76;
	@%p61 bra 	$L__BB4_74;
$L__BB4_75:
	and.b32  	%r453, %r905, 15;
	setp.eq.s32 	%p62, %r453, 0;
	@%p62 bra 	$L__BB4_82;
	and.b16  	%rs28, %rs50, 4;
	setp.eq.s16 	%p63, %rs28, 0;
	mov.u32 	%r913, %r914;
	@%p63 bra 	$L__BB4_78;
	mul.wide.s32 	%rd194, %r914, 8;
	add.s64 	%rd195, %rd7, %rd194;
	ld.local.f64 	%fd653, [%rd195];
	shl.b32 	%r454, %r914, 3;
	add.s32 	%r455, %r17, %r454;
	ld.shared.f64 	%fd654, [%r455];
	fma.rn.f64 	%fd655, %fd43, %fd653, %fd654;
	st.shared.f64 	[%r455], %fd655;
	ld.local.f64 	%fd656, [%rd195+8];
	ld.shared.f64 	%fd657, [%r455+8];
	fma.rn.f64 	%fd658, %fd43, %fd656, %fd657;
	st.shared.f64 	[%r455+8], %fd658;
	ld.local.f64 	%fd659, [%rd195+16];
	ld.shared.f64 	%fd660, [%r455+16];
	fma.rn.f64 	%fd661, %fd43, %fd659, %fd660;
	st.shared.f64 	[%r455+16], %fd661;
	ld.local.f64 	%fd662, [%rd195+24];
	ld.shared.f64 	%fd663, [%r455+24];
	fma.rn.f64 	%fd664, %fd43, %fd662, %fd663;
	st.shared.f64 	[%r455+24], %fd664;
	ld.local.f64 	%fd665, [%rd195+32];
	ld.shared.f64 	%fd666, [%r455+32];
	fma.rn.f64 	%fd667, %fd43, %fd665, %fd666;
	st.shared.f64 	[%r455+32], %fd667;
	ld.local.f64 	%fd668, [%rd195+40];
	ld.shared.f64 	%fd669, [%r455+40];
	fma.rn.f64 	%fd670, %fd43, %fd668, %fd669;
	st.shared.f64 	[%r455+40], %fd670;
	ld.local.f64 	%fd671, [%rd195+48];
	ld.shared.f64 	%fd672, [%r455+48];
	fma.rn.f64 	%fd673, %fd43, %fd671, %fd672;
	st.shared.f64 	[%r455+48], %fd673;
	ld.local.f64 	%fd674, [%rd195+56];
	ld.shared.f64 	%fd675, [%r455+56];
	fma.rn.f64 	%fd676, %fd43, %fd674, %fd675;
	st.shared.f64 	[%r455+56], %fd676;
	add.s32 	%r913, %r914, 8;
$L__BB4_78:
	and.b16  	%rs29, %rs49, 2;
	setp.eq.s16 	%p64, %rs29, 0;
	@%p64 bra 	$L__BB4_80;
	mul.wide.s32 	%rd196, %r913, 8;
	add.s64 	%rd197, %rd7, %rd196;
	ld.local.f64 	%fd677, [%rd197];
	shl.b32 	%r456, %r913, 3;
	add.s32 	%r457, %r17, %r456;
	ld.shared.f64 	%fd678, [%r457];
	fma.rn.f64 	%fd679, %fd43, %fd677, %fd678;
	st.shared.f64 	[%r457], %fd679;
	ld.local.f64 	%fd680, [%rd197+8];
	ld.shared.f64 	%fd681, [%r457+8];
	fma.rn.f64 	%fd682, %fd43, %fd680, %fd681;
	st.shared.f64 	[%r457+8], %fd682;
	ld.local.f64 	%fd683, [%rd197+16];
	ld.shared.f64 	%fd684, [%r457+16];
	fma.rn.f64 	%fd685, %fd43, %fd683, %fd684;
	st.shared.f64 	[%r457+16], %fd685;
	ld.local.f64 	%fd686, [%rd197+24];
	ld.shared.f64 	%fd687, [%r457+24];
	fma.rn.f64 	%fd688, %fd43, %fd686, %fd687;
	st.shared.f64 	[%r457+24], %fd688;
	add.s32 	%r913, %r913, 4;
$L__BB4_80:
	mul.wide.s32 	%rd198, %r913, 8;
	add.s64 	%rd16, %rd7, %rd198;
	ld.local.f64 	%fd689, [%rd16];
	shl.b32 	%r458, %r913, 3;
	add.s32 	%r87, %r17, %r458;
	ld.shared.f64 	%fd690, [%r87];
	fma.rn.f64 	%fd691, %fd43, %fd689, %fd690;
	st.shared.f64 	[%r87], %fd691;
	add.s32 	%r914, %r913, 1;
	and.b16  	%rs30, %rs49, 1;
	setp.eq.b16 	%p65, %rs30, 1;
	not.pred 	%p66, %p65;
	@%p66 bra 	$L__BB4_82;
	ld.local.f64 	%fd692, [%rd16+8];
	ld.shared.f64 	%fd693, [%r87+8];
	fma.rn.f64 	%fd694, %fd43, %fd692, %fd693;
	st.shared.f64 	[%r87+8], %fd694;
	ld.local.f64 	%fd695, [%rd16+16];
	ld.shared.f64 	%fd696, [%r87+16];
	fma.rn.f64 	%fd697, %fd43, %fd695, %fd696;
	st.shared.f64 	[%r87+16], %fd697;
	add.s32 	%r914, %r913, 3;
$L__BB4_82:
	neg.f64 	%fd1605, %fd41;
	add.s32 	%r906, %r74, 1;
	add.s32 	%r905, %r905, 2;
	setp.ne.s32 	%p67, %r74, %r12;
	add.s16 	%rs50, %rs50, 1;
	add.s16 	%rs49, %rs49, 1;
	@%p67 bra 	$L__BB4_72;
$L__BB4_83:
	add.s32 	%r889, %r889, %r16;
	setp.lt.s32 	%p68, %r889, %r310;
	@%p68 bra 	$L__BB4_23;
$L__BB4_84:
	mul.f64 	%fd698, %fd5, %fd5;
	fma.rn.f64 	%fd699, %fd4, %fd4, %fd698;
	fma.rn.f64 	%fd45, %fd6, %fd6, %fd699;
	setp.leu.f64 	%p69, %fd45, 0d3EB0C6F7A0B5ED8D;
	selp.u32 	%r94, 1, 0, %p69;
	setp.lt.s32 	%p70, %r12, 1;
	@%p70 bra 	$L__BB4_141;
	add.f64 	%fd46, %fd7, %fd7;
	add.s32 	%r915, %r979, %r94;
	setp.ge.s32 	%p79, %r915, %r309;
	@%p79 bra 	$L__BB4_148;
	mul.f64 	%fd795, %fd231, %fd46;
	mul.f64 	%fd47, %fd795, 0dBFF20DD750429B6D;
	neg.f64 	%fd48, %fd7;
	add.s32 	%r472, %r15, -1;
	and.b32  	%r473, %r472, 15;
	add.s32 	%r96, %r473, -1;
	add.s32 	%r474, %r15, 7;
	and.b32  	%r475, %r474, 7;
	add.s32 	%r97, %r475, -1;
	and.b32  	%r98, %r472, -16;
	and.b32  	%r99, %r474, 3;
$L__BB4_87:
	mul.lo.s32 	%r476, %r915, 3;
	mul.wide.u32 	%rd201, %r476, 8;
	add.s64 	%rd202, %rd4, %rd201;
	ld.global.f64 	%fd796, [%rd202];
	sub.f64 	%fd797, %fd4, %fd796;
	mul.f64 	%fd1607, %fd232, %fd797;
	ld.global.f64 	%fd798, [%rd202+8];
	sub.f64 	%fd799, %fd5, %fd798;
	mul.f64 	%fd50, %fd232, %fd799;
	ld.global.f64 	%fd800, [%rd202+16];
	sub.f64 	%fd801, %fd6, %fd800;
	mul.f64 	%fd51, %fd232, %fd801;
	mov.b64 	%rd203, 4607182418800017408;
	st.local.u64 	[%rd9], %rd203;
	st.local.u64 	[%rd7], %rd203;
	mov.f64 	%fd802, 0d3FF0000000000000;
	st.local.v2.f64 	[%rd6], {%fd802, %fd1607};
	mov.f64 	%fd803, 0d0000000000000000;
	st.local.v2.f64 	[%rd8], {%fd803, %fd50};
	st.local.v2.f64 	[%rd9+80], {%fd51, %fd802};
	mul.f64 	%fd804, %fd1607, %fd1607;
	fma.rn.f64 	%fd52, %fd50, %fd50, %fd804;
	mul.f64 	%fd53, %fd51, %fd51;
	add.f64 	%fd54, %fd53, %fd52;
	setp.gtu.f64 	%p80, %fd54, 0d3A1FB0F6BE506019;
	@%p80 bra 	$L__BB4_102;
	setp.lt.u32 	%p81, %r15, 2;
	@%p81 bra 	$L__BB4_122;
	add.s32 	%r478, %r15, -2;
	setp.lt.u32 	%p82, %r478, 15;
	mov.b32 	%r926, 1;
	@%p82 bra 	$L__BB4_92;
	mov.b32 	%r916, 1;
$L__BB4_91:
	.pragma "nounroll";
	mul.wide.u32 	%rd204, %r916, 8;
	add.s64 	%rd205, %rd7, %rd204;
	mov.b64 	%rd206, 0;
	st.local.u64 	[%rd205], %rd206;
	mov.f64 	%fd805, 0d0000000000000000;
	st.local.v2.f64 	[%rd205+8], {%fd805, %fd805};
	st.local.v2.f64 	[%rd205+24], {%fd805, %fd805};
	st.local.v2.f64 	[%rd205+40], {%fd805, %fd805};
	st.local.v2.f64 	[%rd205+56], {%fd805, %fd805};
	st.local.v2.f64 	[%rd205+72], {%fd805, %fd805};
	st.local.v2.f64 	[%rd205+88], {%fd805, %fd805};
	st.local.v2.f64 	[%rd205+104], {%fd805, %fd805};
	st.local.u64 	[%rd205+120], %rd206;
	add.s32 	%r926, %r916, 16;
	add.s32 	%r480, %r916, 15;
	setp.eq.s32 	%p83, %r480, %r98;
	mov.u32 	%r916, %r926;
	@%p83 bra 	$L__BB4_92;
	bra.uni 	$L__BB4_91;
$L__BB4_92:
	add.s32 	%r481, %r15, -1;
	and.b32  	%r482, %r481, 15;
	setp.eq.s32 	%p84, %r482, 0;
	@%p84 bra 	$L__BB4_122;
	setp.lt.u32 	%p85, %r96, 7;
	@%p85 bra 	$L__BB4_95;
	mul.wide.u32 	%rd207, %r926, 8;
	add.s64 	%rd208, %rd7, %rd207;
	mov.b64 	%rd209, 0;
	st.local.u64 	[%rd208], %rd209;
	st.local.u64 	[%rd208+8], %rd209;
	st.local.u64 	[%rd208+16], %rd209;
	st.local.u64 	[%rd208+24], %rd209;
	st.local.u64 	[%rd208+32], %rd209;
	st.local.u64 	[%rd208+40], %rd209;
	st.local.u64 	[%rd208+48], %rd209;
	st.local.u64 	[%rd208+56], %rd209;
	add.s32 	%r926, %r926, 8;
$L__BB4_95:
	and.b32  	%r484, %r481, 7;
	setp.eq.s32 	%p86, %r484, 0;
	@%p86 bra 	$L__BB4_122;
	setp.lt.u32 	%p87, %r97, 3;
	@%p87 bra 	$L__BB4_98;
	mul.wide.u32 	%rd210, %r926, 8;
	add.s64 	%rd211, %rd7, %rd210;
	mov.b64 	%rd212, 0;
	st.local.u64 	[%rd211], %rd212;
	st.local.u64 	[%rd211+8], %rd212;
	st.local.u64 	[%rd211+16], %rd212;
	st.local.u64 	[%rd211+24], %rd212;
	add.s32 	%r926, %r926, 4;
$L__BB4_98:
	setp.eq.s32 	%p88, %r99, 0;
	@%p88 bra 	$L__BB4_122;
	setp.eq.s32 	%p89, %r99, 1;
	mul.wide.u32 	%rd213, %r926, 8;
	add.s64 	%rd21, %rd7, %rd213;
	mov.b64 	%rd214, 0;
	st.local.u64 	[%rd21], %rd214;
	@%p89 bra 	$L__BB4_122;
	setp.eq.s32 	%p90, %r99, 2;
	mov.b64 	%rd215, 0;
	st.local.u64 	[%rd21+8], %rd215;
	@%p90 bra 	$L__BB4_122;
	mov.b64 	%rd216, 0;
	st.local.u64 	[%rd21+16], %rd216;
	bra.uni 	$L__BB4_122;
$L__BB4_102:
	setp.eq.s32 	%p91, %r12, 1;
	st.local.f64 	[%rd7+8], %fd50;
	st.local.v2.f64 	[%rd7+16], {%fd51, %fd1607};
	@%p91 bra 	$L__BB4_122;
	mov.b32 	%r918, 1;
	mov.b32 	%r917, 0;
	mov.b16 	%rs51, 0;
	mov.f64 	%fd1608, 0d3FF0000000000000;
$L__BB4_104:
	mov.u32 	%r103, %r917;
	mov.f64 	%fd56, %fd1608;
	setp.gt.f64 	%p92, %fd52, %fd53;
	add.s32 	%r105, %r103, 2;
	add.s32 	%r917, %r103, 1;
	add.s32 	%r107, %r103, 3;
	mul.lo.s32 	%r108, %r107, %r105;
	add.s32 	%r487, %r917, %r105;
	cvt.rn.f64.s32 	%fd807, %r487;
	ld.local.f64 	%fd808, [%rd9+80];
	mul.f64 	%fd809, %fd808, %fd807;
	mul.wide.s32 	%rd217, %r105, 80;
	add.s64 	%rd17, %rd9, %rd217;
	add.s64 	%rd18, %rd17, -80;
	ld.local.f64 	%fd1608, [%rd17+-80];
	mul.f64 	%fd810, %fd809, %fd1608;
	cvt.rn.f64.s32 	%fd811, %r917;
	mul.f64 	%fd812, %fd54, %fd811;
	mul.f64 	%fd813, %fd812, %fd56;
	sub.f64 	%fd814, %fd810, %fd813;
	cvt.rn.f64.u32 	%fd815, %r105;
	div.rn.f64 	%fd816, %fd814, %fd815;
	st.local.f64 	[%rd17], %fd816;
	mul.wide.u32 	%rd218, %r108, 8;
	add.s64 	%rd19, %rd7, %rd218;
	st.local.f64 	[%rd19], %fd816;
	add.s32 	%r918, %r918, 2;
	mul.wide.s32 	%rd219, %r105, 8;
	add.s64 	%rd220, %rd18, %rd219;
	ld.local.f64 	%fd817, [%rd220+-8];
	cvt.rn.f64.u32 	%fd818, %r918;
	mul.f64 	%fd819, %fd817, %fd818;
	st.local.f64 	[%rd220+80], %fd819;
	add.s64 	%rd221, %rd6, %rd219;
	ld.local.f64 	%fd820, [%rd221+-8];
	mul.f64 	%fd821, %fd1607, %fd820;
	ld.local.f64 	%fd822, [%rd8+8];
	add.s64 	%rd222, %rd8, %rd219;
	ld.local.f64 	%fd823, [%rd222+-8];
	mul.f64 	%fd824, %fd822, %fd823;
	sub.f64 	%fd825, %fd821, %fd824;
	st.local.f64 	[%rd221], %fd825;
	ld.local.f64 	%fd1607, [%rd6+8];
	mul.f64 	%fd826, %fd822, %fd820;
	fma.rn.f64 	%fd827, %fd823, %fd1607, %fd826;
	st.local.f64 	[%rd222], %fd827;
	mul.f64 	%fd828, %fd819, %fd825;
	add.s32 	%r488, %r108, %r105;
	mul.wide.u32 	%rd223, %r488, 8;
	add.s64 	%rd224, %rd7, %rd223;
	st.local.f64 	[%rd224], %fd828;
	mul.f64 	%fd829, %fd819, %fd827;
	sub.s32 	%r489, %r108, %r105;
	mul.wide.s32 	%rd225, %r489, 8;
	add.s64 	%rd20, %rd7, %rd225;
	st.local.f64 	[%rd20], %fd829;
	@%p92 bra 	$L__BB4_113;
	setp.lt.u32 	%p93, %r103, 3;
	mov.b32 	%r923, 1;
	@%p93 bra 	$L__BB4_108;
	and.b32  	%r110, %r917, -4;
	mov.b32 	%r923, 1;
$L__BB4_107:
	.pragma "nounroll";
	sub.s32 	%r492, %r105, %r923;
	add.s32 	%r493, %r492, %r105;
	cvt.rn.f64.u32 	%fd830, %r493;
	mul.f64 	%fd831, %fd54, %fd830;
	mul.wide.u32 	%rd226, %r492, 8;
	add.s64 	%rd227, %rd17, %rd226;
	ld.local.f64 	%fd832, [%rd227+-80];
	mul.f64 	%fd833, %fd831, %fd832;
	ld.local.f64 	%fd834, [%rd227+8];
	mul.f64 	%fd835, %fd52, %fd834;
	sub.f64 	%fd836, %fd833, %fd835;
	ld.local.f64 	%fd837, [%rd9+80];
	cvt.rn.f64.u32 	%fd838, %r923;
	mul.f64 	%fd839, %fd837, %fd838;
	div.rn.f64 	%fd840, %fd836, %fd839;
	st.local.f64 	[%rd227], %fd840;
	add.s64 	%rd228, %rd6, %rd226;
	ld.local.f64 	%fd841, [%rd228];
	mul.f64 	%fd842, %fd840, %fd841;
	add.s32 	%r494, %r492, %r108;
	mul.wide.u32 	%rd229, %r494, 8;
	add.s64 	%rd230, %rd7, %rd229;
	st.local.f64 	[%rd230], %fd842;
	add.s64 	%rd231, %rd8, %rd226;
	ld.local.f64 	%fd843, [%rd231];
	mul.f64 	%fd844, %fd840, %fd843;
	sub.s32 	%r495, %r108, %r492;
	mul.wide.s32 	%rd232, %r495, 8;
	add.s64 	%rd233, %rd7, %rd232;
	st.local.f64 	[%rd233], %fd844;
	add.s32 	%r496, %r923, 1;
	sub.s32 	%r497, %r105, %r496;
	add.s32 	%r498, %r493, -1;
	cvt.rn.f64.u32 	%fd845, %r498;
	mul.f64 	%fd846, %fd54, %fd845;
	mul.wide.u32 	%rd234, %r497, 8;
	add.s64 	%rd235, %rd17, %rd234;
	ld.local.f64 	%fd847, [%rd235+-80];
	mul.f64 	%fd848, %fd846, %fd847;
	mul.f64 	%fd849, %fd52, %fd840;
	sub.f64 	%fd850, %fd848, %fd849;
	ld.local.f64 	%fd851, [%rd9+80];
	cvt.rn.f64.u32 	%fd852, %r496;
	mul.f64 	%fd853, %fd851, %fd852;
	div.rn.f64 	%fd854, %fd850, %fd853;
	st.local.f64 	[%rd235], %fd854;
	add.s64 	%rd236, %rd6, %rd234;
	ld.local.f64 	%fd855, [%rd236];
	mul.f64 	%fd856, %fd854, %fd855;
	add.s32 	%r499, %r494, -1;
	mul.wide.u32 	%rd237, %r499, 8;
	add.s64 	%rd238, %rd7, %rd237;
	st.local.f64 	[%rd238], %fd856;
	add.s64 	%rd239, %rd8, %rd234;
	ld.local.f64 	%fd857, [%rd239];
	mul.f64 	%fd858, %fd854, %fd857;
	st.local.f64 	[%rd233+8], %fd858;
	add.s32 	%r500, %r923, 2;
	sub.s32 	%r501, %r103, %r923;
	add.s32 	%r502, %r492, %r103;
	cvt.rn.f64.u32 	%fd859, %r502;
	mul.f64 	%fd860, %fd54, %fd859;
	mul.wide.u32 	%rd240, %r501, 8;
	add.s64 	%rd241, %rd17, %rd240;
	ld.local.f64 	%fd861, [%rd241+-80];
	mul.f64 	%fd862, %fd860, %fd861;
	mul.f64 	%fd863, %fd52, %fd854;
	sub.f64 	%fd864, %fd862, %fd863;
	ld.local.f64 	%fd865, [%rd9+80];
	cvt.rn.f64.u32 	%fd866, %r500;
	mul.f64 	%fd867, %fd865, %fd866;
	div.rn.f64 	%fd868, %fd864, %fd867;
	st.local.f64 	[%rd241], %fd868;
	add.s64 	%rd242, %rd6, %rd240;
	ld.local.f64 	%fd869, [%rd242];
	mul.f64 	%fd870, %fd868, %fd869;
	add.s32 	%r503, %r494, -2;
	mul.wide.u32 	%rd243, %r503, 8;
	add.s64 	%rd244, %rd7, %rd243;
	st.local.f64 	[%rd244], %fd870;
	add.s64 	%rd245, %rd8, %rd240;
	ld.local.f64 	%fd871, [%rd245];
	mul.f64 	%fd872, %fd868, %fd871;
	st.local.f64 	[%rd233+16], %fd872;
	add.s32 	%r504, %r923, 3;
	sub.s32 	%r505, %r105, %r504;
	add.s32 	%r506, %r493, -3;
	cvt.rn.f64.u32 	%fd873, %r506;
	mul.f64 	%fd874, %fd54, %fd873;
	mul.wide.u32 	%rd246, %r505, 8;
	add.s64 	%rd247, %rd17, %rd246;
	ld.local.f64 	%fd875, [%rd247+-80];
	mul.f64 	%fd876, %fd874, %fd875;
	mul.f64 	%fd877, %fd52, %fd868;
	sub.f64 	%fd878, %fd876, %fd877;
	ld.local.f64 	%fd879, [%rd9+80];
	cvt.rn.f64.u32 	%fd880, %r504;
	mul.f64 	%fd881, %fd879, %fd880;
	div.rn.f64 	%fd882, %fd878, %fd881;
	st.local.f64 	[%rd247], %fd882;
	add.s64 	%rd248, %rd6, %rd246;
	ld.local.f64 	%fd883, [%rd248];
	mul.f64 	%fd884, %fd882, %fd883;
	add.s32 	%r507, %r494, -3;
	mul.wide.u32 	%rd249, %r507, 8;
	add.s64 	%rd250, %rd7, %rd249;
	st.local.f64 	[%rd250], %fd884;
	add.s64 	%rd251, %rd8, %rd246;
	ld.local.f64 	%fd885, [%rd251];
	mul.f64 	%fd886, %fd882, %fd885;
	st.local.f64 	[%rd233+24], %fd886;
	add.s32 	%r923, %r923, 4;
	setp.eq.s32 	%p94, %r504, %r110;
	@%p94 bra 	$L__BB4_108;
	bra.uni 	$L__BB4_107;
$L__BB4_108:
	and.b32  	%r508, %r917, 3;
	setp.eq.s32 	%p95, %r508, 0;
	@%p95 bra 	$L__BB4_121;
	and.b16  	%rs32, %rs51, 3;
	setp.eq.s16 	%p96, %rs32, 0;
	@%p96 bra 	$L__BB4_111;
	sub.s32 	%r509, %r105, %r923;
	add.s32 	%r510, %r509, %r105;
	cvt.rn.f64.u32 	%fd887, %r510;
	mul.f64 	%fd888, %fd54, %fd887;
	mul.wide.u32 	%rd252, %r509, 8;
	add.s64 	%rd253, %rd17, %rd252;
	ld.local.f64 	%fd889, [%rd253+-80];
	mul.f64 	%fd890, %fd888, %fd889;
	ld.local.f64 	%fd891, [%rd253+8];
	mul.f64 	%fd892, %fd52, %fd891;
	sub.f64 	%fd893, %fd890, %fd892;
	ld.local.f64 	%fd894, [%rd9+80];
	cvt.rn.f64.u32 	%fd895, %r923;
	mul.f64 	%fd896, %fd894, %fd895;
	div.rn.f64 	%fd897, %fd893, %fd896;
	st.local.f64 	[%rd253], %fd897;
	add.s64 	%rd254, %rd6, %rd252;
	ld.local.f64 	%fd898, [%rd254];
	mul.f64 	%fd899, %fd897, %fd898;
	add.s32 	%r511, %r509, %r108;
	mul.wide.u32 	%rd255, %r511, 8;
	add.s64 	%rd256, %rd7, %rd255;
	st.local.f64 	[%rd256], %fd899;
	add.s64 	%rd257, %rd8, %rd252;
	ld.local.f64 	%fd900, [%rd257];
	mul.f64 	%fd901, %fd897, %fd900;
	mul.wide.s32 	%rd258, %r923, 8;
	add.s64 	%rd259, %rd20, %rd258;
	st.local.f64 	[%rd259], %fd901;
	add.s32 	%r512, %r923, 1;
	sub.s32 	%r513, %r105, %r512;
	add.s32 	%r514, %r510, -1;
	cvt.rn.f64.u32 	%fd902, %r514;
	mul.f64 	%fd903, %fd54, %fd902;
	mul.wide.u32 	%rd260, %r513, 8;
	add.s64 	%rd261, %rd17, %rd260;
	ld.local.f64 	%fd904, [%rd261+-80];
	mul.f64 	%fd905, %fd903, %fd904;
	ld.local.f64 	%fd906, [%rd261+8];
	mul.f64 	%fd907, %fd52, %fd906;
	sub.f64 	%fd908, %fd905, %fd907;
	ld.local.f64 	%fd909, [%rd9+80];
	cvt.rn.f64.u32 	%fd910, %r512;
	mul.f64 	%fd911, %fd909, %fd910;
	div.rn.f64 	%fd912, %fd908, %fd911;
	st.local.f64 	[%rd261], %fd912;
	add.s64 	%rd262, %rd6, %rd260;
	ld.local.f64 	%fd913, [%rd262];
	mul.f64 	%fd914, %fd912, %fd913;
	add.s32 	%r515, %r511, -1;
	mul.wide.u32 	%rd263, %r515, 8;
	add.s64 	%rd264, %rd7, %rd263;
	st.local.f64 	[%rd264], %fd914;
	add.s64 	%rd265, %rd8, %rd260;
	ld.local.f64 	%fd915, [%rd265];
	mul.f64 	%fd916, %fd912, %fd915;
	st.local.f64 	[%rd259+8], %fd916;
	add.s32 	%r923, %r923, 2;
$L__BB4_111:
	and.b16  	%rs33, %rs51, 1;
	setp.eq.b16 	%p97, %rs33, 1;
	@%p97 bra 	$L__BB4_121;
	sub.s32 	%r516, %r105, %r923;
	add.s32 	%r517, %r516, %r105;
	cvt.rn.f64.u32 	%fd917, %r517;
	mul.f64 	%fd918, %fd54, %fd917;
	mul.wide.u32 	%rd266, %r516, 8;
	add.s64 	%rd267, %rd17, %rd266;
	ld.local.f64 	%fd919, [%rd267+-80];
	mul.f64 	%fd920, %fd918, %fd919;
	ld.local.f64 	%fd921, [%rd267+8];
	mul.f64 	%fd922, %fd52, %fd921;
	sub.f64 	%fd923, %fd920, %fd922;
	ld.local.f64 	%fd924, [%rd9+80];
	cvt.rn.f64.u32 	%fd925, %r923;
	mul.f64 	%fd926, %fd924, %fd925;
	div.rn.f64 	%fd927, %fd923, %fd926;
	st.local.f64 	[%rd267], %fd927;
	add.s64 	%rd268, %rd6, %rd266;
	ld.local.f64 	%fd928, [%rd268];
	mul.f64 	%fd929, %fd927, %fd928;
	add.s32 	%r518, %r516, %r108;
	mul.wide.u32 	%rd269, %r518, 8;
	add.s64 	%rd270, %rd7, %rd269;
	st.local.f64 	[%rd270], %fd929;
	add.s64 	%rd271, %rd8, %rd266;
	ld.local.f64 	%fd930, [%rd271];
	mul.f64 	%fd931, %fd927, %fd930;
	mul.wide.s32 	%rd272, %r923, 8;
	add.s64 	%rd273, %rd20, %rd272;
	st.local.f64 	[%rd273], %fd931;
	bra.uni 	$L__BB4_121;
$L__BB4_113:
	setp.lt.u32 	%p98, %r103, 3;
	mov.b32 	%r922, 1;
	@%p98 bra 	$L__BB4_116;
	and.b32  	%r111, %r917, -4;
	mov.b32 	%r919, 1;
$L__BB4_115:
	.pragma "nounroll";
	add.s32 	%r521, %r919, %r917;
	cvt.rn.f64.s32 	%fd932, %r521;
	mul.f64 	%fd933, %fd54, %fd932;
	mul.wide.s32 	%rd274, %r919, 8;
	add.s64 	%rd275, %rd18, %rd274;
	ld.local.v2.f64 	{%fd934, %fd935}, [%rd275+-8];
	mul.f64 	%fd936, %fd933, %fd934;
	sub.s32 	%r522, %r107, %r919;
	cvt.rn.f64.s32 	%fd937, %r522;
	ld.local.f64 	%fd938, [%rd9+80];
	mul.f64 	%fd939, %fd938, %fd937;
	ld.local.f64 	%fd940, [%rd275+72];
	mul.f64 	%fd941, %fd939, %fd940;
	sub.f64 	%fd942, %fd936, %fd941;
	div.rn.f64 	%fd943, %fd942, %fd52;
	st.local.f64 	[%rd275+80], %fd943;
	mul.wide.u32 	%rd276, %r919, 8;
	add.s64 	%rd277, %rd6, %rd276;
	ld.local.f64 	%fd944, [%rd277];
	mul.f64 	%fd945, %fd944, %fd943;
	add.s32 	%r523, %r919, %r108;
	mul.wide.u32 	%rd278, %r523, 8;
	add.s64 	%rd279, %rd7, %rd278;
	st.local.f64 	[%rd279], %fd945;
	add.s64 	%rd280, %rd8, %rd276;
	ld.local.f64 	%fd946, [%rd280];
	mul.f64 	%fd947, %fd943, %fd946;
	sub.s32 	%r524, %r108, %r919;
	mul.wide.s32 	%rd281, %r524, 8;
	add.s64 	%rd282, %rd7, %rd281;
	st.local.f64 	[%rd282], %fd947;
	add.s32 	%r525, %r521, 1;
	cvt.rn.f64.s32 	%fd948, %r525;
	mul.f64 	%fd949, %fd54, %fd948;
	mul.f64 	%fd950, %fd949, %fd935;
	sub.s32 	%r526, %r105, %r919;
	cvt.rn.f64.s32 	%fd951, %r526;
	ld.local.f64 	%fd952, [%rd9+80];
	mul.f64 	%fd953, %fd952, %fd951;
	mul.f64 	%fd954, %fd953, %fd943;
	sub.f64 	%fd955, %fd950, %fd954;
	div.rn.f64 	%fd956, %fd955, %fd52;
	st.local.f64 	[%rd275+88], %fd956;
	ld.local.v2.f64 	{%fd957, %fd958}, [%rd277+8];
	mul.f64 	%fd959, %fd957, %fd956;
	add.s64 	%rd283, %rd19, %rd276;
	st.local.f64 	[%rd283+8], %fd959;
	ld.local.v2.f64 	{%fd960, %fd961}, [%rd280+8];
	mul.f64 	%fd962, %fd956, %fd960;
	st.local.f64 	[%rd282+-8], %fd962;
	add.s32 	%r527, %r521, 2;
	cvt.rn.f64.s32 	%fd963, %r527;
	mul.f64 	%fd964, %fd54, %fd963;
	ld.local.v2.f64 	{%fd965, %fd966}, [%rd275+8];
	mul.f64 	%fd967, %fd964, %fd965;
	add.s32 	%r528, %r522, -2;
	cvt.rn.f64.s32 	%fd968, %r528;
	ld.local.f64 	%fd969, [%rd9+80];
	mul.f64 	%fd970, %fd969, %fd968;
	mul.f64 	%fd971, %fd970, %fd956;
	sub.f64 	%fd972, %fd967, %fd971;
	div.rn.f64 	%fd973, %fd972, %fd52;
	st.local.f64 	[%rd275+96], %fd973;
	mul.f64 	%fd974, %fd958, %fd973;
	st.local.f64 	[%rd283+16], %fd974;
	mul.f64 	%fd975, %fd973, %fd961;
	st.local.f64 	[%rd282+-16], %fd975;
	add.s32 	%r529, %r521, 3;
	cvt.rn.f64.s32 	%fd976, %r529;
	mul.f64 	%fd977, %fd54, %fd976;
	mul.f64 	%fd978, %fd977, %fd966;
	sub.s32 	%r530, %r103, %r919;
	cvt.rn.f64.s32 	%fd979, %r530;
	ld.local.f64 	%fd980, [%rd9+80];
	mul.f64 	%fd981, %fd980, %fd979;
	mul.f64 	%fd982, %fd981, %fd973;
	sub.f64 	%fd983, %fd978, %fd982;
	div.rn.f64 	%fd984, %fd983, %fd52;
	st.local.f64 	[%rd275+104], %fd984;
	ld.local.f64 	%fd985, [%rd277+24];
	mul.f64 	%fd986, %fd985, %fd984;
	st.local.f64 	[%rd283+24], %fd986;
	ld.local.f64 	%fd987, [%rd280+24];
	mul.f64 	%fd988, %fd984, %fd987;
	st.local.f64 	[%rd282+-24], %fd988;
	add.s32 	%r922, %r919, 4;
	add.s32 	%r531, %r919, 3;
	setp.eq.s32 	%p99, %r531, %r111;
	mov.u32 	%r919, %r922;
	@%p99 bra 	$L__BB4_116;
	bra.uni 	$L__BB4_115;
$L__BB4_116:
	and.b32  	%r532, %r917, 3;
	setp.eq.s32 	%p100, %r532, 0;
	@%p100 bra 	$L__BB4_121;
	and.b16  	%rs34, %rs51, 3;
	setp.eq.s16 	%p101, %rs34, 0;
	@%p101 bra 	$L__BB4_119;
	add.s32 	%r533, %r922, %r917;
	cvt.rn.f64.s32 	%fd989, %r533;
	mul.f64 	%fd990, %fd54, %fd989;
	mul.wide.s32 	%rd284, %r922, 8;
	add.s64 	%rd285, %rd18, %rd284;
	ld.local.f64 	%fd991, [%rd285+-8];
	mul.f64 	%fd992, %fd990, %fd991;
	sub.s32 	%r534, %r107, %r922;
	cvt.rn.f64.s32 	%fd993, %r534;
	ld.local.f64 	%fd994, [%rd9+80];
	mul.f64 	%fd995, %fd994, %fd993;
	ld.local.f64 	%fd996, [%rd285+72];
	mul.f64 	%fd997, %fd995, %fd996;
	sub.f64 	%fd998, %fd992, %fd997;
	div.rn.f64 	%fd999, %fd998, %fd52;
	mul.wide.u32 	%rd286, %r922, 8;
	add.s64 	%rd287, %rd17, %rd286;
	st.local.f64 	[%rd287], %fd999;
	add.s64 	%rd288, %rd6, %rd286;
	ld.local.f64 	%fd1000, [%rd288];
	mul.f64 	%fd1001, %fd1000, %fd999;
	add.s32 	%r535, %r922, %r108;
	mul.wide.u32 	%rd289, %r535, 8;
	add.s64 	%rd290, %rd7, %rd289;
	st.local.f64 	[%rd290], %fd1001;
	add.s64 	%rd291, %rd8, %rd286;
	ld.local.f64 	%fd1002, [%rd291];
	mul.f64 	%fd1003, %fd999, %fd1002;
	sub.s32 	%r536, %r108, %r922;
	mul.wide.s32 	%rd292, %r536, 8;
	add.s64 	%rd293, %rd7, %rd292;
	st.local.f64 	[%rd293], %fd1003;
	add.s32 	%r537, %r533, 1;
	cvt.rn.f64.s32 	%fd1004, %r537;
	mul.f64 	%fd1005, %fd54, %fd1004;
	ld.local.f64 	%fd1006, [%rd285];
	mul.f64 	%fd1007, %fd1005, %fd1006;
	sub.s32 	%r538, %r105, %r922;
	cvt.rn.f64.s32 	%fd1008, %r538;
	ld.local.f64 	%fd1009, [%rd9+80];
	mul.f64 	%fd1010, %fd1009, %fd1008;
	mul.f64 	%fd1011, %fd1010, %fd999;
	sub.f64 	%fd1012, %fd1007, %fd1011;
	div.rn.f64 	%fd1013, %fd1012, %fd52;
	st.local.f64 	[%rd287+8], %fd1013;
	ld.local.f64 	%fd1014, [%rd288+8];
	mul.f64 	%fd1015, %fd1014, %fd1013;
	add.s64 	%rd294, %rd19, %rd286;
	st.local.f64 	[%rd294+8], %fd1015;
	ld.local.f64 	%fd1016, [%rd291+8];
	mul.f64 	%fd1017, %fd1013, %fd1016;
	st.local.f64 	[%rd293+-8], %fd1017;
	add.s32 	%r922, %r922, 2;
$L__BB4_119:
	and.b16  	%rs35, %rs51, 1;
	setp.eq.b16 	%p102, %rs35, 1;
	@%p102 bra 	$L__BB4_121;
	add.s32 	%r539, %r922, %r917;
	cvt.rn.f64.s32 	%fd1018, %r539;
	mul.f64 	%fd1019, %fd54, %fd1018;
	mul.wide.s32 	%rd295, %r922, 8;
	add.s64 	%rd296, %rd18, %rd295;
	ld.local.f64 	%fd1020, [%rd296+-8];
	mul.f64 	%fd1021, %fd1019, %fd1020;
	sub.s32 	%r540, %r107, %r922;
	cvt.rn.f64.s32 	%fd1022, %r540;
	ld.local.f64 	%fd1023, [%rd9+80];
	mul.f64 	%fd1024, %fd1023, %fd1022;
	ld.local.f64 	%fd1025, [%rd296+72];
	mul.f64 	%fd1026, %fd1024, %fd1025;
	sub.f64 	%fd1027, %fd1021, %fd1026;
	div.rn.f64 	%fd1028, %fd1027, %fd52;
	mul.wide.u32 	%rd297, %r922, 8;
	add.s64 	%rd298, %rd17, %rd297;
	st.local.f64 	[%rd298], %fd1028;
	add.s64 	%rd299, %rd6, %rd297;
	ld.local.f64 	%fd1029, [%rd299];
	mul.f64 	%fd1030, %fd1029, %fd1028;
	add.s32 	%r541, %r922, %r108;
	mul.wide.u32 	%rd300, %r541, 8;
	add.s64 	%rd301, %rd7, %rd300;
	st.local.f64 	[%rd301], %fd1030;
	add.s64 	%rd302, %rd8, %rd297;
	ld.local.f64 	%fd1031, [%rd302];
	mul.f64 	%fd1032, %fd1028, %fd1031;
	sub.s32 	%r542, %r108, %r922;
	mul.wide.s32 	%rd303, %r542, 8;
	add.s64 	%rd304, %rd7, %rd303;
	st.local.f64 	[%rd304], %fd1032;
$L__BB4_121:
	setp.eq.s32 	%p103, %r105, %r12;
	add.s16 	%rs51, %rs51, 1;
	@%p103 bra 	$L__BB4_122;
	bra.uni 	$L__BB4_104;
$L__BB4_122:
	sqrt.rn.f64 	%fd59, %fd54;
	mul.f64 	%fd60, %fd231, %fd59;
	{
	.reg .b32 %temp; 
	mov.b64 	{%temp, %r127}, %fd60;
	}
	and.b32  	%r128, %r127, 2147483647;
	{
	.reg .b32 %temp; 
	mov.b64 	{%r129, %temp}, %fd60;
	}
	setp.gt.u32 	%p104, %r128, 2146435071;
	@%p104 bra 	$L__BB4_124;
	mov.b64 	%fd1036, {%r129, %r128};
	add.f64 	%fd1037, %fd1036, 0dC010000000000000;
	add.f64 	%fd1038, %fd1036, 0d4010000000000000;
	rcp.approx.ftz.f64 	%fd1039, %fd1038;
	neg.f64 	%fd1040, %fd1038;
	fma.rn.f64 	%fd1041, %fd1040, %fd1039, 0d3FF0000000000000;
	fma.rn.f64 	%fd1042, %fd1041, %fd1041, %fd1041;
	fma.rn.f64 	%fd1043, %fd1042, %fd1039, %fd1039;
	mul.f64 	%fd1044, %fd1037, %fd1043;
	mov.f64 	%fd1045, 0d3FF0000000000000;
	add.rn.f64 	%fd1046, %fd1044, %fd1045;
	fma.rn.f64 	%fd1047, %fd1046, 0dC010000000000000, %fd1036;
	neg.f64 	%fd1048, %fd1044;
	fma.rn.f64 	%fd1049, %fd1048, %fd1036, %fd1047;
	fma.rn.f64 	%fd1050, %fd1043, %fd1049, %fd1044;
	fma.rn.f64 	%fd1051, %fd1050, 0dBDF8774AD4E0BFD7, 0dBE44E1C6FD03D328;
	fma.rn.f64 	%fd1052, %fd1051, %fd1050, 0dBE4330149F7A56B6;
	fma.rn.f64 	%fd1053, %fd1052, %fd1050, 0d3E7BEDDED8376273;
	fma.rn.f64 	%fd1054, %fd1053, %fd1050, 0d3E6F9254C3ABF22B;
	fma.rn.f64 	%fd1055, %fd1054, %fd1050, 0dBEAB9068C2148CF0;
	fma.rn.f64 	%fd1056, %fd1055, %fd1050, 0d3E94C6454DB34009;
	fma.rn.f64 	%fd1057, %fd1056, %fd1050, 0d3ED7F1C378F2311D;
	fma.rn.f64 	%fd1058, %fd1057, %fd1050, 0dBEE78E051C6D5C58;
	fma.rn.f64 	%fd1059, %fd1058, %fd1050, 0dBEF995B4EAD14A90;
	fma.rn.f64 	%fd1060, %fd1059, %fd1050, 0d3F23BE27CF0A29B2;
	fma.rn.f64 	%fd1061, %fd1060, %fd1050, 0dBF2A1DEF3E81672E;
	fma.rn.f64 	%fd1062, %fd1061, %fd1050, 0dBF48D4ABE68C1713;
	fma.rn.f64 	%fd1063, %fd1062, %fd1050, 0d3F749C67210DD6B4;
	fma.rn.f64 	%fd1064, %fd1063, %fd1050, 0dBF9096238568E357;
	fma.rn.f64 	%fd1065, %fd1064, %fd1050, 0d3FA3079EDF8C2DC9;
	fma.rn.f64 	%fd1066, %fd1065, %fd1050, 0dBFB0FB06DFF601FC;
	fma.rn.f64 	%fd1067, %fd1066, %fd1050, 0d3FB7FEE004DFBCDC;
	fma.rn.f64 	%fd1068, %fd1067, %fd1050, 0dBFB9DDB23C3DB8C6;
	fma.rn.f64 	%fd1069, %fd1068, %fd1050, 0d3FB16ECEFCFA5FDA;
	fma.rn.f64 	%fd1070, %fd1069, %fd1050, 0d3F8F7F5DF66FB6D6;
	fma.rn.f64 	%fd1071, %fd1070, %fd1050, 0dBFC1DF1AD154A29D;
	fma.rn.f64 	%fd1072, %fd1071, %fd1050, 0d3FF3BA5916E9FD7F;
	fma.rn.f64 	%fd1073, %fd1036, 0d4000000000000000, 0d3FF0000000000000;
	rcp.approx.ftz.f64 	%fd1074, %fd1073;
	neg.f64 	%fd1075, %fd1073;
	fma.rn.f64 	%fd1076, %fd1075, %fd1074, 0d3FF0000000000000;
	fma.rn.f64 	%fd1077, %fd1076, %fd1076, %fd1076;
	fma.rn.f64 	%fd1078, %fd1077, %fd1074, %fd1074;
	mul.f64 	%fd1079, %fd1078, %fd1072;
	mul.f64 	%fd1080, %fd1079, 0dC000000000000000;
	fma.rn.f64 	%fd1081, %fd1036, %fd1080, %fd1072;
	neg.f64 	%fd1082, %fd1079;
	add.rn.f64 	%fd1083, %fd1081, %fd1082;
	fma.rn.f64 	%fd1084, %fd1083, %fd1078, %fd1079;
	neg.f64 	%fd1085, %fd1036;
	mul.f64 	%fd1086, %fd1036, %fd1085;
	fma.rn.f64 	%fd1087, %fd1086, 0d3FF71547652B82FE, 0d4338000000000000;
	{
	.reg .b32 %temp; 
	mov.b64 	{%r543, %temp}, %fd1087;
	}
	mov.f64 	%fd1088, 0dC338000000000000;
	add.rn.f64 	%fd1089, %fd1087, %fd1088;
	fma.rn.f64 	%fd1090, %fd1089, 0dBFE62E42FEFA39EF, %fd1086;
	fma.rn.f64 	%fd1091, %fd1089, 0dBC7ABC9E3B39803F, %fd1090;
	fma.rn.f64 	%fd1092, %fd1091, 0d3E5ADE1569CE2BDF, 0d3E928AF3FCA213EA;
	fma.rn.f64 	%fd1093, %fd1092, %fd1091, 0d3EC71DEE62401315;
	fma.rn.f64 	%fd1094, %fd1093, %fd1091, 0d3EFA01997C89EB71;
	fma.rn.f64 	%fd1095, %fd1094, %fd1091, 0d3F2A01A014761F65;
	fma.rn.f64 	%fd1096, %fd1095, %fd1091, 0d3F56C16C1852B7AF;
	fma.rn.f64 	%fd1097, %fd1096, %fd1091, 0d3F81111111122322;
	fma.rn.f64 	%fd1098, %fd1097, %fd1091, 0d3FA55555555502A1;
	fma.rn.f64 	%fd1099, %fd1098, %fd1091, 0d3FC5555555555511;
	fma.rn.f64 	%fd1100, %fd1099, %fd1091, 0d3FE000000000000B;
	fma.rn.f64 	%fd1101, %fd1100, %fd1091, 0d3FF0000000000000;
	fma.rn.f64 	%fd1102, %fd1101, %fd1091, 0d3FF0000000000000;
	shr.u32 	%r544, %r543, 31;
	add.s32 	%r545, %r543, %r544;
	shr.s32 	%r546, %r545, 1;
	{
	.reg .b32 %temp; 
	mov.b64 	{%r547, %temp}, %fd1102;
	}
	{
	.reg .b32 %temp; 
	mov.b64 	{%temp, %r548}, %fd1102;
	}
	shl.b32 	%r549, %r546, 20;
	add.s32 	%r550, %r548, %r549;
	mov.b64 	%fd1103, {%r547, %r550};
	sub.s32 	%r551, %r543, %r546;
	shl.b32 	%r552, %r551, 20;
	add.s32 	%r553, %r552, 1072693248;
	mov.b32 	%r554, 0;
	mov.b64 	%fd1104, {%r554, %r553};
	mul.f64 	%fd1105, %fd1104, %fd1103;
	neg.f64 	%fd1106, %fd1086;
	fma.rn.f64 	%fd1107, %fd1085, %fd1036, %fd1106;
	fma.rn.f64 	%fd1108, %fd1105, %fd1107, %fd1105;
	mul.f64 	%fd1109, %fd1108, %fd1084;
	setp.gt.u32 	%p108, %r128, 1077624832;
	selp.f64 	%fd1110, 0d0000000000000000, %fd1109, %p108;
	setp.lt.s32 	%p109, %r127, 0;
	mov.f64 	%fd1111, 0d4000000000000000;
	sub.f64 	%fd1112, %fd1111, %fd1110;
	selp.f64 	%fd1609, %fd1112, %fd1110, %p109;
	bra.uni 	$L__BB4_125;
$L__BB4_124:
	setp.eq.s32 	%p105, %r128, 2146435072;
	setp.eq.s32 	%p106, %r129, 0;
	setp.lt.s32 	%p107, %r127, 0;
	selp.f64 	%fd1033, 0d4000000000000000, 0d0000000000000000, %p107;
	add.f64 	%fd1034, %fd60, %fd60;
	selp.f64 	%fd1035, %fd1033, %fd1034, %p106;
	selp.f64 	%fd1609, %fd1035, %fd1034, %p105;
$L__BB4_125:
	div.rn.f64 	%fd1611, %fd1609, %fd59;
	mul.f64 	%fd65, %fd54, %fd48;
	fma.rn.f64 	%fd1113, %fd65, 0d3FF71547652B82FE, 0d4338000000000000;
	{
	.reg .b32 %temp; 
	mov.b64 	{%r130, %temp}, %fd1113;
	}
	mov.f64 	%fd1114, 0dC338000000000000;
	add.rn.f64 	%fd1115, %fd1113, %fd1114;
	fma.rn.f64 	%fd1116, %fd1115, 0dBFE62E42FEFA39EF, %fd65;
	fma.rn.f64 	%fd1117, %fd1115, 0dBC7ABC9E3B39803F, %fd1116;
	fma.rn.f64 	%fd1118, %fd1117, 0d3E5ADE1569CE2BDF, 0d3E928AF3FCA213EA;
	fma.rn.f64 	%fd1119, %fd1118, %fd1117, 0d3EC71DEE62401315;
	fma.rn.f64 	%fd1120, %fd1119, %fd1117, 0d3EFA01997C89EB71;
	fma.rn.f64 	%fd1121, %fd1120, %fd1117, 0d3F2A01A014761F65;
	fma.rn.f64 	%fd1122, %fd1121, %fd1117, 0d3F56C16C1852B7AF;
	fma.rn.f64 	%fd1123, %fd1122, %fd1117, 0d3F81111111122322;
	fma.rn.f64 	%fd1124, %fd1123, %fd1117, 0d3FA55555555502A1;
	fma.rn.f64 	%fd1125, %fd1124, %fd1117, 0d3FC5555555555511;
	fma.rn.f64 	%fd1126, %fd1125, %fd1117, 0d3FE000000000000B;
	fma.rn.f64 	%fd1127, %fd1126, %fd1117, 0d3FF0000000000000;
	fma.rn.f64 	%fd1128, %fd1127, %fd1117, 0d3FF0000000000000;
	{
	.reg .b32 %temp; 
	mov.b64 	{%r131, %temp}, %fd1128;
	}
	{
	.reg .b32 %temp; 
	mov.b64 	{%temp, %r132}, %fd1128;
	}
	shl.b32 	%r555, %r130, 20;
	add.s32 	%r556, %r555, %r132;
	mov.b64 	%fd1610, {%r131, %r556};
	{
	.reg .b32 %temp; 
	mov.b64 	{%temp, %r557}, %fd65;
	}
	mov.b32 	%f4, %r557;
	abs.f32 	%f2, %f4;
	setp.lt.f32 	%p110, %f2, 0f4086232B;
	@%p110 bra 	$L__BB4_128;
	setp.lt.f64 	%p111, %fd65, 0d0000000000000000;
	add.f64 	%fd1129, %fd65, 0d7FF0000000000000;
	selp.f64 	%fd1610, 0d0000000000000000, %fd1129, %p111;
	setp.geu.f32 	%p112, %f2, 0f40874800;
	@%p112 bra 	$L__BB4_128;
	shr.u32 	%r558, %r130, 31;
	add.s32 	%r559, %r130, %r558;
	shr.s32 	%r560, %r559, 1;
	shl.b32 	%r561, %r560, 20;
	add.s32 	%r562, %r132, %r561;
	mov.b64 	%fd1130, {%r131, %r562};
	sub.s32 	%r563, %r130, %r560;
	shl.b32 	%r564, %r563, 20;
	add.s32 	%r565, %r564, 1072693248;
	mov.b32 	%r566, 0;
	mov.b64 	%fd1131, {%r566, %r565};
	mul.f64 	%fd1610, %fd1131, %fd1130;
$L__BB4_128:
	mul.f64 	%fd1132, %fd47, %fd1610;
	div.rn.f64 	%fd1612, %fd1132, %fd46;
	ld.local.f64 	%fd1133, [%rd7];
	ld.shared.f64 	%fd1134, [%r17];
	fma.rn.f64 	%fd1135, %fd1611, %fd1133, %fd1134;
	st.shared.f64 	[%r17], %fd1135;
	rcp.rn.f64 	%fd71, %fd54;
	mov.b32 	%r929, 1;
	mov.b32 	%r928, 3;
	mov.b32 	%r931, 0;
	mov.b16 	%rs52, 0;
	mov.u16 	%rs53, %rs52;
	mov.u32 	%r938, %r929;
$L__BB4_129:
	mov.u32 	%r133, %r931;
	mov.u32 	%r931, %r929;
	mov.u16 	%rs9, %rs52;
	add.s16 	%rs52, %rs9, 1;
	add.s16 	%rs53, %rs53, 1;
	shl.b32 	%r137, %r133, 1;
	add.s32 	%r571, %r137, 2;
	shl.b32 	%r572, %r931, 1;
	add.s32 	%r573, %r572, -1;
	cvt.rn.f64.s32 	%fd1136, %r573;
	mul.f64 	%fd1137, %fd1611, %fd1136;
	sub.f64 	%fd1138, %fd1137, %fd1612;
	mul.f64 	%fd1611, %fd71, %fd1138;
	setp.lt.u32 	%p113, %r571, 15;
	@%p113 bra 	$L__BB4_132;
	and.b32  	%r138, %r928, -16;
	mov.b32 	%r933, 0;
$L__BB4_131:
	.pragma "nounroll";
	mul.wide.s32 	%rd305, %r938, 8;
	add.s64 	%rd306, %rd7, %rd305;
	ld.local.f64 	%fd1139, [%rd306];
	shl.b32 	%r575, %r938, 3;
	add.s32 	%r576, %r17, %r575;
	ld.shared.f64 	%fd1140, [%r576];
	fma.rn.f64 	%fd1141, %fd1611, %fd1139, %fd1140;
	st.shared.f64 	[%r576], %fd1141;
	ld.local.f64 	%fd1142, [%rd306+8];
	ld.shared.f64 	%fd1143, [%r576+8];
	fma.rn.f64 	%fd1144, %fd1611, %fd1142, %fd1143;
	st.shared.f64 	[%r576+8], %fd1144;
	ld.local.f64 	%fd1145, [%rd306+16];
	ld.shared.f64 	%fd1146, [%r576+16];
	fma.rn.f64 	%fd1147, %fd1611, %fd1145, %fd1146;
	st.shared.f64 	[%r576+16], %fd1147;
	ld.local.f64 	%fd1148, [%rd306+24];
	ld.shared.f64 	%fd1149, [%r576+24];
	fma.rn.f64 	%fd1150, %fd1611, %fd1148, %fd1149;
	st.shared.f64 	[%r576+24], %fd1150;
	ld.local.f64 	%fd1151, [%rd306+32];
	ld.shared.f64 	%fd1152, [%r576+32];
	fma.rn.f64 	%fd1153, %fd1611, %fd1151, %fd1152;
	st.shared.f64 	[%r576+32], %fd1153;
	ld.local.f64 	%fd1154, [%rd306+40];
	ld.shared.f64 	%fd1155, [%r576+40];
	fma.rn.f64 	%fd1156, %fd1611, %fd1154, %fd1155;
	st.shared.f64 	[%r576+40], %fd1156;
	ld.local.f64 	%fd1157, [%rd306+48];
	ld.shared.f64 	%fd1158, [%r576+48];
	fma.rn.f64 	%fd1159, %fd1611, %fd1157, %fd1158;
	st.shared.f64 	[%r576+48], %fd1159;
	ld.local.f64 	%fd1160, [%rd306+56];
	ld.shared.f64 	%fd1161, [%r576+56];
	fma.rn.f64 	%fd1162, %fd1611, %fd1160, %fd1161;
	st.shared.f64 	[%r576+56], %fd1162;
	ld.local.f64 	%fd1163, [%rd306+64];
	ld.shared.f64 	%fd1164, [%r576+64];
	fma.rn.f64 	%fd1165, %fd1611, %fd1163, %fd1164;
	st.shared.f64 	[%r576+64], %fd1165;
	ld.local.f64 	%fd1166, [%rd306+72];
	ld.shared.f64 	%fd1167, [%r576+72];
	fma.rn.f64 	%fd1168, %fd1611, %fd1166, %fd1167;
	st.shared.f64 	[%r576+72], %fd1168;
	ld.local.f64 	%fd1169, [%rd306+80];
	ld.shared.f64 	%fd1170, [%r576+80];
	fma.rn.f64 	%fd1171, %fd1611, %fd1169, %fd1170;
	st.shared.f64 	[%r576+80], %fd1171;
	ld.local.f64 	%fd1172, [%rd306+88];
	ld.shared.f64 	%fd1173, [%r576+88];
	fma.rn.f64 	%fd1174, %fd1611, %fd1172, %fd1173;
	st.shared.f64 	[%r576+88], %fd1174;
	ld.local.f64 	%fd1175, [%rd306+96];
	ld.shared.f64 	%fd1176, [%r576+96];
	fma.rn.f64 	%fd1177, %fd1611, %fd1175, %fd1176;
	st.shared.f64 	[%r576+96], %fd1177;
	ld.local.f64 	%fd1178, [%rd306+104];
	ld.shared.f64 	%fd1179, [%r576+104];
	fma.rn.f64 	%fd1180, %fd1611, %fd1178, %fd1179;
	st.shared.f64 	[%r576+104], %fd1180;
	ld.local.f64 	%fd1181, [%rd306+112];
	ld.shared.f64 	%fd1182, [%r576+112];
	fma.rn.f64 	%fd1183, %fd1611, %fd1181, %fd1182;
	st.shared.f64 	[%r576+112], %fd1183;
	ld.local.f64 	%fd1184, [%rd306+120];
	ld.shared.f64 	%fd1185, [%r576+120];
	fma.rn.f64 	%fd1186, %fd1611, %fd1184, %fd1185;
	st.shared.f64 	[%r576+120], %fd1186;
	add.s32 	%r938, %r938, 16;
	add.s32 	%r933, %r933, 16;
	setp.ne.s32 	%p114, %r933, %r138;
	@%p114 bra 	$L__BB4_131;
$L__BB4_132:
	and.b32  	%r577, %r928, 15;
	setp.eq.s32 	%p115, %r577, 0;
	@%p115 bra 	$L__BB4_139;
	shl.b16 	%rs38, %rs53, 1;
	and.b16  	%rs39, %rs38, 14;
	setp.lt.u16 	%p116, %rs39, 7;
	mov.u32 	%r937, %r938;
	@%p116 bra 	$L__BB4_135;
	mul.wide.s32 	%rd307, %r938, 8;
	add.s64 	%rd308, %rd7, %rd307;
	ld.local.f64 	%fd1187, [%rd308];
	shl.b32 	%r578, %r938, 3;
	add.s32 	%r579, %r17, %r578;
	ld.shared.f64 	%fd1188, [%r579];
	fma.rn.f64 	%fd1189, %fd1611, %fd1187, %fd1188;
	st.shared.f64 	[%r579], %fd1189;
	ld.local.f64 	%fd1190, [%rd308+8];
	ld.shared.f64 	%fd1191, [%r579+8];
	fma.rn.f64 	%fd1192, %fd1611, %fd1190, %fd1191;
	st.shared.f64 	[%r579+8], %fd1192;
	ld.local.f64 	%fd1193, [%rd308+16];
	ld.shared.f64 	%fd1194, [%r579+16];
	fma.rn.f64 	%fd1195, %fd1611, %fd1193, %fd1194;
	st.shared.f64 	[%r579+16], %fd1195;
	ld.local.f64 	%fd1196, [%rd308+24];
	ld.shared.f64 	%fd1197, [%r579+24];
	fma.rn.f64 	%fd1198, %fd1611, %fd1196, %fd1197;
	st.shared.f64 	[%r579+24], %fd1198;
	ld.local.f64 	%fd1199, [%rd308+32];
	ld.shared.f64 	%fd1200, [%r579+32];
	fma.rn.f64 	%fd1201, %fd1611, %fd1199, %fd1200;
	st.shared.f64 	[%r579+32], %fd1201;
	ld.local.f64 	%fd1202, [%rd308+40];
	ld.shared.f64 	%fd1203, [%r579+40];
	fma.rn.f64 	%fd1204, %fd1611, %fd1202, %fd1203;
	st.shared.f64 	[%r579+40], %fd1204;
	ld.local.f64 	%fd1205, [%rd308+48];
	ld.shared.f64 	%fd1206, [%r579+48];
	fma.rn.f64 	%fd1207, %fd1611, %fd1205, %fd1206;
	st.shared.f64 	[%r579+48], %fd1207;
	ld.local.f64 	%fd1208, [%rd308+56];
	ld.shared.f64 	%fd1209, [%r579+56];
	fma.rn.f64 	%fd1210, %fd1611, %fd1208, %fd1209;
	st.shared.f64 	[%r579+56], %fd1210;
	add.s32 	%r937, %r938, 8;
$L__BB4_135:
	shl.b16 	%rs40, %rs52, 1;
	and.b16  	%rs41, %rs40, 6;
	setp.lt.u16 	%p117, %rs41, 3;
	@%p117 bra 	$L__BB4_137;
	mul.wide.s32 	%rd309, %r937, 8;
	add.s64 	%rd310, %rd7, %rd309;
	ld.local.f64 	%fd1211, [%rd310];
	shl.b32 	%r580, %r937, 3;
	add.s32 	%r581, %r17, %r580;
	ld.shared.f64 	%fd1212, [%r581];
	fma.rn.f64 	%fd1213, %fd1611, %fd1211, %fd1212;
	st.shared.f64 	[%r581], %fd1213;
	ld.local.f64 	%fd1214, [%rd310+8];
	ld.shared.f64 	%fd1215, [%r581+8];
	fma.rn.f64 	%fd1216, %fd1611, %fd1214, %fd1215;
	st.shared.f64 	[%r581+8], %fd1216;
	ld.local.f64 	%fd1217, [%rd310+16];
	ld.shared.f64 	%fd1218, [%r581+16];
	fma.rn.f64 	%fd1219, %fd1611, %fd1217, %fd1218;
	st.shared.f64 	[%r581+16], %fd1219;
	ld.local.f64 	%fd1220, [%rd310+24];
	ld.shared.f64 	%fd1221, [%r581+24];
	fma.rn.f64 	%fd1222, %fd1611, %fd1220, %fd1221;
	st.shared.f64 	[%r581+24], %fd1222;
	add.s32 	%r937, %r937, 4;
$L__BB4_137:
	mul.wide.s32 	%rd311, %r937, 8;
	add.s64 	%rd22, %rd7, %rd311;
	ld.local.f64 	%fd1223, [%rd22];
	shl.b32 	%r582, %r937, 3;
	add.s32 	%r149, %r17, %r582;
	ld.shared.f64 	%fd1224, [%r149];
	fma.rn.f64 	%fd1225, %fd1611, %fd1223, %fd1224;
	st.shared.f64 	[%r149], %fd1225;
	add.s32 	%r938, %r937, 1;
	and.b16  	%rs42, %rs9, 1;
	setp.eq.b16 	%p118, %rs42, 1;
	@%p118 bra 	$L__BB4_139;
	ld.local.f64 	%fd1226, [%rd22+8];
	ld.shared.f64 	%fd1227, [%r149+8];
	fma.rn.f64 	%fd1228, %fd1611, %fd1226, %fd1227;
	st.shared.f64 	[%r149+8], %fd1228;
	ld.local.f64 	%fd1229, [%rd22+16];
	ld.shared.f64 	%fd1230, [%r149+16];
	fma.rn.f64 	%fd1231, %fd1611, %fd1229, %fd1230;
	st.shared.f64 	[%r149+16], %fd1231;
	add.s32 	%r938, %r937, 3;
$L__BB4_139:
	add.s32 	%r929, %r931, 1;
	add.s32 	%r928, %r137, 5;
	setp.ne.s32 	%p119, %r931, %r12;
	mul.f64 	%fd1612, %fd46, %fd1612;
	@%p119 bra 	$L__BB4_129;
	add.s32 	%r915, %r915, %r16;
	setp.lt.s32 	%p120, %r915, %r309;
	@%p120 bra 	$L__BB4_87;
	bra.uni 	$L__BB4_148;
$L__BB4_141:
	add.s32 	%r939, %r979, %r94;
	setp.ge.s32 	%p71, %r939, %r309;
	mov.f64 	%fd1615, 0d0000000000000000;
	@%p71 bra 	$L__BB4_147;
	mov.f64 	%fd1615, 0d0000000000000000;
$L__BB4_143:
	mul.lo.s32 	%r459, %r939, 3;
	mul.wide.u32 	%rd199, %r459, 8;
	add.s64 	%rd200, %rd4, %rd199;
	ld.global.f64 	%fd702, [%rd200];
	sub.f64 	%fd703, %fd4, %fd702;
	ld.global.f64 	%fd704, [%rd200+8];
	sub.f64 	%fd705, %fd5, %fd704;
	ld.global.f64 	%fd706, [%rd200+16];
	sub.f64 	%fd707, %fd6, %fd706;
	mul.f64 	%fd708, %fd705, %fd705;
	fma.rn.f64 	%fd709, %fd703, %fd703, %fd708;
	fma.rn.f64 	%fd710, %fd707, %fd707, %fd709;
	sqrt.rn.f64 	%fd711, %fd710;
	mul.f64 	%fd77, %fd232, %fd711;
	mul.f64 	%fd78, %fd231, %fd77;
	{
	.reg .b32 %temp; 
	mov.b64 	{%temp, %r158}, %fd78;
	}
	and.b32  	%r159, %r158, 2147483647;
	{
	.reg .b32 %temp; 
	mov.b64 	{%r160, %temp}, %fd78;
	}
	setp.gt.u32 	%p72, %r159, 2146435071;
	@%p72 bra 	$L__BB4_145;
	mov.b64 	%fd715, {%r160, %r159};
	add.f64 	%fd716, %fd715, 0dC010000000000000;
	add.f64 	%fd717, %fd715, 0d4010000000000000;
	rcp.approx.ftz.f64 	%fd718, %fd717;
	neg.f64 	%fd719, %fd717;
	fma.rn.f64 	%fd720, %fd719, %fd718, 0d3FF0000000000000;
	fma.rn.f64 	%fd721, %fd720, %fd720, %fd720;
	fma.rn.f64 	%fd722, %fd721, %fd718, %fd718;
	mul.f64 	%fd723, %fd716, %fd722;
	mov.f64 	%fd724, 0d3FF0000000000000;
	add.rn.f64 	%fd725, %fd723, %fd724;
	fma.rn.f64 	%fd726, %fd725, 0dC010000000000000, %fd715;
	neg.f64 	%fd727, %fd723;
	fma.rn.f64 	%fd728, %fd727, %fd715, %fd726;
	fma.rn.f64 	%fd729, %fd722, %fd728, %fd723;
	fma.rn.f64 	%fd730, %fd729, 0dBDF8774AD4E0BFD7, 0dBE44E1C6FD03D328;
	fma.rn.f64 	%fd731, %fd730, %fd729, 0dBE4330149F7A56B6;
	fma.rn.f64 	%fd732, %fd731, %fd729, 0d3E7BEDDED8376273;
	fma.rn.f64 	%fd733, %fd732, %fd729, 0d3E6F9254C3ABF22B;
	fma.rn.f64 	%fd734, %fd733, %fd729, 0dBEAB9068C2148CF0;
	fma.rn.f64 	%fd735, %fd734, %fd729, 0d3E94C6454DB34009;
	fma.rn.f64 	%fd736, %fd735, %fd729, 0d3ED7F1C378F2311D;
	fma.rn.f64 	%fd737, %fd736, %fd729, 0dBEE78E051C6D5C58;
	fma.rn.f64 	%fd738, %fd737, %fd729, 0dBEF995B4EAD14A90;
	fma.rn.f64 	%fd739, %fd738, %fd729, 0d3F23BE27CF0A29B2;
	fma.rn.f64 	%fd740, %fd739, %fd729, 0dBF2A1DEF3E81672E;
	fma.rn.f64 	%fd741, %fd740, %fd729, 0dBF48D4ABE68C1713;
	fma.rn.f64 	%fd742, %fd741, %fd729, 0d3F749C67210DD6B4;
	fma.rn.f64 	%fd743, %fd742, %fd729, 0dBF9096238568E357;
	fma.rn.f64 	%fd744, %fd743, %fd729, 0d3FA3079EDF8C2DC9;
	fma.rn.f64 	%fd745, %fd744, %fd729, 0dBFB0FB06DFF601FC;
	fma.rn.f64 	%fd746, %fd745, %fd729, 0d3FB7FEE004DFBCDC;
	fma.rn.f64 	%fd747, %fd746, %fd729, 0dBFB9DDB23C3DB8C6;
	fma.rn.f64 	%fd748, %fd747, %fd729, 0d3FB16ECEFCFA5FDA;
	fma.rn.f64 	%fd749, %fd748, %fd729, 0d3F8F7F5DF66FB6D6;
	fma.rn.f64 	%fd750, %fd749, %fd729, 0dBFC1DF1AD154A29D;
	fma.rn.f64 	%fd751, %fd750, %fd729, 0d3FF3BA5916E9FD7F;
	fma.rn.f64 	%fd752, %fd715, 0d4000000000000000, 0d3FF0000000000000;
	rcp.approx.ftz.f64 	%fd753, %fd752;
	neg.f64 	%fd754, %fd752;
	fma.rn.f64 	%fd755, %fd754, %fd753, 0d3FF0000000000000;
	fma.rn.f64 	%fd756, %fd755, %fd755, %fd755;
	fma.rn.f64 	%fd757, %fd756, %fd753, %fd753;
	mul.f64 	%fd758, %fd757, %fd751;
	mul.f64 	%fd759, %fd758, 0dC000000000000000;
	fma.rn.f64 	%fd760, %fd715, %fd759, %fd751;
	neg.f64 	%fd761, %fd758;
	add.rn.f64 	%fd762, %fd760, %fd761;
	fma.rn.f64 	%fd763, %fd762, %fd757, %fd758;
	neg.f64 	%fd764, %fd715;
	mul.f64 	%fd765, %fd715, %fd764;
	fma.rn.f64 	%fd766, %fd765, 0d3FF71547652B82FE, 0d4338000000000000;
	{
	.reg .b32 %temp; 
	mov.b64 	{%r460, %temp}, %fd766;
	}
	mov.f64 	%fd767, 0dC338000000000000;
	add.rn.f64 	%fd768, %fd766, %fd767;
	fma.rn.f64 	%fd769, %fd768, 0dBFE62E42FEFA39EF, %fd765;
	fma.rn.f64 	%fd770, %fd768, 0dBC7ABC9E3B39803F, %fd769;
	fma.rn.f64 	%fd771, %fd770, 0d3E5ADE1569CE2BDF, 0d3E928AF3FCA213EA;
	fma.rn.f64 	%fd772, %fd771, %fd770, 0d3EC71DEE62401315;
	fma.rn.f64 	%fd773, %fd772, %fd770, 0d3EFA01997C89EB71;
	fma.rn.f64 	%fd774, %fd773, %fd770, 0d3F2A01A014761F65;
	fma.rn.f64 	%fd775, %fd774, %fd770, 0d3F56C16C1852B7AF;
	fma.rn.f64 	%fd776, %fd775, %fd770, 0d3F81111111122322;
	fma.rn.f64 	%fd777, %fd776, %fd770, 0d3FA55555555502A1;
	fma.rn.f64 	%fd778, %fd777, %fd770, 0d3FC5555555555511;
	fma.rn.f64 	%fd779, %fd778, %fd770, 0d3FE000000000000B;
	fma.rn.f64 	%fd780, %fd779, %fd770, 0d3FF0000000000000;
	fma.rn.f64 	%fd781, %fd780, %fd770, 0d3FF0000000000000;
	shr.u32 	%r461, %r460, 31;
	add.s32 	%r462, %r460, %r461;
	shr.s32 	%r463, %r462, 1;
	{
	.reg .b32 %temp; 
	mov.b64 	{%r464, %temp}, %fd781;
	}
	{
	.reg .b32 %temp; 
	mov.b64 	{%temp, %r465}, %fd781;
	}
	shl.b32 	%r466, %r463, 20;
	add.s32 	%r467, %r465, %r466;
	mov.b64 	%fd782, {%r464, %r467};
	sub.s32 	%r468, %r460, %r463;
	shl.b32 	%r469, %r468, 20;
	add.s32 	%r470, %r469, 1072693248;
	mov.b32 	%r471, 0;
	mov.b64 	%fd783, {%r471, %r470};
	mul.f64 	%fd784, %fd783, %fd782;
	neg.f64 	%fd785, %fd765;
	fma.rn.f64 	%fd786, %fd764, %fd715, %fd785;
	fma.rn.f64 	%fd787, %fd784, %fd786, %fd784;
	mul.f64 	%fd788, %fd787, %fd763;
	setp.gt.u32 	%p76, %r159, 1077624832;
	selp.f64 	%fd789, 0d0000000000000000, %fd788, %p76;
	setp.lt.s32 	%p77, %r158, 0;
	mov.f64 	%fd790, 0d4000000000000000;
	sub.f64 	%fd791, %fd790, %fd789;
	selp.f64 	%fd1614, %fd791, %fd789, %p77;
	bra.uni 	$L__BB4_146;
$L__BB4_145:
	setp.eq.s32 	%p73, %r159, 2146435072;
	setp.eq.s32 	%p74, %r160, 0;
	setp.lt.s32 	%p75, %r158, 0;
	selp.f64 	%fd712, 0d4000000000000000, 0d0000000000000000, %p75;
	add.f64 	%fd713, %fd78, %fd78;
	selp.f64 	%fd714, %fd712, %fd713, %p74;
	selp.f64 	%fd1614, %fd714, %fd713, %p73;
$L__BB4_146:
	div.rn.f64 	%fd792, %fd1614, %fd77;
	add.f64 	%fd1615, %fd1615, %fd792;
	add.s32 	%r939, %r939, %r16;
	setp.lt.s32 	%p78, %r939, %r309;
	@%p78 bra 	$L__BB4_143;
$L__BB4_147:
	ld.shared.f64 	%fd793, [%r17];
	add.f64 	%fd794, %fd1615, %fd793;
	st.shared.f64 	[%r17], %fd794;
$L__BB4_148:
	setp.gt.f64 	%p121, %fd45, 0d3EB0C6F7A0B5ED8D;
	setp.ne.s32 	%p122, %r979, 0;
	or.pred  	%p123, %p122, %p121;
	@%p123 bra 	$L__BB4_150;
	ld.shared.f64 	%fd1232, [%r17];
	fma.rn.f64 	%fd1233, %fd231, 0dBFF20DD750429B6D, %fd1232;
	st.shared.f64 	[%r17], %fd1233;
$L__BB4_150:
	bar.sync 	0;
	setp.ge.u32 	%p124, %r979, %r15;
	@%p124 bra 	$L__BB4_173;
	setp.lt.s32 	%p125, %r310, 1;
	@%p125 bra 	$L__BB4_167;
	and.b32  	%r162, %r13, 15;
	add.s32 	%r163, %r162, -1;
	and.b32  	%r164, %r13, 7;
	add.s32 	%r165, %r164, -1;
	and.b32  	%r166, %r13, 48;
	and.b32  	%r167, %r13, 3;
	mov.u32 	%r940, %r979;
$L__BB4_153:
	setp.lt.u32 	%p130, %r310, 16;
	shl.b32 	%r602, %r940, 3;
	mov.u32 	%r603, _ZZ9rcnsl0_cuILi9ELi32EEvPddidS0_iS0_idS0_S0_E2dl;
	add.s32 	%r169, %r603, %r602;
	mov.b32 	%r943, 0;
	mov.f64 	%fd1623, 0d0000000000000000;
	@%p130 bra 	$L__BB4_156;
	mov.b32 	%r941, 0;
	mov.f64 	%fd1623, 0d0000000000000000;
$L__BB4_155:
	.pragma "nounroll";
	mad.lo.s32 	%r605, %r941, 800, %r169;
	ld.shared.f64 	%fd1247, [%r605];
	add.f64 	%fd1248, %fd1247, %fd1623;
	ld.shared.f64 	%fd1249, [%r605+800];
	add.f64 	%fd1250, %fd1249, %fd1248;
	ld.shared.f64 	%fd1251, [%r605+1600];
	add.f64 	%fd1252, %fd1251, %fd1250;
	ld.shared.f64 	%fd1253, [%r605+2400];
	add.f64 	%fd1254, %fd1253, %fd1252;
	ld.shared.f64 	%fd1255, [%r605+3200];
	add.f64 	%fd1256, %fd1255, %fd1254;
	ld.shared.f64 	%fd1257, [%r605+4000];
	add.f64 	%fd1258, %fd1257, %fd1256;
	ld.shared.f64 	%fd1259, [%r605+4800];
	add.f64 	%fd1260, %fd1259, %fd1258;
	ld.shared.f64 	%fd1261, [%r605+5600];
	add.f64 	%fd1262, %fd1261, %fd1260;
	ld.shared.f64 	%fd1263, [%r605+6400];
	add.f64 	%fd1264, %fd1263, %fd1262;
	ld.shared.f64 	%fd1265, [%r605+7200];
	add.f64 	%fd1266, %fd1265, %fd1264;
	ld.shared.f64 	%fd1267, [%r605+8000];
	add.f64 	%fd1268, %fd1267, %fd1266;
	ld.shared.f64 	%fd1269, [%r605+8800];
	add.f64 	%fd1270, %fd1269, %fd1268;
	ld.shared.f64 	%fd1271, [%r605+9600];
	add.f64 	%fd1272, %fd1271, %fd1270;
	ld.shared.f64 	%fd1273, [%r605+10400];
	add.f64 	%fd1274, %fd1273, %fd1272;
	ld.shared.f64 	%fd1275, [%r605+11200];
	add.f64 	%fd1276, %fd1275, %fd1274;
	ld.shared.f64 	%fd1277, [%r605+12000];
	add.f64 	%fd1623, %fd1277, %fd1276;
	add.s32 	%r941, %r941, 16;
	setp.ne.s32 	%p131, %r941, %r166;
	mov.u32 	%r943, %r166;
	@%p131 bra 	$L__BB4_155;
$L__BB4_156:
	setp.eq.s32 	%p132, %r162, 0;
	@%p132 bra 	$L__BB4_166;
	setp.lt.u32 	%p133, %r163, 7;
	@%p133 bra 	$L__BB4_159;
	mad.lo.s32 	%r606, %r943, 800, %r169;
	ld.shared.f64 	%fd1279, [%r606];
	add.f64 	%fd1280, %fd1279, %fd1623;
	ld.shared.f64 	%fd1281, [%r606+800];
	add.f64 	%fd1282, %fd1281, %fd1280;
	ld.shared.f64 	%fd1283, [%r606+1600];
	add.f64 	%fd1284, %fd1283, %fd1282;
	ld.shared.f64 	%fd1285, [%r606+2400];
	add.f64 	%fd1286, %fd1285, %fd1284;
	ld.shared.f64 	%fd1287, [%r606+3200];
	add.f64 	%fd1288, %fd1287, %fd1286;
	ld.shared.f64 	%fd1289, [%r606+4000];
	add.f64 	%fd1290, %fd1289, %fd1288;
	ld.shared.f64 	%fd1291, [%r606+4800];
	add.f64 	%fd1292, %fd1291, %fd1290;
	ld.shared.f64 	%fd1293, [%r606+5600];
	add.f64 	%fd1623, %fd1293, %fd1292;
	add.s32 	%r943, %r943, 8;
$L__BB4_159:
	setp.eq.s32 	%p134, %r164, 0;
	@%p134 bra 	$L__BB4_166;
	setp.lt.u32 	%p135, %r165, 3;
	@%p135 bra 	$L__BB4_162;
	mad.lo.s32 	%r607, %r943, 800, %r169;
	ld.shared.f64 	%fd1295, [%r607];
	add.f64 	%fd1296, %fd1295, %fd1623;
	ld.shared.f64 	%fd1297, [%r607+800];
	add.f64 	%fd1298, %fd1297, %fd1296;
	ld.shared.f64 	%fd1299, [%r607+1600];
	add.f64 	%fd1300, %fd1299, %fd1298;
	ld.shared.f64 	%fd1301, [%r607+2400];
	add.f64 	%fd1623, %fd1301, %fd1300;
	add.s32 	%r943, %r943, 4;
$L__BB4_162:
	setp.eq.s32 	%p136, %r167, 0;
	@%p136 bra 	$L__BB4_166;
	setp.eq.s32 	%p137, %r167, 1;
	mad.lo.s32 	%r177, %r943, 800, %r169;
	ld.shared.f64 	%fd1302, [%r177];
	add.f64 	%fd1623, %fd1302, %fd1623;
	@%p137 bra 	$L__BB4_166;
	setp.eq.s32 	%p138, %r167, 2;
	ld.shared.f64 	%fd1303, [%r177+800];
	add.f64 	%fd1623, %fd1303, %fd1623;
	@%p138 bra 	$L__BB4_166;
	ld.shared.f64 	%fd1304, [%r177+1600];
	add.f64 	%fd1623, %fd1304, %fd1623;
$L__BB4_166:
	mul.wide.u32 	%rd318, %r940, 8;
	add.s64 	%rd319, %rd1, %rd318;
	ld.global.f64 	%fd1305, [%rd319];
	mul.f64 	%fd1306, %fd1305, %fd1623;
	mov.u32 	%r609, _ZZ10mkstrxd_cuILi4ELi32EEviiiiPdPiiS1_dddS0_iS0_iS1_S1_S0_S0_bbbS0_S0_S1_S1_S0_S0_E2hl;
	add.s32 	%r610, %r609, %r602;
	st.shared.f64 	[%r610], %fd1306;
	add.s32 	%r940, %r940, 32;
	setp.lt.u32 	%p139, %r940, %r15;
	@%p139 bra 	$L__BB4_153;
	bra.uni 	$L__BB4_173;
$L__BB4_167:
	add.s32 	%r587, %r979, 32;
	max.u32 	%r588, %r15, %r587;
	not.b32 	%r589, %r4;
	add.s32 	%r590, %r588, %r589;
	sub.s32 	%r179, %r590, %r5;
	and.b32  	%r591, %r179, 96;
	setp.eq.s32 	%p126, %r591, 96;
	mov.u32 	%r947, %r979;
	@%p126 bra 	$L__BB4_170;
	shr.u32 	%r593, %r179, 5;
	add.s32 	%r594, %r593, 1;
	and.b32  	%r180, %r594, 3;
	mov.b32 	%r946, 0;
	mov.u32 	%r947, %r979;
$L__BB4_169:
	.pragma "nounroll";
	shl.b32 	%r595, %r947, 3;
	mov.u32 	%r596, _ZZ10mkstrxd_cuILi4ELi32EEviiiiPdPiiS1_dddS0_iS0_iS1_S1_S0_S0_bbbS0_S0_S1_S1_S0_S0_E2hl;
	add.s32 	%r597, %r596, %r595;
	mul.wide.u32 	%rd314, %r947, 8;
	add.s64 	%rd315, %rd1, %rd314;
	ld.global.f64 	%fd1234, [%rd315];
	mul.f64 	%fd1235, %fd1234, 0d0000000000000000;
	st.shared.f64 	[%r597], %fd1235;
	add.s32 	%r947, %r947, 32;
	add.s32 	%r946, %r946, 1;
	setp.ne.s32 	%p127, %r946, %r180;
	@%p127 bra 	$L__BB4_169;
$L__BB4_170:
	setp.lt.u32 	%p128, %r179, 96;
	@%p128 bra 	$L__BB4_173;
	mov.u32 	%r599, _ZZ10mkstrxd_cuILi4ELi32EEviiiiPdPiiS1_dddS0_iS0_iS1_S1_S0_S0_bbbS0_S0_S1_S1_S0_S0_E2hl;
$L__BB4_172:
	shl.b32 	%r598, %r947, 3;
	add.s32 	%r600, %r599, %r598;
	mul.wide.u32 	%rd316, %r947, 8;
	add.s64 	%rd317, %rd1, %rd316;
	ld.global.f64 	%fd1236, [%rd317];
	mul.f64 	%fd1237, %fd1236, 0d0000000000000000;
	st.shared.f64 	[%r600], %fd1237;
	ld.global.f64 	%fd1238, [%rd317+256];
	mul.f64 	%fd1239, %fd1238, 0d0000000000000000;
	st.shared.f64 	[%r600+256], %fd1239;
	ld.global.f64 	%fd1240, [%rd317+512];
	mul.f64 	%fd1241, %fd1240, 0d0000000000000000;
	st.shared.f64 	[%r600+512], %fd1241;
	ld.global.f64 	%fd1242, [%rd317+768];
	mul.f64 	%fd1243, %fd1242, 0d0000000000000000;
	st.shared.f64 	[%r600+768], %fd1243;
	add.s32 	%r947, %r947, 128;
	setp.lt.u32 	%p129, %r947, %r15;
	@%p129 bra 	$L__BB4_172;
$L__BB4_173:
	bar.sync 	0;
	bra.uni 	$L__BB4_233;
$L__BB4_174:
	mul.f64 	%fd98, %fd232, %fd1;
	mul.f64 	%fd99, %fd232, %fd2;
	mul.f64 	%fd100, %fd232, %fd3;
	mov.u32 	%r611, %ntid.y;
	mul.lo.s32 	%r188, %r3, %r611;
	mov.f64 	%fd1307, 0d0000000000000000;
	st.local.v2.f64 	[%rd7], {%fd1307, %fd1307};
	st.local.v2.f64 	[%rd7+16], {%fd1307, %fd1307};
	st.local.v2.f64 	[%rd7+32], {%fd1307, %fd1307};
	st.local.v2.f64 	[%rd7+48], {%fd1307, %fd1307};
	st.local.v2.f64 	[%rd7+64], {%fd1307, %fd1307};
	st.local.v2.f64 	[%rd7+80], {%fd1307, %fd1307};
	st.local.v2.f64 	[%rd7+96], {%fd1307, %fd1307};
	st.local.v2.f64 	[%rd7+112], {%fd1307, %fd1307};
	st.local.v2.f64 	[%rd7+128], {%fd1307, %fd1307};
	st.local.v2.f64 	[%rd7+144], {%fd1307, %fd1307};
	st.local.v2.f64 	[%rd7+160], {%fd1307, %fd1307};
	st.local.v2.f64 	[%rd7+176], {%fd1307, %fd1307};
	st.local.v2.f64 	[%rd7+192], {%fd1307, %fd1307};
	st.local.v2.f64 	[%rd7+208], {%fd1307, %fd1307};
	st.local.v2.f64 	[%rd7+224], {%fd1307, %fd1307};
	st.local.v2.f64 	[%rd7+240], {%fd1307, %fd1307};
	st.local.v2.f64 	[%rd7+256], {%fd1307, %fd1307};
	st.local.v2.f64 	[%rd7+272], {%fd1307, %fd1307};
	st.local.v2.f64 	[%rd7+288], {%fd1307, %fd1307};
	st.local.v2.f64 	[%rd7+304], {%fd1307, %fd1307};
	st.local.v2.f64 	[%rd7+320], {%fd1307, %fd1307};
	st.local.v2.f64 	[%rd7+336], {%fd1307, %fd1307};
	st.local.v2.f64 	[%rd7+352], {%fd1307, %fd1307};
	st.local.v2.f64 	[%rd7+368], {%fd1307, %fd1307};
	st.local.v2.f64 	[%rd7+384], {%fd1307, %fd1307};
	st.local.v2.f64 	[%rd7+400], {%fd1307, %fd1307};
	st.local.v2.f64 	[%rd7+416], {%fd1307, %fd1307};
	st.local.v2.f64 	[%rd7+432], {%fd1307, %fd1307};
	st.local.v2.f64 	[%rd7+448], {%fd1307, %fd1307};
	st.local.v2.f64 	[%rd7+464], {%fd1307, %fd1307};
	st.local.v2.f64 	[%rd7+480], {%fd1307, %fd1307};
	st.local.v2.f64 	[%rd7+496], {%fd1307, %fd1307};
	st.local.v2.f64 	[%rd7+512], {%fd1307, %fd1307};
	st.local.v2.f64 	[%rd7+528], {%fd1307, %fd1307};
	st.local.v2.f64 	[%rd7+544], {%fd1307, %fd1307};
	st.local.v2.f64 	[%rd7+560], {%fd1307, %fd1307};
	st.local.v2.f64 	[%rd7+576], {%fd1307, %fd1307};
	st.local.v2.f64 	[%rd7+592], {%fd1307, %fd1307};
	st.local.v2.f64 	[%rd7+608], {%fd1307, %fd1307};
	st.local.v2.f64 	[%rd7+624], {%fd1307, %fd1307};
	st.local.v2.f64 	[%rd7+640], {%fd1307, %fd1307};
	st.local.v2.f64 	[%rd7+656], {%fd1307, %fd1307};
	st.local.v2.f64 	[%rd7+672], {%fd1307, %fd1307};
	st.local.v2.f64 	[%rd7+688], {%fd1307, %fd1307};
	st.local.v2.f64 	[%rd7+704], {%fd1307, %fd1307};
	st.local.v2.f64 	[%rd7+720], {%fd1307, %fd1307};
	st.local.v2.f64 	[%rd7+736], {%fd1307, %fd1307};
	st.local.v2.f64 	[%rd7+752], {%fd1307, %fd1307};
	st.local.v2.f64 	[%rd7+768], {%fd1307, %fd1307};
	st.local.v2.f64 	[%rd7+784], {%fd1307, %fd1307};
	mul.f64 	%fd1308, %fd99, %fd99;
	fma.rn.f64 	%fd1309, %fd98, %fd98, %fd1308;
	fma.rn.f64 	%fd101, %fd100, %fd100, %fd1309;
	setp.lt.s32 	%p140, %r12, 0;
	@%p140 bra 	$L__BB4_214;
	add.s32 	%r189, %r10, %r8;
	and.b32  	%r190, %r12, 1;
	mov.b32 	%r950, 0;
	mov.f64 	%fd1632, 0d3FF0000000000000;
	mov.f64 	%fd1650, 0d0000000000000000;
	mov.f64 	%fd1649, %fd1650;
$L__BB4_176:
	mov.u32 	%r192, %r950;
	mov.f64 	%fd1634, 0d0000000000000000;
	mov.f64 	%fd1633, 0d3FF0000000000000;
	mov.f64 	%fd1631, 0d3FD20DD750429B6D;
	setp.eq.s32 	%p141, %r192, 0;
	@%p141 bra 	$L__BB4_180;
	setp.eq.s32 	%p142, %r192, 1;
	mov.f64 	%fd1633, %fd98;
	mov.f64 	%fd1634, %fd99;
	@%p142 bra 	$L__BB4_179;
	mul.f64 	%fd1316, %fd98, %fd1627;
	mul.f64 	%fd1317, %fd99, %fd1626;
	sub.f64 	%fd1633, %fd1316, %fd1317;
	mul.f64 	%fd1318, %fd98, %fd1626;
	fma.rn.f64 	%fd1634, %fd99, %fd1627, %fd1318;
$L__BB4_179:
	shl.b32 	%r614, %r192, 1;
	add.s32 	%r615, %r614, -1;
	mul.lo.s32 	%r616, %r615, %r614;
	cvt.rn.f64.s32 	%fd1319, %r616;
	mul.f64 	%fd1632, %fd1632, %fd1319;
	shl.b32 	%r617, %r192, 2;
	or.b32  	%r618, %r617, 2;
	cvt.rn.f64.s32 	%fd1320, %r618;
	mul.f64 	%fd1321, %fd1632, 0d402921FB54442D18;
	div.rn.f64 	%fd1322, %fd1320, %fd1321;
	sqrt.rn.f64 	%fd1631, %fd1322;
$L__BB4_180:
	mov.f64 	%fd1626, %fd1634;
	mov.f64 	%fd1627, %fd1633;
	add.s32 	%r950, %r192, 1;
	add.s32 	%r194, %r192, 2;
	add.s32 	%r195, %r192, -1;
	shl.b32 	%r619, %r192, 2;
	mov.u32 	%r620, _ZZ10mkstrxd_cuILi4ELi32EEviiiiPdPiiS1_dddS0_iS0_iS1_S1_S0_S0_bbbS0_S0_S1_S1_S0_S0_E2df;
	add.s32 	%r196, %r620, %r619;
	setp.ne.s32 	%p143, %r192, 0;
	@%p143 bra 	$L__BB4_196;
	setp.ne.s32 	%p156, %r190, 0;
	mov.b32 	%r954, 0;
	mov.f64 	%fd1635, %fd1650;
	mov.f64 	%fd1636, %fd1649;
	mov.f64 	%fd1639, %fd1631;
	mov.u32 	%r951, %r962;
	@%p156 bra 	$L__BB4_183;
	ld.shared.u32 	%r666, [%r196];
	cvt.rn.f64.s32 	%fd1381, %r666;
	mul.f64 	%fd1382, %fd1631, %fd1381;
	st.local.f64 	[%rd6], %fd1382;
	mul.f64 	%fd1383, %fd1627, %fd1382;
	st.local.f64 	[%rd7], %fd1383;
	mul.f64 	%fd1639, %fd1631, 0d3FFBB67AE8584CAA;
	mov.b32 	%r954, 1;
	mov.b32 	%r951, 0;
	mov.f64 	%fd1635, %fd1631;
	mov.f64 	%fd1636, %fd1650;
$L__BB4_183:
	setp.eq.s32 	%p157, %r12, 0;
	mov.b32 	%r962, 0;
	mov.f64 	%fd1649, %fd1650;
	mov.f64 	%fd1650, %fd1631;
	@%p157 bra 	$L__BB4_213;
	mov.f64 	%fd1650, %fd1635;
	mov.u32 	%r962, %r951;
	mov.f64 	%fd1649, %fd1636;
$L__BB4_185:
	mov.f64 	%fd122, %fd1649;
	mov.f64 	%fd1649, %fd1639;
	mov.f64 	%fd121, %fd1650;
	setp.eq.s32 	%p158, %r954, 0;
	@%p158 bra 	$L__BB4_190;
	setp.eq.s32 	%p159, %r954, %r950;
	@%p159 bra 	$L__BB4_189;
	setp.lt.u32 	%p160, %r954, %r194;
	@%p160 bra 	$L__BB4_191;
	add.s32 	%r668, %r962, 1;
	setp.eq.s32 	%p161, %r668, 2;
	selp.b32 	%r201, 0, %r668, %p161;
	add.s32 	%r669, %r195, %r954;
	cvt.rn.f64.s32 	%fd1384, %r669;
	cvt.rn.f64.u32 	%fd1385, %r954;
	div.rn.f64 	%fd1386, %fd1384, %fd1385;
	mul.f64 	%fd1387, %fd1386, %fd1649;
	div.rn.f64 	%fd1388, %fd1387, %fd122;
	shl.b32 	%r670, %r954, 1;
	add.s32 	%r671, %r670, -1;
	cvt.rn.f64.s32 	%fd1389, %r671;
	div.rn.f64 	%fd1390, %fd1389, %fd1385;
	mul.f64 	%fd1391, %fd1390, %fd1649;
	div.rn.f64 	%fd1392, %fd1391, %fd121;
	mul.f64 	%fd1393, %fd101, %fd1388;
	mul.wide.s32 	%rd340, %r201, 8;
	add.s64 	%rd341, %rd6, %rd340;
	ld.local.f64 	%fd1394, [%rd341];
	mul.f64 	%fd1395, %fd1393, %fd1394;
	mul.f64 	%fd1396, %fd100, %fd1392;
	mul.wide.s32 	%rd342, %r962, 8;
	add.s64 	%rd343, %rd6, %rd342;
	ld.local.f64 	%fd1397, [%rd343];
	mul.f64 	%fd1398, %fd1396, %fd1397;
	sub.f64 	%fd1399, %fd1398, %fd1395;
	st.local.f64 	[%rd341], %fd1399;
	mov.u32 	%r962, %r201;
	bra.uni 	$L__BB4_191;
$L__BB4_189:
	mul.f64 	%fd1400, %fd100, %fd1649;
	ld.shared.u32 	%r673, [%r196+4];
	cvt.rn.f64.s32 	%fd1401, %r673;
	mul.f64 	%fd1402, %fd1400, %fd1401;
	st.local.f64 	[%rd6+8], %fd1402;
	mov.b32 	%r962, 1;
	bra.uni 	$L__BB4_191;
$L__BB4_190:
	ld.shared.u32 	%r675, [%r196];
	cvt.rn.f64.s32 	%fd1403, %r675;
	mul.f64 	%fd1404, %fd1649, %fd1403;
	st.local.f64 	[%rd6], %fd1404;
	mov.b32 	%r962, 0;
$L__BB4_191:
	setp.eq.s32 	%p162, %r954, 0;
	add.s32 	%r203, %r954, 1;
	mad.lo.s32 	%r204, %r954, %r954, %r954;
	mul.wide.s32 	%rd344, %r962, 8;
	add.s64 	%rd345, %rd6, %rd344;
	ld.local.f64 	%fd1641, [%rd345];
	mul.f64 	%fd1405, %fd1627, %fd1641;
	mul.wide.u32 	%rd346, %r204, 8;
	add.s64 	%rd347, %rd7, %rd346;
	st.local.f64 	[%rd347], %fd1405;
	shl.b32 	%r205, %r954, 1;
	add.s32 	%r206, %r205, 3;
	mad.lo.s32 	%r676, %r206, %r954, %r206;
	cvt.rn.f64.u32 	%fd1406, %r676;
	mad.lo.s32 	%r677, %r205, %r954, %r205;
	add.s32 	%r678, %r677, %r203;
	cvt.rn.f64.u32 	%fd1407, %r678;
	div.rn.f64 	%fd1408, %fd1406, %fd1407;
	sqrt.rn.f64 	%fd1409, %fd1408;
	mul.f64 	%fd1650, %fd1409, %fd1649;
	@%p162 bra 	$L__BB4_194;
	setp.lt.u32 	%p163, %r203, %r194;
	@%p163 bra 	$L__BB4_195;
	add.s32 	%r679, %r962, 1;
	setp.eq.s32 	%p164, %r679, 2;
	selp.b32 	%r962, 0, %r679, %p164;
	cvt.rn.f64.u32 	%fd1410, %r954;
	cvt.rn.f64.u32 	%fd1411, %r203;
	div.rn.f64 	%fd1412, %fd1410, %fd1411;
	mul.f64 	%fd1413, %fd1412, %fd1650;
	div.rn.f64 	%fd1414, %fd1413, %fd121;
	shl.b32 	%r680, %r203, 1;
	add.s32 	%r681, %r680, -1;
	cvt.rn.f64.s32 	%fd1415, %r681;
	div.rn.f64 	%fd1416, %fd1415, %fd1411;
	mul.f64 	%fd1417, %fd1416, %fd1650;
	div.rn.f64 	%fd1418, %fd1417, %fd1649;
	mul.f64 	%fd1419, %fd101, %fd1414;
	mul.wide.s32 	%rd348, %r962, 8;
	add.s64 	%rd349, %rd6, %rd348;
	ld.local.f64 	%fd1420, [%rd349];
	mul.f64 	%fd1421, %fd1419, %fd1420;
	mul.f64 	%fd1422, %fd100, %fd1418;
	mul.f64 	%fd1423, %fd1422, %fd1641;
	sub.f64 	%fd1641, %fd1423, %fd1421;
	st.local.f64 	[%rd349], %fd1641;
	bra.uni 	$L__BB4_195;
$L__BB4_194:
	mul.f64 	%fd1424, %fd100, %fd1650;
	ld.shared.u32 	%r683, [_ZZ10mkstrxd_cuILi4ELi32EEviiiiPdPiiS1_dddS0_iS0_iS1_S1_S0_S0_bbbS0_S0_S1_S1_S0_S0_E2df+4];
	cvt.rn.f64.s32 	%fd1425, %r683;
	mul.f64 	%fd1641, %fd1424, %fd1425;
	st.local.f64 	[%rd6+8], %fd1641;
	mov.b32 	%r962, 1;
$L__BB4_195:
	add.s32 	%r954, %r954, 2;
	shl.b32 	%r684, %r203, 1;
	add.s32 	%r685, %r204, %r684;
	mul.f64 	%fd1426, %fd1627, %fd1641;
	mul.wide.u32 	%rd350, %r685, 8;
	add.s64 	%rd351, %rd7, %rd350;
	st.local.f64 	[%rd351], %fd1426;
	add.s32 	%r686, %r205, 5;
	mul.lo.s32 	%r687, %r954, %r686;
	cvt.rn.f64.u32 	%fd1427, %r687;
	mul.lo.s32 	%r688, %r954, %r206;
	cvt.rn.f64.u32 	%fd1428, %r688;
	div.rn.f64 	%fd1429, %fd1427, %fd1428;
	sqrt.rn.f64 	%fd1430, %fd1429;
	mul.f64 	%fd1639, %fd1430, %fd1650;
	setp.eq.s32 	%p165, %r954, %r189;
	@%p165 bra 	$L__BB4_213;
	bra.uni 	$L__BB4_185;
$L__BB4_196:
	sub.s32 	%r621, %r189, %r192;
	and.b32  	%r622, %r621, 1;
	setp.eq.b32 	%p144, %r622, 1;
	not.pred 	%p145, %p144;
	mov.f64 	%fd1642, %fd1650;
	mov.f64 	%fd1643, %fd1649;
	mov.f64 	%fd1646, %fd1631;
	mov.u32 	%r957, %r962;
	mov.u32 	%r960, %r192;
	@%p145 bra 	$L__BB4_198;
	ld.shared.u32 	%r624, [%r196];
	cvt.rn.f64.s32 	%fd1323, %r624;
	mul.f64 	%fd1324, %fd1631, %fd1323;
	st.local.f64 	[%rd6], %fd1324;
	mul.f64 	%fd1325, %fd1627, %fd1324;
	mad.lo.s32 	%r625, %r950, %r192, %r192;
	mul.wide.u32 	%rd320, %r625, 8;
	add.s64 	%rd321, %rd7, %rd320;
	st.local.f64 	[%rd321], %fd1325;
	mul.f64 	%fd1326, %fd1626, %fd1324;
	mul.lo.s32 	%r626, %r192, %r192;
	mul.wide.s32 	%rd322, %r626, 8;
	add.s64 	%rd323, %rd7, %rd322;
	st.local.f64 	[%rd323], %fd1326;
	shl.b32 	%r627, %r192, 1;
	add.s32 	%r628, %r627, 3;
	cvt.rn.f64.u32 	%fd1327, %r628;
	add.s32 	%r629, %r194, %r195;
	add.s32 	%r630, %r950, %r192;
	mul.lo.s32 	%r631, %r629, %r630;
	cvt.rn.f64.u32 	%fd1328, %r631;
	div.rn.f64 	%fd1329, %fd1327, %fd1328;
	sqrt.rn.f64 	%fd1330, %fd1329;
	mul.f64 	%fd1646, %fd1330, %fd1631;
	mov.b32 	%r957, 0;
	mov.f64 	%fd1642, %fd1631;
	mov.f64 	%fd1643, %fd1650;
	mov.u32 	%r960, %r950;
$L__BB4_198:
	setp.eq.s32 	%p146, %r12, %r192;
	mov.b32 	%r962, 0;
	mov.f64 	%fd1649, %fd1650;
	mov.f64 	%fd1650, %fd1631;
	@%p146 bra 	$L__BB4_213;
	mov.f64 	%fd1650, %fd1642;
	mov.u32 	%r962, %r957;
	mov.f64 	%fd1649, %fd1643;
$L__BB4_200:
	mov.f64 	%fd135, %fd1649;
	mov.f64 	%fd1649, %fd1646;
	mov.f64 	%fd134, %fd1650;
	setp.ne.s32 	%p147, %r960, %r192;
	@%p147 bra 	$L__BB4_202;
	ld.shared.u32 	%r641, [%r196];
	cvt.rn.f64.s32 	%fd1350, %r641;
	mul.f64 	%fd1351, %fd1649, %fd1350;
	st.local.f64 	[%rd6], %fd1351;
	mov.b32 	%r962, 0;
	bra.uni 	$L__BB4_206;
$L__BB4_202:
	setp.ne.s32 	%p148, %r960, %r950;
	@%p148 bra 	$L__BB4_204;
	mul.f64 	%fd1347, %fd100, %fd1649;
	ld.shared.u32 	%r639, [%r196+4];
	cvt.rn.f64.s32 	%fd1348, %r639;
	mul.f64 	%fd1349, %fd1347, %fd1348;
	st.local.f64 	[%rd6+8], %fd1349;
	mov.b32 	%r962, 1;
	bra.uni 	$L__BB4_206;
$L__BB4_204:
	setp.lt.u32 	%p149, %r960, %r194;
	@%p149 bra 	$L__BB4_206;
	add.s32 	%r633, %r962, 1;
	setp.eq.s32 	%p150, %r633, 2;
	selp.b32 	%r214, 0, %r633, %p150;
	add.s32 	%r634, %r195, %r960;
	cvt.rn.f64.s32 	%fd1331, %r634;
	sub.s32 	%r635, %r960, %r192;
	cvt.rn.f64.u32 	%fd1332, %r635;
	div.rn.f64 	%fd1333, %fd1331, %fd1332;
	mul.f64 	%fd1334, %fd1333, %fd1649;
	div.rn.f64 	%fd1335, %fd1334, %fd135;
	shl.b32 	%r636, %r960, 1;
	add.s32 	%r637, %r636, -1;
	cvt.rn.f64.s32 	%fd1336, %r637;
	div.rn.f64 	%fd1337, %fd1336, %fd1332;
	mul.f64 	%fd1338, %fd1337, %fd1649;
	div.rn.f64 	%fd1339, %fd1338, %fd134;
	mul.f64 	%fd1340, %fd101, %fd1335;
	mul.wide.s32 	%rd324, %r214, 8;
	add.s64 	%rd325, %rd6, %rd324;
	ld.local.f64 	%fd1341, [%rd325];
	mul.f64 	%fd1342, %fd1340, %fd1341;
	mul.f64 	%fd1343, %fd100, %fd1339;
	mul.wide.s32 	%rd326, %r962, 8;
	add.s64 	%rd327, %rd6, %rd326;
	ld.local.f64 	%fd1344, [%rd327];
	mul.f64 	%fd1345, %fd1343, %fd1344;
	sub.f64 	%fd1346, %fd1345, %fd1342;
	st.local.f64 	[%rd325], %fd1346;
	mov.u32 	%r962, %r214;
$L__BB4_206:
	add.s32 	%r216, %r960, 1;
	mad.lo.s32 	%r217, %r960, %r960, %r960;
	mul.wide.s32 	%rd328, %r962, 8;
	add.s64 	%rd329, %rd6, %rd328;
	ld.local.f64 	%fd1648, [%rd329];
	mul.f64 	%fd1352, %fd1627, %fd1648;
	add.s32 	%r642, %r217, %r192;
	mul.wide.u32 	%rd330, %r642, 8;
	add.s64 	%rd331, %rd7, %rd330;
	st.local.f64 	[%rd331], %fd1352;
	mul.f64 	%fd1353, %fd1626, %fd1648;
	sub.s32 	%r643, %r217, %r192;
	mul.wide.s32 	%rd332, %r643, 8;
	add.s64 	%rd333, %rd7, %rd332;
	st.local.f64 	[%rd333], %fd1353;
	sub.s32 	%r218, %r216, %r192;
	shl.b32 	%r219, %r960, 1;
	add.s32 	%r220, %r219, 3;
	mul.lo.s32 	%r644, %r218, %r220;
	cvt.rn.f64.s32 	%fd1354, %r644;
	add.s32 	%r221, %r950, %r960;
	add.s32 	%r645, %r216, %r960;
	mul.lo.s32 	%r646, %r221, %r645;
	cvt.rn.f64.u32 	%fd1355, %r646;
	div.rn.f64 	%fd1356, %fd1354, %fd1355;
	sqrt.rn.f64 	%fd1357, %fd1356;
	mul.f64 	%fd1650, %fd1357, %fd1649;
	setp.eq.s32 	%p151, %r216, %r192;
	@%p151 bra 	$L__BB4_211;
	setp.eq.s32 	%p152, %r960, %r192;
	@%p152 bra 	$L__BB4_210;
	setp.lt.u32 	%p153, %r216, %r194;
	@%p153 bra 	$L__BB4_212;
	add.s32 	%r647, %r962, 1;
	setp.eq.s32 	%p154, %r647, 2;
	selp.b32 	%r962, 0, %r647, %p154;
	add.s32 	%r648, %r192, %r960;
	cvt.rn.f64.s32 	%fd1358, %r648;
	cvt.rn.f64.u32 	%fd1359, %r218;
	div.rn.f64 	%fd1360, %fd1358, %fd1359;
	mul.f64 	%fd1361, %fd1360, %fd1650;
	div.rn.f64 	%fd1362, %fd1361, %fd134;
	shl.b32 	%r649, %r216, 1;
	add.s32 	%r650, %r649, -1;
	cvt.rn.f64.s32 	%fd1363, %r650;
	div.rn.f64 	%fd1364, %fd1363, %fd1359;
	mul.f64 	%fd1365, %fd1364, %fd1650;
	div.rn.f64 	%fd1366, %fd1365, %fd1649;
	mul.f64 	%fd1367, %fd101, %fd1362;
	mul.wide.s32 	%rd334, %r962, 8;
	add.s64 	%rd335, %rd6, %rd334;
	ld.local.f64 	%fd1368, [%rd335];
	mul.f64 	%fd1369, %fd1367, %fd1368;
	mul.f64 	%fd1370, %fd100, %fd1366;
	mul.f64 	%fd1371, %fd1370, %fd1648;
	sub.f64 	%fd1648, %fd1371, %fd1369;
	st.local.f64 	[%rd335], %fd1648;
	bra.uni 	$L__BB4_212;
$L__BB4_210:
	mul.f64 	%fd1372, %fd100, %fd1650;
	ld.shared.u32 	%r652, [%r196+4];
	cvt.rn.f64.s32 	%fd1373, %r652;
	mul.f64 	%fd1648, %fd1372, %fd1373;
	st.local.f64 	[%rd6+8], %fd1648;
	mov.b32 	%r962, 1;
	bra.uni 	$L__BB4_212;
$L__BB4_211:
	ld.shared.u32 	%r654, [%r196];
	cvt.rn.f64.s32 	%fd1374, %r654;
	mul.f64 	%fd1648, %fd1650, %fd1374;
	st.local.f64 	[%rd6], %fd1648;
	mov.b32 	%r962, 0;
$L__BB4_212:
	add.s32 	%r960, %r960, 2;
	shl.b32 	%r655, %r216, 1;
	add.s32 	%r656, %r217, %r655;
	mul.f64 	%fd1375, %fd1627, %fd1648;
	add.s32 	%r657, %r656, %r192;
	mul.wide.u32 	%rd336, %r657, 8;
	add.s64 	%rd337, %rd7, %rd336;
	st.local.f64 	[%rd337], %fd1375;
	mul.f64 	%fd1376, %fd1626, %fd1648;
	sub.s32 	%r658, %r656, %r192;
	mul.wide.s32 	%rd338, %r658, 8;
	add.s64 	%rd339, %rd7, %rd338;
	st.local.f64 	[%rd339], %fd1376;
	sub.s32 	%r659, %r960, %r192;
	add.s32 	%r660, %r219, 5;
	mul.lo.s32 	%r661, %r659, %r660;
	cvt.rn.f64.s32 	%fd1377, %r661;
	mad.lo.s32 	%r662, %r220, %r221, %r220;
	cvt.rn.f64.u32 	%fd1378, %r662;
	div.rn.f64 	%fd1379, %fd1377, %fd1378;
	sqrt.rn.f64 	%fd1380, %fd1379;
	mul.f64 	%fd1646, %fd1380, %fd1650;
	setp.ne.s32 	%p155, %r960, %r189;
	@%p155 bra 	$L__BB4_200;
$L__BB4_213:
	setp.ne.s32 	%p166, %r192, %r12;
	@%p166 bra 	$L__BB4_176;
$L__BB4_214:
	setp.lt.s32 	%p167, %r12, 0;
	@%p167 bra 	$L__BB4_227;
	sqrt.rn.f64 	%fd1651, %fd101;
	setp.lt.f64 	%p168, %fd101, 0d3DDB7CDFD9D7BDBB;
	selp.f64 	%fd147, 0d3FF0000000000000, %fd101, %p168;
	mov.b32 	%r968, 0;
	mov.b32 	%r967, 1;
	mov.b16 	%rs54, 0;
	mov.u32 	%r694, _ZZ10mkstrxd_cuILi4ELi32EEviiiiPdPiiS1_dddS0_iS0_iS1_S1_S0_S0_bbbS0_S0_S1_S1_S0_S0_E2df;
	mov.u16 	%rs55, %rs54;
	mov.u32 	%r976, %r968;
$L__BB4_216:
	mov.u32 	%r234, %r968;
	shl.b32 	%r692, %r234, 1;
	div.rn.f64 	%fd1651, %fd1651, %fd147;
	shl.b32 	%r693, %r234, 2;
	add.s32 	%r695, %r694, %r693;
	ld.shared.u32 	%r696, [%r695];
	cvt.rn.f64.s32 	%fd1431, %r696;
	mul.f64 	%fd150, %fd1651, %fd1431;
	setp.lt.u32 	%p169, %r692, 15;
	@%p169 bra 	$L__BB4_219;
	and.b32  	%r236, %r967, -16;
	mov.b32 	%r971, 0;
$L__BB4_218:
	.pragma "nounroll";
	mul.wide.s32 	%rd352, %r976, 8;
	add.s64 	%rd353, %rd7, %rd352;
	ld.local.f64 	%fd1432, [%rd353];
	mul.f64 	%fd1433, %fd1432, %fd150;
	st.local.f64 	[%rd353], %fd1433;
	ld.local.f64 	%fd1434, [%rd353+8];
	mul.f64 	%fd1435, %fd1434, %fd150;
	st.local.f64 	[%rd353+8], %fd1435;
	ld.local.f64 	%fd1436, [%rd353+16];
	mul.f64 	%fd1437, %fd1436, %fd150;
	st.local.f64 	[%rd353+16], %fd1437;
	ld.local.f64 	%fd1438, [%rd353+24];
	mul.f64 	%fd1439, %fd1438, %fd150;
	st.local.f64 	[%rd353+24], %fd1439;
	ld.local.f64 	%fd1440, [%rd353+32];
	mul.f64 	%fd1441, %fd1440, %fd150;
	st.local.f64 	[%rd353+32], %fd1441;
	ld.local.f64 	%fd1442, [%rd353+40];
	mul.f64 	%fd1443, %fd1442, %fd150;
	st.local.f64 	[%rd353+40], %fd1443;
	ld.local.f64 	%fd1444, [%rd353+48];
	mul.f64 	%fd1445, %fd1444, %fd150;
	st.local.f64 	[%rd353+48], %fd1445;
	ld.local.f64 	%fd1446, [%rd353+56];
	mul.f64 	%fd1447, %fd1446, %fd150;
	st.local.f64 	[%rd353+56], %fd1447;
	ld.local.f64 	%fd1448, [%rd353+64];
	mul.f64 	%fd1449, %fd1448, %fd150;
	st.local.f64 	[%rd353+64], %fd1449;
	ld.local.f64 	%fd1450, [%rd353+72];
	mul.f64 	%fd1451, %fd1450, %fd150;
	st.local.f64 	[%rd353+72], %fd1451;
	ld.local.f64 	%fd1452, [%rd353+80];
	mul.f64 	%fd1453, %fd1452, %fd150;
	st.local.f64 	[%rd353+80], %fd1453;
	ld.local.f64 	%fd1454, [%rd353+88];
	mul.f64 	%fd1455, %fd1454, %fd150;
	st.local.f64 	[%rd353+88], %fd1455;
	ld.local.f64 	%fd1456, [%rd353+96];
	mul.f64 	%fd1457, %fd1456, %fd150;
	st.local.f64 	[%rd353+96], %fd1457;
	ld.local.f64 	%fd1458, [%rd353+104];
	mul.f64 	%fd1459, %fd1458, %fd150;
	st.local.f64 	[%rd353+104], %fd1459;
	ld.local.f64 	%fd1460, [%rd353+112];
	mul.f64 	%fd1461, %fd1460, %fd150;
	st.local.f64 	[%rd353+112], %fd1461;
	ld.local.f64 	%fd1462, [%rd353+120];
	mul.f64 	%fd1463, %fd1462, %fd150;
	st.local.f64 	[%rd353+120], %fd1463;
	add.s32 	%r976, %r976, 16;
	add.s32 	%r971, %r971, 16;
	setp.ne.s32 	%p170, %r971, %r236;
	@%p170 bra 	$L__BB4_218;
$L__BB4_219:
	and.b32  	%r698, %r967, 15;
	setp.eq.s32 	%p171, %r698, 0;
	@%p171 bra 	$L__BB4_226;
	and.b16  	%rs45, %rs55, 4;
	setp.eq.s16 	%p172, %rs45, 0;
	mov.u32 	%r975, %r976;
	@%p172 bra 	$L__BB4_222;
	mul.wide.s32 	%rd354, %r976, 8;
	add.s64 	%rd355, %rd7, %rd354;
	ld.local.f64 	%fd1464, [%rd355];
	mul.f64 	%fd1465, %fd1464, %fd150;
	st.local.f64 	[%rd355], %fd1465;
	ld.local.f64 	%fd1466, [%rd355+8];
	mul.f64 	%fd1467, %fd1466, %fd150;
	st.local.f64 	[%rd355+8], %fd1467;
	ld.local.f64 	%fd1468, [%rd355+16];
	mul.f64 	%fd1469, %fd1468, %fd150;
	st.local.f64 	[%rd355+16], %fd1469;
	ld.local.f64 	%fd1470, [%rd355+24];
	mul.f64 	%fd1471, %fd1470, %fd150;
	st.local.f64 	[%rd355+24], %fd1471;
	ld.local.f64 	%fd1472, [%rd355+32];
	mul.f64 	%fd1473, %fd1472, %fd150;
	st.local.f64 	[%rd355+32], %fd1473;
	ld.local.f64 	%fd1474, [%rd355+40];
	mul.f64 	%fd1475, %fd1474, %fd150;
	st.local.f64 	[%rd355+40], %fd1475;
	ld.local.f64 	%fd1476, [%rd355+48];
	mul.f64 	%fd1477, %fd1476, %fd150;
	st.local.f64 	[%rd355+48], %fd1477;
	ld.local.f64 	%fd1478, [%rd355+56];
	mul.f64 	%fd1479, %fd1478, %fd150;
	st.local.f64 	[%rd355+56], %fd1479;
	add.s32 	%r975, %r976, 8;
$L__BB4_222:
	and.b16  	%rs46, %rs54, 2;
	setp.eq.s16 	%p173, %rs46, 0;
	@%p173 bra 	$L__BB4_224;
	mul.wide.s32 	%rd356, %r975, 8;
	add.s64 	%rd357, %rd7, %rd356;
	ld.local.f64 	%fd1480, [%rd357];
	mul.f64 	%fd1481, %fd1480, %fd150;
	st.local.f64 	[%rd357], %fd1481;
	ld.local.f64 	%fd1482, [%rd357+8];
	mul.f64 	%fd1483, %fd1482, %fd150;
	st.local.f64 	[%rd357+8], %fd1483;
	ld.local.f64 	%fd1484, [%rd357+16];
	mul.f64 	%fd1485, %fd1484, %fd150;
	st.local.f64 	[%rd357+16], %fd1485;
	ld.local.f64 	%fd1486, [%rd357+24];
	mul.f64 	%fd1487, %fd1486, %fd150;
	st.local.f64 	[%rd357+24], %fd1487;
	add.s32 	%r975, %r975, 4;
$L__BB4_224:
	mul.wide.s32 	%rd358, %r975, 8;
	add.s64 	%rd23, %rd7, %rd358;
	ld.local.f64 	%fd1488, [%rd23];
	mul.f64 	%fd1489, %fd1488, %fd150;
	st.local.f64 	[%rd23], %fd1489;
	add.s32 	%r976, %r975, 1;
	and.b16  	%rs47, %rs54, 1;
	setp.eq.b16 	%p174, %rs47, 1;
	not.pred 	%p175, %p174;
	@%p175 bra 	$L__BB4_226;
	ld.local.f64 	%fd1490, [%rd23+8];
	mul.f64 	%fd1491, %fd1490, %fd150;
	st.local.f64 	[%rd23+8], %fd1491;
	ld.local.f64 	%fd1492, [%rd23+16];
	mul.f64 	%fd1493, %fd1492, %fd150;
	st.local.f64 	[%rd23+16], %fd1493;
	add.s32 	%r976, %r975, 3;
$L__BB4_226:
	add.s32 	%r968, %r234, 1;
	add.s32 	%r967, %r967, 2;
	setp.eq.s32 	%p176, %r234, %r12;
	add.s16 	%rs55, %rs55, 1;
	add.s16 	%rs54, %rs54, 1;
	@%p176 bra 	$L__BB4_227;
	bra.uni 	$L__BB4_216;
$L__BB4_227:
	setp.gt.u32 	%p177, %r979, 99;
	@%p177 bra 	$L__BB4_233;
	add.s32 	%r699, %r979, %r188;
	max.u32 	%r700, %r699, 100;
	setp.lt.u32 	%p178, %r699, 100;
	selp.u32 	%r701, 1, 0, %p178;
	add.s32 	%r702, %r699, %r701;
	sub.s32 	%r703, %r700, %r702;
	div.u32 	%r704, %r703, %r188;
	add.s32 	%r226, %r704, %r701;
	and.b32  	%r705, %r226, 3;
	setp.eq.s32 	%p179, %r705, 3;
	mov.u32 	%r966, %r979;
	@%p179 bra 	$L__BB4_231;
	add.s32 	%r707, %r226, 1;
	and.b32  	%r227, %r707, 3;
	mov.b32 	%r965, 0;
	mov.u32 	%r966, %r979;
$L__BB4_230:
	.pragma "nounroll";
	mul.wide.u32 	%rd359, %r966, 8;
	add.s64 	%rd360, %rd7, %rd359;
	ld.local.f64 	%fd1494, [%rd360];
	shl.b32 	%r708, %r966, 3;
	mov.u32 	%r709, _ZZ10mkstrxd_cuILi4ELi32EEviiiiPdPiiS1_dddS0_iS0_iS1_S1_S0_S0_bbbS0_S0_S1_S1_S0_S0_E2hl;
	add.s32 	%r710, %r709, %r708;
	st.shared.f64 	[%r710], %fd1494;
	add.s32 	%r966, %r966, %r188;
	add.s32 	%r965, %r965, 1;
	setp.ne.s32 	%p180, %r965, %r227;
	@%p180 bra 	$L__BB4_230;
$L__BB4_231:
	setp.lt.u32 	%p181, %r226, 3;
	@%p181 bra 	$L__BB4_233;
$L__BB4_232:
	mul.wide.u32 	%rd361, %r966, 8;
	add.s64 	%rd362, %rd7, %rd361;
	ld.local.f64 	%fd1495, [%rd362];
	shl.b32 	%r711, %r966, 3;
	mov.u32 	%r712, _ZZ10mkstrxd_cuILi4ELi32EEviiiiPdPiiS1_dddS0_iS0_iS1_S1_S0_S0_bbbS0_S0_S1_S1_S0_S0_E2hl;
	add.s32 	%r713, %r712, %r711;
	st.shared.f64 	[%r713], %fd1495;
	add.s32 	%r714, %r966, %r188;
	mul.wide.u32 	%rd363, %r714, 8;
	add.s64 	%rd364, %rd7, %rd363;
	ld.local.f64 	%fd1496, [%rd364];
	shl.b32 	%r715, %r188, 3;
	add.s32 	%r716, %r713, %r715;
	st.shared.f64 	[%r716], %fd1496;
	add.s32 	%r717, %r714, %r188;
	mul.wide.u32 	%rd365, %r717, 8;
	add.s64 	%rd366, %rd7, %rd365;
	ld.local.f64 	%fd1497, [%rd366];
	add.s32 	%r718, %r716, %r715;
	st.shared.f64 	[%r718], %fd1497;
	add.s32 	%r719, %r717, %r188;
	mul.wide.u32 	%rd367, %r719, 8;
	add.s64 	%rd368, %rd7, %rd367;
	ld.local.f64 	%fd1498, [%rd368];
	add.s32 	%r720, %r718, %r715;
	st.shared.f64 	[%r720], %fd1498;
	add.s32 	%r966, %r719, %r188;
	setp.lt.u32 	%p182, %r966, 100;
	@%p182 bra 	$L__BB4_232;
$L__BB4_233:
	bar.sync 	0;
	mul.lo.s32 	%r254, %r11, %r9;
	setp.ge.u32 	%p183, %r979, %r254;
	@%p183 bra 	$L__BB4_289;
	mad.lo.s32 	%r255, %r307, %r1, %r2;
	cvta.to.global.u64 	%rd370, %rd46;
	mul.wide.s32 	%rd371, %r255, 4;
	add.s64 	%rd372, %rd370, %rd371;
	ld.global.u32 	%r256, [%rd372];
	setp.eq.s16 	%p184, %rs17, 0;
	mov.b64 	%rd398, 0;
	@%p184 bra 	$L__BB4_236;
	cvta.to.global.u64 	%rd373, %rd47;
	add.s64 	%rd375, %rd373, %rd371;
	ld.global.u32 	%r721, [%rd375];
	add.s32 	%r722, %r721, -1;
	cvt.s64.s32 	%rd398, %r722;
$L__BB4_236:
	mov.b32 	%r723, 4;
	mov.b32 	%r724, 1;
	mov.b32 	%r725, 3;
	mov.b32 	%r726, 2;
	st.local.v4.u32 	[%rd5], {%r726, %r725, %r724, %r723};
	mov.b32 	%r727, 7;
	mov.b32 	%r728, 6;
	mov.b32 	%r729, 8;
	mov.b32 	%r730, 5;
	st.local.v4.u32 	[%rd5+16], {%r730, %r729, %r728, %r727};
	bar.sync 	0;
	setp.gt.u32 	%p185, %r979, 99;
	@%p185 bra 	$L__BB4_239;
	mov.u32 	%r733, _ZZ7hstr_cuILi100ELi32EEvbPdS0_iiiS0_S0_PiS1_bidS1_E2ll;
	mov.u32 	%r978, %r979;
$L__BB4_238:
	cvt.rn.f32.u32 	%f5, %r978;
	sqrt.rn.f32 	%f6, %f5;
	cvt.rzi.s32.f32 	%r731, %f6;
	shl.b32 	%r732, %r978, 2;
	add.s32 	%r734, %r733, %r732;
	st.shared.u32 	[%r734], %r731;
	add.s32 	%r258, %r978, 32;
	setp.lt.u32 	%p186, %r978, 68;
	mov.u32 	%r978, %r258;
	@%p186 bra 	$L__BB4_238;
$L__BB4_239:
	bar.sync 	0;
	rcp.rn.f64 	%fd151, %fd233;
	mov.f64 	%fd1499, 0d4008000000000000;
	div.rn.f64 	%fd152, %fd1499, %fd233;
	add.s64 	%rd26, %rd3, 16;
	add.s64 	%rd27, %rd2, 32;
	cvta.to.global.u64 	%rd28, %rd43;
	cvta.to.global.u64 	%rd29, %rd44;
	cvta.to.global.u64 	%rd30, %rd45;
	cvt.s64.s32 	%rd31, %r256;
	mov.u32 	%r738, _ZZ7hstr_cuILi100ELi32EEvbPdS0_iiiS0_S0_PiS1_bidS1_E2ll;
	and.b32  	%r865, %r306, -2;
$L__BB4_240:
	setp.ne.s16 	%p187, %rs17, 0;
	div.u32 	%r986, %r979, %r11;
	mul.lo.s32 	%r736, %r986, %r11;
	sub.s32 	%r987, %r979, %r736;
	shl.b32 	%r737, %r986, 2;
	add.s32 	%r739, %r738, %r737;
	ld.shared.u32 	%r262, [%r739];
	shl.b32 	%r740, %r987, 2;
	add.s32 	%r741, %r738, %r740;
	ld.shared.u32 	%r263, [%r741];
	setp.lt.u32 	%p188, %r986, %r7;
	and.pred  	%p1, %p187, %p188;
	max.s32 	%r742, %r986, %r987;
	mad.lo.s32 	%r743, %r742, %r742, %r742;
	shr.u32 	%r744, %r743, 31;
	add.s32 	%r745, %r743, %r744;
	shr.s32 	%r746, %r745, 1;
	min.s32 	%r747, %r986, %r987;
	add.s32 	%r748, %r746, %r747;
	mul.wide.s32 	%rd376, %r748, 4;
	add.s64 	%rd377, %rd28, %rd376;
	ld.global.u32 	%r981, [%rd377];
	ld.global.u32 	%r265, [%rd377+4];
	setp.ge.s32 	%p189, %r981, %r265;
	mov.f64 	%fd1694, 0d0000000000000000;
	mov.f64 	%fd1695, %fd1694;
	@%p189 bra 	$L__BB4_282;
	add.s32 	%r984, %r981, -1;
	add.s32 	%r267, %r263, %r262;
	sub.s32 	%r268, %r265, %r981;
	and.b32  	%r269, %r268, 7;
	sub.s32 	%r749, %r981, %r265;
	setp.gt.u32 	%p190, %r749, -8;
	mov.f64 	%fd1695, 0d0000000000000000;
	mov.f64 	%fd1694, %fd1695;
	@%p190 bra 	$L__BB4_261;
	add.s32 	%r750, %r267, 1;
	cvt.rn.f64.s32 	%fd153, %r750;
	and.b32  	%r751, %r268, -8;
	neg.s32 	%r980, %r751;
	mov.f64 	%fd1695, 0d0000000000000000;
$L__BB4_243:
	.pragma "nounroll";
	mul.wide.s32 	%rd378, %r984, 4;
	add.s64 	%rd32, %rd26, %rd378;
	mul.wide.s32 	%rd379, %r984, 8;
	add.s64 	%rd33, %rd27, %rd379;
	ld.global.u32 	%r274, [%rd32+-16];
	shl.b32 	%r752, %r274, 2;
	add.s32 	%r754, %r738, %r752;
	ld.shared.u32 	%r755, [%r754+-4];
	setp.ne.s32 	%p191, %r267, %r755;
	@%p191 bra 	$L__BB4_245;
	ld.global.f64 	%fd1504, [%rd33+-32];
	shl.b32 	%r756, %r274, 3;
	mov.u32 	%r757, _ZZ10mkstrxd_cuILi4ELi32EEviiiiPdPiiS1_dddS0_iS0_iS1_S1_S0_S0_bbbS0_S0_S1_S1_S0_S0_E2hl;
	add.s32 	%r758, %r757, %r756;
	ld.shared.f64 	%fd1505, [%r758+-8];
	mul.f64 	%fd1506, %fd1504, %fd1505;
	add.f64 	%fd1694, %fd1694, %fd1506;
	mul.f64 	%fd1507, %fd1506, %fd153;
	sub.f64 	%fd1508, %fd1695, %fd1507;
	selp.f64 	%fd1695, %fd1508, %fd1695, %p1;
$L__BB4_245:
	ld.global.u32 	%r275, [%rd32+-12];
	shl.b32 	%r759, %r275, 2;
	add.s32 	%r761, %r738, %r759;
	ld.shared.u32 	%r762, [%r761+-4];
	setp.ne.s32 	%p192, %r267, %r762;
	@%p192 bra 	$L__BB4_247;
	ld.global.f64 	%fd1509, [%rd33+-24];
	shl.b32 	%r763, %r275, 3;
	mov.u32 	%r764, _ZZ10mkstrxd_cuILi4ELi32EEviiiiPdPiiS1_dddS0_iS0_iS1_S1_S0_S0_bbbS0_S0_S1_S1_S0_S0_E2hl;
	add.s32 	%r765, %r764, %r763;
	ld.shared.f64 	%fd1510, [%r765+-8];
	mul.f64 	%fd1511, %fd1509, %fd1510;
	add.f64 	%fd1694, %fd1694, %fd1511;
	mul.f64 	%fd1512, %fd1511, %fd153;
	sub.f64 	%fd1513, %fd1695, %fd1512;
	selp.f64 	%fd1695, %fd1513, %fd1695, %p1;
$L__BB4_247:
	ld.global.u32 	%r276, [%rd32+-8];
	shl.b32 	%r766, %r276, 2;
	add.s32 	%r768, %r738, %r766;
	ld.shared.u32 	%r769, [%r768+-4];
	setp.ne.s32 	%p193, %r267, %r769;
	@%p193 bra 	$L__BB4_249;
	ld.global.f64 	%fd1514, [%rd33+-16];
	shl.b32 	%r770, %r276, 3;
	mov.u32 	%r771, _ZZ10mkstrxd_cuILi4ELi32EEviiiiPdPiiS1_dddS0_iS0_iS1_S1_S0_S0_bbbS0_S0_S1_S1_S0_S0_E2hl;
	add.s32 	%r772, %r771, %r770;
	ld.shared.f64 	%fd1515, [%r772+-8];
	mul.f64 	%fd1516, %fd1514, %fd1515;
	add.f64 	%fd1694, %fd1694, %fd1516;
	mul.f64 	%fd1517, %fd1516, %fd153;
	sub.f64 	%fd1518, %fd1695, %fd1517;
	selp.f64 	%fd1695, %fd1518, %fd1695, %p1;
$L__BB4_249:
	ld.global.u32 	%r277, [%rd32+-4];
	shl.b32 	%r773, %r277, 2;
	add.s32 	%r775, %r738, %r773;
	ld.shared.u32 	%r776, [%r775+-4];
	setp.ne.s32 	%p194, %r267, %r776;
	@%p194 bra 	$L__BB4_251;
	ld.global.f64 	%fd1519, [%rd33+-8];
	shl.b32 	%r777, %r277, 3;
	mov.u32 	%r778, _ZZ10mkstrxd_cuILi4ELi32EEviiiiPdPiiS1_dddS0_iS0_iS1_S1_S0_S0_bbbS0_S0_S1_S1_S0_S0_E2hl;
	add.s32 	%r779, %r778, %r777;
	ld.shared.f64 	%fd1520, [%r779+-8];
	mul.f64 	%fd1521, %fd1519, %fd1520;
	add.f64 	%fd1694, %fd1694, %fd1521;
	mul.f64 	%fd1522, %fd1521, %fd153;
	sub.f64 	%fd1523, %fd1695, %fd1522;
	selp.f64 	%fd1695, %fd1523, %fd1695, %p1;
$L__BB4_251:
	ld.global.u32 	%r278, [%rd32];
	shl.b32 	%r780, %r278, 2;
	add.s32 	%r782, %r738, %r780;
	ld.shared.u32 	%r783, [%r782+-4];
	setp.ne.s32 	%p195, %r267, %r783;
	@%p195 bra 	$L__BB4_253;
	ld.global.f64 	%fd1524, [%rd33];
	shl.b32 	%r784, %r278, 3;
	mov.u32 	%r785, _ZZ10mkstrxd_cuILi4ELi32EEviiiiPdPiiS1_dddS0_iS0_iS1_S1_S0_S0_bbbS0_S0_S1_S1_S0_S0_E2hl;
	add.s32 	%r786, %r785, %r784;
	ld.shared.f64 	%fd1525, [%r786+-8];
	mul.f64 	%fd1526, %fd1524, %fd1525;
	add.f64 	%fd1694, %fd1694, %fd1526;
	mul.f64 	%fd1527, %fd1526, %fd153;
	sub.f64 	%fd1528, %fd1695, %fd1527;
	selp.f64 	%fd1695, %fd1528, %fd1695, %p1;
$L__BB4_253:
	ld.global.u32 	%r279, [%rd32+4];
	shl.b32 	%r787, %r279, 2;
	add.s32 	%r789, %r738, %r787;
	ld.shared.u32 	%r790, [%r789+-4];
	setp.ne.s32 	%p196, %r267, %r790;
	@%p196 bra 	$L__BB4_255;
	ld.global.f64 	%fd1529, [%rd33+8];
	shl.b32 	%r791, %r279, 3;
	mov.u32 	%r792, _ZZ10mkstrxd_cuILi4ELi32EEviiiiPdPiiS1_dddS0_iS0_iS1_S1_S0_S0_bbbS0_S0_S1_S1_S0_S0_E2hl;
	add.s32 	%r793, %r792, %r791;
	ld.shared.f64 	%fd1530, [%r793+-8];
	mul.f64 	%fd1531, %fd1529, %fd1530;
	add.f64 	%fd1694, %fd1694, %fd1531;
	mul.f64 	%fd1532, %fd1531, %fd153;
	sub.f64 	%fd1533, %fd1695, %fd1532;
	selp.f64 	%fd1695, %fd1533, %fd1695, %p1;
$L__BB4_255:
	ld.global.u32 	%r280, [%rd32+8];
	shl.b32 	%r794, %r280, 2;
	add.s32 	%r796, %r738, %r794;
	ld.shared.u32 	%r797, [%r796+-4];
	setp.ne.s32 	%p197, %r267, %r797;
	@%p197 bra 	$L__BB4_257;
	ld.global.f64 	%fd1534, [%rd33+16];
	shl.b32 	%r798, %r280, 3;
	mov.u32 	%r799, _ZZ10mkstrxd_cuILi4ELi32EEviiiiPdPiiS1_dddS0_iS0_iS1_S1_S0_S0_bbbS0_S0_S1_S1_S0_S0_E2hl;
	add.s32 	%r800, %r799, %r798;
	ld.shared.f64 	%fd1535, [%r800+-8];
	mul.f64 	%fd1536, %fd1534, %fd1535;
	add.f64 	%fd1694, %fd1694, %fd1536;
	mul.f64 	%fd1537, %fd1536, %fd153;
	sub.f64 	%fd1538, %fd1695, %fd1537;
	selp.f64 	%fd1695, %fd1538, %fd1695, %p1;
$L__BB4_257:
	ld.global.u32 	%r281, [%rd32+12];
	shl.b32 	%r801, %r281, 2;
	add.s32 	%r803, %r738, %r801;
	ld.shared.u32 	%r804, [%r803+-4];
	setp.ne.s32 	%p198, %r267, %r804;
	@%p198 bra 	$L__BB4_259;
	ld.global.f64 	%fd1539, [%rd33+24];
	shl.b32 	%r805, %r281, 3;
	mov.u32 	%r806, _ZZ10mkstrxd_cuILi4ELi32EEviiiiPdPiiS1_dddS0_iS0_iS1_S1_S0_S0_bbbS0_S0_S1_S1_S0_S0_E2hl;
	add.s32 	%r807, %r806, %r805;
	ld.shared.f64 	%fd1540, [%r807+-8];
	mul.f64 	%fd1541, %fd1539, %fd1540;
	add.f64 	%fd1694, %fd1694, %fd1541;
	mul.f64 	%fd1542, %fd1541, %fd153;
	sub.f64 	%fd1543, %fd1695, %fd1542;
	selp.f64 	%fd1695, %fd1543, %fd1695, %p1;
$L__BB4_259:
	add.s32 	%r984, %r984, 8;
	add.s32 	%r981, %r981, 8;
	add.s32 	%r980, %r980, 8;
	setp.ne.s32 	%p199, %r980, 0;
	@%p199 bra 	$L__BB4_243;
	add.s32 	%r984, %r981, -1;
$L__BB4_261:
	setp.eq.s32 	%p200, %r269, 0;
	@%p200 bra 	$L__BB4_282;
	and.b32  	%r287, %r268, 3;
	setp.lt.u32 	%p201, %r269, 4;
	@%p201 bra 	$L__BB4_272;
	mul.wide.s32 	%rd380, %r984, 4;
	add.s64 	%rd34, %rd3, %rd380;
	ld.global.u32 	%r288, [%rd34];
	shl.b32 	%r808, %r288, 2;
	add.s32 	%r810, %r738, %r808;
	ld.shared.u32 	%r811, [%r810+-4];
	setp.ne.s32 	%p202, %r267, %r811;
	mul.wide.s32 	%rd381, %r984, 8;
	add.s64 	%rd35, %rd2, %rd381;
	@%p202 bra 	$L__BB4_265;
	ld.global.f64 	%fd1545, [%rd35];
	shl.b32 	%r812, %r288, 3;
	mov.u32 	%r813, _ZZ10mkstrxd_cuILi4ELi32EEviiiiPdPiiS1_dddS0_iS0_iS1_S1_S0_S0_bbbS0_S0_S1_S1_S0_S0_E2hl;
	add.s32 	%r814, %r813, %r812;
	ld.shared.f64 	%fd1546, [%r814+-8];
	mul.f64 	%fd1547, %fd1545, %fd1546;
	add.f64 	%fd1694, %fd1694, %fd1547;
	add.s32 	%r815, %r267, 1;
	cvt.rn.f64.s32 	%fd1548, %r815;
	mul.f64 	%fd1549, %fd1547, %fd1548;
	sub.f64 	%fd1550, %fd1695, %fd1549;
	selp.f64 	%fd1695, %fd1550, %fd1695, %p1;
$L__BB4_265:
	ld.global.u32 	%r289, [%rd34+4];
	shl.b32 	%r816, %r289, 2;
	add.s32 	%r818, %r738, %r816;
	ld.shared.u32 	%r819, [%r818+-4];
	setp.ne.s32 	%p203, %r267, %r819;
	@%p203 bra 	$L__BB4_267;
	ld.global.f64 	%fd1551, [%rd35+8];
	shl.b32 	%r820, %r289, 3;
	mov.u32 	%r821, _ZZ10mkstrxd_cuILi4ELi32EEviiiiPdPiiS1_dddS0_iS0_iS1_S1_S0_S0_bbbS0_S0_S1_S1_S0_S0_E2hl;
	add.s32 	%r822, %r821, %r820;
	ld.shared.f64 	%fd1552, [%r822+-8];
	mul.f64 	%fd1553, %fd1551, %fd1552;
	add.f64 	%fd1694, %fd1694, %fd1553;
	add.s32 	%r823, %r267, 1;
	cvt.rn.f64.s32 	%fd1554, %r823;
	mul.f64 	%fd1555, %fd1553, %fd1554;
	sub.f64 	%fd1556, %fd1695, %fd1555;
	selp.f64 	%fd1695, %fd1556, %fd1695, %p1;
$L__BB4_267:
	ld.global.u32 	%r290, [%rd34+8];
	shl.b32 	%r824, %r290, 2;
	add.s32 	%r826, %r738, %r824;
	ld.shared.u32 	%r827, [%r826+-4];
	setp.ne.s32 	%p204, %r267, %r827;
	@%p204 bra 	$L__BB4_269;
	ld.global.f64 	%fd1557, [%rd35+16];
	shl.b32 	%r828, %r290, 3;
	mov.u32 	%r829, _ZZ10mkstrxd_cuILi4ELi32EEviiiiPdPiiS1_dddS0_iS0_iS1_S1_S0_S0_bbbS0_S0_S1_S1_S0_S0_E2hl;
	add.s32 	%r830, %r829, %r828;
	ld.shared.f64 	%fd1558, [%r830+-8];
	mul.f64 	%fd1559, %fd1557, %fd1558;
	add.f64 	%fd1694, %fd1694, %fd1559;
	add.s32 	%r831, %r267, 1;
	cvt.rn.f64.s32 	%fd1560, %r831;
	mul.f64 	%fd1561, %fd1559, %fd1560;
	sub.f64 	%fd1562, %fd1695, %fd1561;
	selp.f64 	%fd1695, %fd1562, %fd1695, %p1;
$L__BB4_269:
	ld.global.u32 	%r291, [%rd34+12];
	shl.b32 	%r832, %r291, 2;
	add.s32 	%r834, %r738, %r832;
	ld.shared.u32 	%r835, [%r834+-4];
	setp.ne.s32 	%p205, %r267, %r835;
	@%p205 bra 	$L__BB4_271;
	ld.global.f64 	%fd1563, [%rd35+24];
	shl.b32 	%r836, %r291, 3;
	mov.u32 	%r837, _ZZ10mkstrxd_cuILi4ELi32EEviiiiPdPiiS1_dddS0_iS0_iS1_S1_S0_S0_bbbS0_S0_S1_S1_S0_S0_E2hl;
	add.s32 	%r838, %r837, %r836;
	ld.shared.f64 	%fd1564, [%r838+-8];
	mul.f64 	%fd1565, %fd1563, %fd1564;
	add.f64 	%fd1694, %fd1694, %fd1565;
	add.s32 	%r839, %r267, 1;
	cvt.rn.f64.s32 	%fd1566, %r839;
	mul.f64 	%fd1567, %fd1565, %fd1566;
	sub.f64 	%fd1568, %fd1695, %fd1567;
	selp.f64 	%fd1695, %fd1568, %fd1695, %p1;
$L__BB4_271:
	add.s32 	%r984, %r984, 4;
$L__BB4_272:
	setp.eq.s32 	%p206, %r287, 0;
	@%p206 bra 	$L__BB4_282;
	setp.eq.s32 	%p207, %r287, 1;
	@%p207 bra 	$L__BB4_279;
	mul.wide.s32 	%rd382, %r984, 4;
	add.s64 	%rd36, %rd3, %rd382;
	ld.global.u32 	%r294, [%rd36];
	shl.b32 	%r840, %r294, 2;
	add.s32 	%r842, %r738, %r840;
	ld.shared.u32 	%r843, [%r842+-4];
	setp.ne.s32 	%p208, %r267, %r843;
	mul.wide.s32 	%rd383, %r984, 8;
	add.s64 	%rd37, %rd2, %rd383;
	@%p208 bra 	$L__BB4_276;
	ld.global.f64 	%fd1570, [%rd37];
	shl.b32 	%r844, %r294, 3;
	mov.u32 	%r845, _ZZ10mkstrxd_cuILi4ELi32EEviiiiPdPiiS1_dddS0_iS0_iS1_S1_S0_S0_bbbS0_S0_S1_S1_S0_S0_E2hl;
	add.s32 	%r846, %r845, %r844;
	ld.shared.f64 	%fd1571, [%r846+-8];
	mul.f64 	%fd1572, %fd1570, %fd1571;
	add.f64 	%fd1694, %fd1694, %fd1572;
	add.s32 	%r847, %r267, 1;
	cvt.rn.f64.s32 	%fd1573, %r847;
	mul.f64 	%fd1574, %fd1572, %fd1573;
	sub.f64 	%fd1575, %fd1695, %fd1574;
	selp.f64 	%fd1695, %fd1575, %fd1695, %p1;
$L__BB4_276:
	ld.global.u32 	%r295, [%rd36+4];
	shl.b32 	%r848, %r295, 2;
	add.s32 	%r850, %r738, %r848;
	ld.shared.u32 	%r851, [%r850+-4];
	setp.ne.s32 	%p209, %r267, %r851;
	@%p209 bra 	$L__BB4_278;
	ld.global.f64 	%fd1576, [%rd37+8];
	shl.b32 	%r852, %r295, 3;
	mov.u32 	%r853, _ZZ10mkstrxd_cuILi4ELi32EEviiiiPdPiiS1_dddS0_iS0_iS1_S1_S0_S0_bbbS0_S0_S1_S1_S0_S0_E2hl;
	add.s32 	%r854, %r853, %r852;
	ld.shared.f64 	%fd1577, [%r854+-8];
	mul.f64 	%fd1578, %fd1576, %fd1577;
	add.f64 	%fd1694, %fd1694, %fd1578;
	add.s32 	%r855, %r267, 1;
	cvt.rn.f64.s32 	%fd1579, %r855;
	mul.f64 	%fd1580, %fd1578, %fd1579;
	sub.f64 	%fd1581, %fd1695, %fd1580;
	selp.f64 	%fd1695, %fd1581, %fd1695, %p1;
$L__BB4_278:
	add.s32 	%r984, %r984, 2;
$L__BB4_279:
	and.b32  	%r856, %r268, 1;
	setp.eq.b32 	%p210, %r856, 1;
	not.pred 	%p211, %p210;
	@%p211 bra 	$L__BB4_282;
	mul.wide.s32 	%rd384, %r984, 4;
	add.s64 	%rd385, %rd3, %rd384;
	ld.global.u32 	%r298, [%rd385];
	shl.b32 	%r857, %r298, 2;
	add.s32 	%r859, %r738, %r857;
	ld.shared.u32 	%r860, [%r859+-4];
	setp.ne.s32 	%p212, %r267, %r860;
	@%p212 bra 	$L__BB4_282;
	mul.wide.s32 	%rd386, %r984, 8;
	add.s64 	%rd387, %rd2, %rd386;
	ld.global.f64 	%fd1582, [%rd387];
	shl.b32 	%r861, %r298, 3;
	mov.u32 	%r862, _ZZ10mkstrxd_cuILi4ELi32EEviiiiPdPiiS1_dddS0_iS0_iS1_S1_S0_S0_bbbS0_S0_S1_S1_S0_S0_E2hl;
	add.s32 	%r863, %r862, %r861;
	ld.shared.f64 	%fd1583, [%r863+-8];
	mul.f64 	%fd1584, %fd1582, %fd1583;
	add.f64 	%fd1694, %fd1694, %fd1584;
	add.s32 	%r864, %r267, 1;
	cvt.rn.f64.s32 	%fd1585, %r864;
	mul.f64 	%fd1586, %fd1584, %fd1585;
	sub.f64 	%fd1587, %fd1695, %fd1586;
	selp.f64 	%fd1695, %fd1587, %fd1695, %p1;
$L__BB4_282:
	setp.eq.s16 	%p213, %rs17, 0;
	setp.ne.s16 	%p214, %rs18, 0;
	setp.ne.s32 	%p215, %r986, %r987;
	setp.ne.s32 	%p216, %r262, 1;
	or.pred  	%p217, %p215, %p216;
	setp.ne.s32 	%p218, %r865, 2;
	or.pred  	%p219, %p217, %p218;
	or.pred  	%p220, %p219, %p214;
	add.f64 	%fd1588, %fd151, %fd1694;
	sub.f64 	%fd1589, %fd1695, %fd152;
	selp.f64 	%fd228, %fd1694, %fd1588, %p220;
	selp.f64 	%fd1590, %fd1695, %fd1589, %p220;
	selp.f64 	%fd229, %fd1695, %fd1590, %p213;
	shl.b32 	%r866, %r263, 1;
	and.b32  	%r867, %r866, 2;
	sub.s32 	%r868, 1, %r867;
	cvt.rn.f64.s32 	%fd1591, %r868;
	mul.f64 	%fd1592, %fd1591, 0d402921FB54442D18;
	mad.lo.s32 	%r869, %r262, %r866, %r262;
	shl.b32 	%r870, %r869, 1;
	add.s32 	%r871, %r866, %r870;
	or.b32  	%r872, %r871, 1;
	cvt.rn.f64.s32 	%fd1593, %r872;
	sqrt.rn.f64 	%fd1594, %fd1593;
	mul.f64 	%fd1595, %fd1592, %fd1594;
	shl.b32 	%r873, %r263, 2;
	mov.u32 	%r874, _ZZ10mkstrxd_cuILi4ELi32EEviiiiPdPiiS1_dddS0_iS0_iS1_S1_S0_S0_bbbS0_S0_S1_S1_S0_S0_E2df;
	add.s32 	%r875, %r874, 4;
	add.s32 	%r876, %r875, %r873;
	ld.shared.u32 	%r877, [%r876];
	shl.b32 	%r878, %r262, 2;
	add.s32 	%r879, %r875, %r878;
	ld.shared.u32 	%r880, [%r879];
	mul.lo.s32 	%r881, %r880, %r877;
	cvt.rn.f64.s32 	%fd1596, %r881;
	div.rn.f64 	%fd230, %fd1595, %fd1596;
	add.s32 	%r299, %r986, -1;
	setp.gt.u32 	%p221, %r299, 7;
	@%p221 bra 	$L__BB4_284;
	mul.wide.u32 	%rd388, %r299, 4;
	add.s64 	%rd389, %rd5, %rd388;
	ld.local.u32 	%r986, [%rd389];
$L__BB4_284:
	add.s32 	%r302, %r987, -1;
	setp.gt.u32 	%p222, %r302, 7;
	@%p222 bra 	$L__BB4_286;
	mul.wide.u32 	%rd390, %r302, 4;
	add.s64 	%rd391, %rd5, %rd390;
	ld.local.u32 	%r987, [%rd391];
$L__BB4_286:
	mul.f64 	%fd1597, %fd228, %fd230;
	mad.lo.s32 	%r882, %r986, %r11, %r987;
	cvt.s64.s32 	%rd38, %r882;
	add.s64 	%rd392, %rd38, %rd31;
	shl.b64 	%rd393, %rd392, 3;
	add.s64 	%rd394, %rd29, %rd393;
	st.global.f64 	[%rd394+-8], %fd1597;
	not.pred 	%p223, %p1;
	@%p223 bra 	$L__BB4_288;
	mul.f64 	%fd1598, %fd229, %fd230;
	add.s64 	%rd395, %rd398, %rd38;
	shl.b64 	%rd396, %rd395, 3;
	add.s64 	%rd397, %rd30, %rd396;
	st.global.f64 	[%rd397], %fd1598;
$L__BB4_288:
	add.s32 	%r979, %r979, 32;
	setp.lt.u32 	%p224, %r979, %r254;
	@%p224 bra 	$L__BB4_240;
$L__BB4_289:
	ret;

}
	// .globl	_Z10mkstrxd_cuILi0ELi4EEviiiiPdPiiS1_dddS0_iS0_iS1_S1_S0_S0_bbbS0_S0_S1_S1_S0_S0_
.visible .entry _Z10mkstrxd_cuILi0ELi4EEviiiiPdPiiS1_dddS0_iS0_iS1_S1_S0_S0_bbbS0_S0_S1_S1_S0_S0_(
	.param .u32 _Z10mkstrxd_cuILi0ELi4EEviiiiPdPiiS1_dddS0_iS0_iS1_S1_S0_S0_bbbS0_S0_S1_S1_S0_S0__param_0,
	.param .u32 _Z10mkstrxd_cuILi0ELi4EEviiiiPdPiiS1_dddS0_iS0_iS1_S1_S0_S0_bbbS0_S0_S1_S1_S0_S0__param_1,
	.param .u32 _Z10mkstrxd_cuILi0ELi4EEviiiiPdPiiS1_dddS0_iS0_iS1_S1_S0_S0_bbbS0_S0_S1_S1_S0_S0__param_2,
	.param .u32 _Z10mkstrxd_cuILi0ELi4EEviiiiPdPiiS1_dddS0_iS0_iS1_S1_S0_S0_bbbS0_S0_S1_S1_S0_S0__param_3,
	.param .u64 .ptr .align 1 _Z10mkstrxd_cuILi0ELi4EEviiiiPdPiiS1_dddS0_iS0_iS1_S1_S0_S0_bbbS0_S0_S1_S1_S0_S0__param_4,
	.param .u64 .ptr .align 1 _Z10mkstrxd_cuILi0ELi4EEviiiiPdPiiS1_dddS0_iS0_iS1_S1_S0_S0_bbbS0_S0_S1_S1_S0_S0__param_5,
	.param .u32 _Z10mkstrxd_cuILi0ELi4EEviiiiPdPiiS1_dddS0_iS0_iS1_S1_S0_S0_bbbS0_S0_S1_S1_S0_S0__param_6,
	.param .u64 .ptr .align 1 _Z10mkstrxd_cuILi0ELi4EEviiiiPdPiiS1_dddS0_iS0_iS1_S1_S0_S0_bbbS0_S0_S1_S1_S0_S0__param_7,
	.param .f64 _Z10mkstrxd_cuILi0ELi4EEviiiiPdPiiS1_dddS0_iS0_iS1_S1_S0_S0_bbbS0_S0_S1_S1_S0_S0__param_8,
	.param .f64 _Z10mkstrxd_cuILi0ELi4EEviiiiPdPiiS1_dddS0_iS0_iS1_S1_S0_S0_bbbS0_S0_S1_S1_S0_S0__param_9,
	.param .f64 _Z10mkstrxd_cuILi0ELi4EEviiiiPdPiiS1_dddS0_iS0_iS1_S1_S0_S0_bbbS0_S0_S1_S1_S0_S0__param_10,
	.param .u64 .ptr .align 1 _Z10mkstrxd_cuILi0ELi4EEviiiiPdPiiS1_dddS0_iS0_iS1_S1_S0_S0_bbbS0_S0_S1_S1_S0_S0__param_11,
	.param .u32 _Z10mkstrxd_cuILi0ELi4EEviiiiPdPiiS1_dddS0_iS0_iS1_S1_S0_S0_bbbS0_S0_S1_S1_S0_S0__param_12,
	.param .u64 .ptr .align 1 _Z10mkstrxd_cuILi0ELi4EEviiiiPdPiiS1_dddS0_iS0_iS1_S1_S0_S0_bbbS0_S0_S1_S1_S0_S0__param_13,
	.param .u32 _Z10mkstrxd_cuILi0ELi4EEviiiiPdPiiS1_dddS0_iS0_iS1_S1_S0_S0_bbbS0_S0_S1_S1_S0_S0__param_14,
	.param .u64 .ptr .align 1 _Z10mkstrxd_cuILi0ELi4EEviiiiPdPiiS1_dddS0_iS0_iS1_S1_S0_S0_bbbS0_S0_S1_S1_S0_S0__param_15,
	.param .u64 .ptr .align 1 _Z10mkstrxd_cuILi0ELi4EEviiiiPdPiiS1_dddS0_iS0_iS1_S1_S0_S0_bbbS0_S0_S1_S1_S0_S0__param_16,
	.param .u64 .ptr .align 1 _Z10mkstrxd_cuILi0ELi4EEviiiiPdPiiS1_dddS0_iS0_iS1_S1_S0_S0_bbbS0_S0_S1_S1_S0_S0__param_17,
	.param .u64 .ptr .align 1 _Z10mkstrxd_cuILi0ELi4EEviiiiPdPiiS1_dddS0_iS0_iS1_S1_S0_S0_bbbS0_S0_S1_S1_S0_S0__param_18,
	.param .u8 _Z10mkstrxd_cuILi0ELi4EEviiiiPdPiiS1_dddS0_iS0_iS1_S1_S0_S0_bbbS0_S0_S1_S1_S0_S0__param_19,
	.param .u8 _Z10mkstrxd_cuILi0ELi4EEviiiiPdPiiS1_dddS0_iS0_iS1_S1_S0_S0_bbbS0_S0_S1_S1_S0_S0__param_20,
	.param .u8 _Z10mkstrxd_cuILi0ELi4EEviiiiPdPiiS1_dddS0_iS0_iS1_S1_S0_S0_bbbS0_S0_S1_S1_S0_S0__param_21,
	.param .u64 .ptr .align 1 _Z10mkstrxd_cuILi0ELi4EEviiiiPdPiiS1_dddS0_iS0_iS1_S1_S0_S0_bbbS0_S0_S1_S1_S0_S0__param_22,
	.param .u64 .ptr .align 1 _Z10mkstrxd_cuILi0ELi4EEviiiiPdPiiS1_dddS0_iS0_iS1_S1_S0_S0_bbbS0_S0_S1_S1_S0_S0__param_23,
	.param .u64 .ptr .align 1 _Z10mkstrxd_cuILi0ELi4EEviiiiPdPiiS1_dddS0_iS0_iS1_S1_S0_S0_bbbS0_S0_S1_S1_S0_S0__param_24,
	.param .u64 .ptr .align 1 _Z10mkstrxd_cuILi0ELi4EEviiiiPdPiiS1_dddS0_iS0_iS1_S1_S0_S0_bbbS0_S0_S1_S1_S0_S0__param_25,
	.param .u64 .ptr .align 1 _Z10mkstrxd_cuILi0ELi4EEviiiiPdPiiS1_dddS0_iS0_iS1_S1_S0_S0_bbbS0_S0_S1_S1_S0_S0__param_26,
	.param .u64 .ptr .align 1 _Z10mkstrxd_cuILi0ELi4EEviiiiPdPiiS1_dddS0_iS0_iS1_S1_S0_S0_bbbS0_S0_S1_S1_S0_S0__param_27
)
{
	.local .align 16 .b8 	__local_depot5[48];
	.reg .b64 	%SP;
	.reg .b64 	%SPL;
	.reg .pred 	%p<173>;
	.reg .b16 	%rs<27>;
	.reg .b32 	%r<715>;
	.reg .b32 	%f<7>;
	.reg .b64 	%rd<195>;
	.reg .b64 	%fd<1062>;
	// demoted variable
	.shared .align 8 .b8 _ZZ9rcnsl0_cuILi1ELi4EEvPddidS0_iS0_idS0_S0_E2dl[128];
	// demoted variable
	.shared .align 4 .b8 _ZZ7hstr_cuILi4ELi4EEvbPdS0_iiiS0_S0_PiS1_bidS1_E2ll[16];
	// demoted variable
	.shared .align 8 .b8 _ZZ10mkstrxd_cuILi0ELi4EEviiiiPdPiiS1_dddS0_iS0_iS1_S1_S0_S0_bbbS0_S0_S1_S1_S0_S0_E2hl[32];
	// demoted variable
	.shared .align 4 .b8 _ZZ10mkstrxd_cuILi0ELi4EEviiiiPdPiiS1_dddS0_iS0_iS1_S1_S0_S0_bbbS0_S0_S1_S1_S0_S0_E2df[8];
	mov.u64 	%SPL, __local_depot5;
	ld.param.u32 	%r222, [_Z10mkstrxd_cuILi0ELi4EEviiiiPdPiiS1_dddS0_iS0_iS1_S1_S0_S0_bbbS0_S0_S1_S1_S0_S0__param_0];
	ld.param.u32 	%r223, [_Z10mkstrxd_cuILi0ELi4EEviiiiPdPiiS1_dddS0_iS0_iS1_S1_S0_S0_bbbS0_S0_S1_S1_S0_S0__param_1];
	ld.param.u32 	%r224, [_Z10mkstrxd_cuILi0ELi4EEviiiiPdPiiS1_dddS0_iS0_iS1_S1_S0_S0_bbbS0_S0_S1_S1_S0_S0__param_3];
	ld.param.u64 	%rd28, [_Z10mkstrxd_cuILi0ELi4EEviiiiPdPiiS1_dddS0_iS0_iS1_S1_S0_S0_bbbS0_S0_S1_S1_S0_S0__param_4];
	ld.param.u64 	%rd29, [_Z10mkstrxd_cuILi0ELi4EEviiiiPdPiiS1_dddS0_iS0_iS1_S1_S0_S0_bbbS0_S0_S1_S1_S0_S0__param_5];
	ld.param.u64 	%rd30, [_Z10mkstrxd_cuILi0ELi4EEviiiiPdPiiS1_dddS0_iS0_iS1_S1_S0_S0_bbbS0_S0_S1_S1_S0_S0__param_7];
	ld.param.f64 	%fd213, [_Z10mkstrxd_cuILi0ELi4EEviiiiPdPiiS1_dddS0_iS0_iS1_S1_S0_S0_bbbS0_S0_S1_S1_S0_S0__param_8];
	ld.param.f64 	%fd214, [_Z10mkstrxd_cuILi0ELi4EEviiiiPdPiiS1_dddS0_iS0_iS1_S1_S0_S0_bbbS0_S0_S1_S1_S0_S0__param_9];
	ld.param.f64 	%fd215, [_Z10mkstrxd_cuILi0ELi4EEviiiiPdPiiS1_dddS0_iS0_iS1_S1_S0_S0_bbbS0_S0_S1_S1_S0_S0__param_10];
	ld.param.u64 	%rd39, [_Z10mkstrxd_cuILi0ELi4EEviiiiPdPiiS1_dddS0_iS0_iS1_S1_S0_S0_bbbS0_S0_S1_S1_S0_S0__param_11];
	ld.param.u32 	%r225, [_Z10mkstrxd_cuILi0ELi4EEviiiiPdPiiS1_dddS0_iS0_iS1_S1_S0_S0_bbbS0_S0_S1_S1_S0_S0__param_12];
	ld.param.u64 	%rd31, [_Z10mkstrxd_cuILi0ELi4EEviiiiPdPiiS1_dddS0_iS0_iS1_S1_S0_S0_bbbS0_S0_S1_S1_S0_S0__param_13];
	ld.param.u32 	%r226, [_Z10mkstrxd_cuILi0ELi4EEviiiiPdPiiS1_dddS0_iS0_iS1_S1_S0_S0_bbbS0_S0_S1_S1_S0_S0__param_14];
	ld.param.u64 	%rd40, [_Z10mkstrxd_cuILi0ELi4EEviiiiPdPiiS1_dddS0_iS0_iS1_S1_S0_S0_bbbS0_S0_S1_S1_S0_S0__param_16];
	ld.param.u64 	%rd41, [_Z10mkstrxd_cuILi0ELi4EEviiiiPdPiiS1_dddS0_iS0_iS1_S1_S0_S0_bbbS0_S0_S1_S1_S0_S0__param_17];
	ld.param.u64 	%rd42, [_Z10mkstrxd_cuILi0ELi4EEviiiiPdPiiS1_dddS0_iS0_iS1_S1_S0_S0_bbbS0_S0_S1_S1_S0_S0__param_18];
	ld.param.s8 	%rs9, [_Z10mkstrxd_cuILi0ELi4EEviiiiPdPiiS1_dddS0_iS0_iS1_S1_S0_S0_bbbS0_S0_S1_S1_S0_S0__param_19];
	ld.param.s8 	%rs10, [_Z10mkstrxd_cuILi0ELi4EEviiiiPdPiiS1_dddS0_iS0_iS1_S1_S0_S0_bbbS0_S0_S1_S1_S0_S0__param_20];
	ld.param.s8 	%rs11, [_Z10mkstrxd_cuILi0ELi4EEviiiiPdPiiS1_dddS0_iS0_iS1_S1_S0_S0_bbbS0_S0_S1_S1_S0_S0__param_21];
	ld.param.u64 	%rd37, [_Z10mkstrxd_cuILi0ELi4EEviiiiPdPiiS1_dddS0_iS0_iS1_S1_S0_S0_bbbS0_S0_S1_S1_S0_S0__param_26];
	ld.param.u64 	%rd38, [_Z10mkstrxd_cuILi0ELi4EEviiiiPdPiiS1_dddS0_iS0_iS1_S1_S0_S0_bbbS0_S0_S1_S1_S0_S0__param_27];
	cvta.to.global.u64 	%rd1, %rd42;
	cvta.to.global.u64 	%rd2, %rd41;
	cvta.to.global.u64 	%rd3, %rd40;
	cvta.to.global.u64 	%rd4, %rd39;
	add.u64 	%rd5, %SPL, 0;
	add.u64 	%rd6, %SPL, 32;
	add.u64 	%rd7, %SPL, 0;
	add.u64 	%rd8, %SPL, 0;
	mov.u32 	%r1, %ctaid.y;
	mov.u32 	%r2, %ctaid.x;
	mov.u32 	%r227, %tid.y;
	mov.u32 	%r3, %ntid.x;
	mul.lo.s32 	%r4, %r227, %r3;
	mov.u32 	%r5, %tid.x;
	add.s32 	%r706, %r4, %r5;
	setp.ne.s32 	%p2, %r706, 0;
	@%p2 bra 	$L__BB5_2;
	mov.b32 	%r228, 1;
	st.shared.u32 	[_ZZ10mkstrxd_cuILi0ELi4EEviiiiPdPiiS1_dddS0_iS0_iS1_S1_S0_S0_bbbS0_S0_S1_S1_S0_S0_E2df], %r228;
	st.shared.u32 	[_ZZ10mkstrxd_cuILi0ELi4EEviiiiPdPiiS1_dddS0_iS0_iS1_S1_S0_S0_bbbS0_S0_S1_S1_S0_S0_E2df+4], %r228;
$L__BB5_2:
	cvta.to.global.u64 	%rd47, %rd28;
	cvta.to.global.u64 	%rd48, %rd30;
	cvta.to.global.u64 	%rd49, %rd29;
	bar.sync 	0;
	add.s32 	%r229, %r224, %r1;
	mul.wide.s32 	%rd50, %r229, 4;
	add.s64 	%rd51, %rd49, %rd50;
	ld.global.u32 	%r230, [%rd51];
	mul.wide.s32 	%rd52, %r230, 4;
	add.s64 	%rd53, %rd48, %rd52;
	ld.global.u32 	%r231, [%rd53+-4];
	mad.lo.s32 	%r232, %r231, %r231, %r231;
	add.s32 	%r233, %r231, %r232;
	add.s32 	%r7, %r233, 1;
	or.b16  	%rs12, %rs11, %rs9;
	setp.ne.s16 	%p3, %rs12, 0;
	add.s32 	%r234, %r231, 2;
	mul.lo.s32 	%r235, %r234, %r234;
	selp.u32 	%r236, 1, 0, %p3;
	add.s32 	%r8, %r231, %r236;
	selp.b32 	%r9, %r235, %r7, %p3;
	mul.wide.u32 	%rd54, %r2, 4;
	add.s64 	%rd55, %rd49, %rd54;
	ld.global.u32 	%r237, [%rd55];
	mul.wide.s32 	%rd56, %r237, 4;
	add.s64 	%rd57, %rd48, %rd56;
	ld.global.u32 	%r238, [%rd57+-4];
	add.s32 	%r10, %r238, 1;
	mad.lo.s32 	%r239, %r238, %r238, %r238;
	add.s32 	%r11, %r239, %r10;
	add.s32 	%r12, %r8, %r238;
	mul.lo.s32 	%r240, %r229, 3;
	mul.lo.s32 	%r241, %r2, 3;
	mul.wide.u32 	%rd58, %r241, 8;
	add.s64 	%rd59, %rd47, %rd58;
	ld.global.f64 	%fd216, [%rd59];
	mul.wide.s32 	%rd60, %r240, 8;
	add.s64 	%rd61, %rd47, %rd60;
	ld.global.f64 	%fd217, [%rd61];
	sub.f64 	%fd1, %fd216, %fd217;
	ld.global.f64 	%fd218, [%rd59+8];
	ld.global.f64 	%fd219, [%rd61+8];
	sub.f64 	%fd2, %fd218, %fd219;
	ld.global.f64 	%fd220, [%rd59+16];
	ld.global.f64 	%fd221, [%rd61+16];
	sub.f64 	%fd3, %fd220, %fd221;
	setp.ne.s16 	%p4, %rs10, 0;
	@%p4 bra 	$L__BB5_97;
	cvta.to.global.u64 	%rd62, %rd38;
	cvta.to.global.u64 	%rd63, %rd37;
	ld.global.f64 	%fd222, [%rd62];
	fma.rn.f64 	%fd223, %fd222, %fd1, 0d0000000000000000;
	ld.global.f64 	%fd224, [%rd62+24];
	fma.rn.f64 	%fd225, %fd224, %fd2, %fd223;
	ld.global.f64 	%fd226, [%rd62+48];
	fma.rn.f64 	%fd227, %fd226, %fd3, %fd225;
	ld.global.f64 	%fd228, [%rd62+8];
	fma.rn.f64 	%fd229, %fd228, %fd1, 0d0000000000000000;
	ld.global.f64 	%fd230, [%rd62+32];
	fma.rn.f64 	%fd231, %fd230, %fd2, %fd229;
	ld.global.f64 	%fd232, [%rd62+56];
	fma.rn.f64 	%fd233, %fd232, %fd3, %fd231;
	ld.global.f64 	%fd234, [%rd62+16];
	fma.rn.f64 	%fd235, %fd234, %fd1, 0d0000000000000000;
	ld.global.f64 	%fd236, [%rd62+40];
	fma.rn.f64 	%fd237, %fd236, %fd2, %fd235;
	ld.global.f64 	%fd238, [%rd62+64];
	fma.rn.f64 	%fd239, %fd238, %fd3, %fd237;
	setp.lt.f64 	%p5, %fd227, 0d0000000000000000;
	selp.f64 	%fd240, 0d3FF0000000000000, 0dBFF0000000000000, %p5;
	selp.f64 	%fd241, 0dBFE0000000000000, 0d3FE0000000000000, %p5;
	add.f64 	%fd242, %fd227, %fd241;
	cvt.rzi.f64.f64 	%fd243, %fd242;
	setp.eq.f64 	%p6, %fd242, %fd243;
	add.f64 	%fd244, %fd240, %fd243;
	selp.f64 	%fd245, %fd244, %fd243, %p6;
	sub.f64 	%fd246, %fd227, %fd245;
	setp.lt.f64 	%p7, %fd233, 0d0000000000000000;
	selp.f64 	%fd247, 0d3FF0000000000000, 0dBFF0000000000000, %p7;
	selp.f64 	%fd248, 0dBFE0000000000000, 0d3FE0000000000000, %p7;
	add.f64 	%fd249, %fd233, %fd248;
	cvt.rzi.f64.f64 	%fd250, %fd249;
	setp.eq.f64 	%p8, %fd249, %fd250;
	add.f64 	%fd251, %fd247, %fd250;
	selp.f64 	%fd252, %fd251, %fd250, %p8;
	sub.f64 	%fd253, %fd233, %fd252;
	setp.lt.f64 	%p9, %fd239, 0d0000000000000000;
	selp.f64 	%fd254, 0d3FF0000000000000, 0dBFF0000000000000, %p9;
	selp.f64 	%fd255, 0dBFE0000000000000, 0d3FE0000000000000, %p9;
	add.f64 	%fd256, %fd239, %fd255;
	cvt.rzi.f64.f64 	%fd257, %fd256;
	setp.eq.f64 	%p10, %fd256, %fd257;
	add.f64 	%fd258, %fd254, %fd257;
	selp.f64 	%fd259, %fd258, %fd257, %p10;
	sub.f64 	%fd260, %fd239, %fd259;
	ld.global.f64 	%fd261, [%rd63];
	fma.rn.f64 	%fd262, %fd261, %fd246, 0d0000000000000000;
	ld.global.f64 	%fd263, [%rd63+24];
	fma.rn.f64 	%fd264, %fd263, %fd253, %fd262;
	ld.global.f64 	%fd265, [%rd63+48];
	fma.rn.f64 	%fd4, %fd265, %fd260, %fd264;
	ld.global.f64 	%fd266, [%rd63+8];
	fma.rn.f64 	%fd267, %fd266, %fd246, 0d0000000000000000;
	ld.global.f64 	%fd268, [%rd63+32];
	fma.rn.f64 	%fd269, %fd268, %fd253, %fd267;
	ld.global.f64 	%fd270, [%rd63+56];
	fma.rn.f64 	%fd5, %fd270, %fd260, %fd269;
	ld.global.f64 	%fd271, [%rd63+16];
	fma.rn.f64 	%fd272, %fd271, %fd246, 0d0000000000000000;
	ld.global.f64 	%fd273, [%rd63+40];
	fma.rn.f64 	%fd274, %fd273, %fd253, %fd272;
	ld.global.f64 	%fd275, [%rd63+64];
	fma.rn.f64 	%fd6, %fd275, %fd260, %fd274;
	min.s32 	%r13, %r226, 4;
	add.s32 	%r14, %r10, %r8;
	mul.lo.s32 	%r15, %r14, %r14;
	bar.sync 	0;
	setp.ge.s32 	%p11, %r706, %r13;
	@%p11 bra 	$L__BB5_84;
	mov.u32 	%r242, %ntid.y;
	mul.lo.s32 	%r16, %r3, %r242;
	setp.lt.s32 	%p12, %r12, 2;
	@%p12 bra 	$L__BB5_6;
	mov.u64 	%rd103, $str;
	cvta.global.u64 	%rd104, %rd103;
	{ // callseq 22, 0
	.param .b64 param0;
	st.param.b64 	[param0], %rd104;
	.param .b64 param1;
	st.param.b64 	[param1], 0;
	.param .b32 retval0;
	call.uni (retval0), 
	vprintf, 
	(
	param0, 
	param1
	);
	ld.param.b32 	%r347, [retval0];
	} // callseq 22
	{ // callseq 23, 0
	.param .b64 param0;
	st.param.b64 	[param0], %rd104;
	.param .b64 param1;
	st.param.b64 	[param1], 0;
	.param .b32 retval0;
	call.uni (retval0), 
	vprintf, 
	(
	param0, 
	param1
	);
	ld.param.b32 	%r349, [retval0];
	} // callseq 23
	bra.uni 	$L__BB5_84;
$L__BB5_6:
	shl.b32 	%r243, %r706, 5;
	mov.u32 	%r244, _ZZ9rcnsl0_cuILi1ELi4EEvPddidS0_iS0_idS0_S0_E2dl;
	add.s32 	%r17, %r244, %r243;
	mul.f64 	%fd7, %fd213, %fd213;
	mov.f64 	%fd276, 0d3FD0000000000000;
	div.rn.f64 	%fd8, %fd276, %fd7;
	mov.f64 	%fd277, 0d402921FB54442D18;
	div.rn.f64 	%fd9, %fd277, %fd215;
	setp.eq.s32 	%p13, %r14, 0;
	@%p13 bra 	$L__BB5_19;
	max.u32 	%r18, %r15, 1;
	and.b32  	%r19, %r18, 15;
	setp.lt.u32 	%p14, %r15, 16;
	mov.b32 	%r647, 0;
	@%p14 bra 	$L__BB5_10;
	and.b32  	%r647, %r18, -16;
	mov.b32 	%r645, 0;
$L__BB5_9:
	.pragma "nounroll";
	shl.b32 	%r247, %r645, 3;
	add.s32 	%r248, %r17, %r247;
	mov.b64 	%rd64, 0;
	st.shared.u64 	[%r248], %rd64;
	st.shared.u64 	[%r248+8], %rd64;
	st.shared.u64 	[%r248+16], %rd64;
	st.shared.u64 	[%r248+24], %rd64;
	st.shared.u64 	[%r248+32], %rd64;
	st.shared.u64 	[%r248+40], %rd64;
	st.shared.u64 	[%r248+48], %rd64;
	st.shared.u64 	[%r248+56], %rd64;
	st.shared.u64 	[%r248+64], %rd64;
	st.shared.u64 	[%r248+72], %rd64;
	st.shared.u64 	[%r248+80], %rd64;
	st.shared.u64 	[%r248+88], %rd64;
	st.shared.u64 	[%r248+96], %rd64;
	st.shared.u64 	[%r248+104], %rd64;
	st.shared.u64 	[%r248+112], %rd64;
	st.shared.u64 	[%r248+120], %rd64;
	add.s32 	%r645, %r645, 16;
	setp.ne.s32 	%p15, %r645, %r647;
	@%p15 bra 	$L__BB5_9;
$L__BB5_10:
	setp.eq.s32 	%p16, %r19, 0;
	@%p16 bra 	$L__BB5_19;
	and.b32  	%r24, %r18, 7;
	setp.lt.u32 	%p17, %r19, 8;
	@%p17 bra 	$L__BB5_13;
	shl.b32 	%r249, %r647, 3;
	add.s32 	%r250, %r17, %r249;
	mov.b64 	%rd65, 0;
	st.shared.u64 	[%r250], %rd65;
	st.shared.u64 	[%r250+8], %rd65;
	st.shared.u64 	[%r250+16], %rd65;
	st.shared.u64 	[%r250+24], %rd65;
	st.shared.u64 	[%r250+32], %rd65;
	st.shared.u64 	[%r250+40], %rd65;
	st.shared.u64 	[%r250+48], %rd65;
	st.shared.u64 	[%r250+56], %rd65;
	add.s32 	%r647, %r647, 8;
$L__BB5_13:
	setp.eq.s32 	%p18, %r24, 0;
	@%p18 bra 	$L__BB5_19;
	and.b32  	%r27, %r18, 3;
	setp.lt.u32 	%p19, %r24, 4;
	@%p19 bra 	$L__BB5_16;
	shl.b32 	%r251, %r647, 3;
	add.s32 	%r252, %r17, %r251;
	mov.b64 	%rd66, 0;
	st.shared.u64 	[%r252], %rd66;
	st.shared.u64 	[%r252+8], %rd66;
	st.shared.u64 	[%r252+16], %rd66;
	st.shared.u64 	[%r252+24], %rd66;
	add.s32 	%r647, %r647, 4;
$L__BB5_16:
	setp.eq.s32 	%p20, %r27, 0;
	@%p20 bra 	$L__BB5_19;
	mov.b32 	%r650, 0;
$L__BB5_18:
	.pragma "nounroll";
	shl.b32 	%r254, %r647, 3;
	add.s32 	%r255, %r17, %r254;
	mov.b64 	%rd67, 0;
	st.shared.u64 	[%r255], %rd67;
	add.s32 	%r647, %r647, 1;
	add.s32 	%r650, %r650, 1;
	setp.ne.s32 	%p21, %r650, %r27;
	@%p21 bra 	$L__BB5_18;
$L__BB5_19:
	setp.ne.s32 	%p22, %r706, 0;
	@%p22 bra 	$L__BB5_21;
	neg.f64 	%fd278, %fd9;
	mul.f64 	%fd279, %fd8, %fd278;
	st.shared.f64 	[%r17], %fd279;
$L__BB5_21:
	add.s32 	%r651, %r706, 1;
	setp.ge.s32 	%p23, %r651, %r226;
	@%p23 bra 	$L__BB5_64;
	mov.f64 	%fd280, 0d401921FB54442D18;
	div.rn.f64 	%fd10, %fd280, %fd214;
	neg.f64 	%fd11, %fd8;
	add.s32 	%r256, %r15, -1;
	and.b32  	%r35, %r256, 3;
	cvta.to.global.u64 	%rd9, %rd31;
	mov.u64 	%rd72, __cudart_sin_cos_coeffs;
$L__BB5_23:
	mul.lo.s32 	%r257, %r651, 3;
	mul.wide.u32 	%rd68, %r257, 8;
	add.s64 	%rd69, %rd9, %rd68;
	ld.global.f64 	%fd281, [%rd69];
	mul.f64 	%fd12, %fd10, %fd281;
	ld.global.f64 	%fd282, [%rd69+8];
	mul.f64 	%fd13, %fd10, %fd282;
	ld.global.f64 	%fd283, [%rd69+16];
	mul.f64 	%fd14, %fd10, %fd283;
	fma.rn.f64 	%fd284, %fd12, %fd4, 0d0000000000000000;
	fma.rn.f64 	%fd285, %fd13, %fd5, %fd284;
	fma.rn.f64 	%fd286, %fd14, %fd6, %fd285;
	mul.f64 	%fd15, %fd214, %fd286;
	abs.f64 	%fd16, %fd15;
	setp.neu.f64 	%p24, %fd16, 0d7FF0000000000000;
	@%p24 bra 	$L__BB5_25;
	mov.f64 	%fd292, 0d0000000000000000;
	mul.rn.f64 	%fd975, %fd15, %fd292;
	mov.b32 	%r653, 1;
	bra.uni 	$L__BB5_28;
$L__BB5_25:
	mul.f64 	%fd287, %fd15, 0d3FE45F306DC9C883;
	cvt.rni.s32.f64 	%r652, %fd287;
	cvt.rn.f64.s32 	%fd288, %r652;
	fma.rn.f64 	%fd289, %fd288, 0dBFF921FB54442D18, %fd15;
	fma.rn.f64 	%fd290, %fd288, 0dBC91A62633145C00, %fd289;
	fma.rn.f64 	%fd975, %fd288, 0dB97B839A252049C0, %fd290;
	setp.ltu.f64 	%p25, %fd16, 0d41E0000000000000;
	@%p25 bra 	$L__BB5_27;
	{ // callseq 20, 0
	.param .b64 param0;
	st.param.f64 	[param0], %fd15;
	.param .align 16 .b8 retval0[16];
	call.uni (retval0), 
	__internal_trig_reduction_slowpathd, 
	(
	param0
	);
	ld.param.f64 	%fd975, [retval0];
	ld.param.b32 	%r652, [retval0+8];
	} // callseq 20
$L__BB5_27:
	add.s32 	%r653, %r652, 1;
$L__BB5_28:
	shl.b32 	%r260, %r653, 6;
	cvt.u64.u32 	%rd70, %r260;
	and.b64  	%rd71, %rd70, 64;
	add.s64 	%rd73, %rd72, %rd71;
	mul.rn.f64 	%fd293, %fd975, %fd975;
	and.b32  	%r261, %r653, 1;
	setp.eq.b32 	%p27, %r261, 1;
	selp.f64 	%fd294, 0dBDA8FF8320FD8164, 0d3DE5DB65F9785EBA, %p27;
	ld.global.nc.v2.f64 	{%fd295, %fd296}, [%rd73];
	fma.rn.f64 	%fd297, %fd294, %fd293, %fd295;
	fma.rn.f64 	%fd298, %fd297, %fd293, %fd296;
	ld.global.nc.v2.f64 	{%fd299, %fd300}, [%rd73+16];
	fma.rn.f64 	%fd301, %fd298, %fd293, %fd299;
	fma.rn.f64 	%fd302, %fd301, %fd293, %fd300;
	ld.global.nc.v2.f64 	{%fd303, %fd304}, [%rd73+32];
	fma.rn.f64 	%fd305, %fd302, %fd293, %fd303;
	fma.rn.f64 	%fd306, %fd305, %fd293, %fd304;
	fma.rn.f64 	%fd307, %fd306, %fd975, %fd975;
	fma.rn.f64 	%fd308, %fd306, %fd293, 0d3FF0000000000000;
	selp.f64 	%fd309, %fd308, %fd307, %p27;
	and.b32  	%r262, %r653, 2;
	setp.eq.s32 	%p28, %r262, 0;
	mov.f64 	%fd310, 0d0000000000000000;
	sub.f64 	%fd311, %fd310, %fd309;
	selp.f64 	%fd979, %fd309, %fd311, %p28;
	@%p24 bra 	$L__BB5_30;
	mov.f64 	%fd317, 0d0000000000000000;
	mul.rn.f64 	%fd976, %fd15, %fd317;
	mov.b32 	%r654, 0;
	bra.uni 	$L__BB5_32;
$L__BB5_30:
	mul.f64 	%fd312, %fd15, 0d3FE45F306DC9C883;
	cvt.rni.s32.f64 	%r654, %fd312;
	cvt.rn.f64.s32 	%fd313, %r654;
	fma.rn.f64 	%fd314, %fd313, 0dBFF921FB54442D18, %fd15;
	fma.rn.f64 	%fd315, %fd313, 0dBC91A62633145C00, %fd314;
	fma.rn.f64 	%fd976, %fd313, 0dB97B839A252049C0, %fd315;
	setp.ltu.f64 	%p29, %fd16, 0d41E0000000000000;
	@%p29 bra 	$L__BB5_32;
	{ // callseq 21, 0
	.param .b64 param0;
	st.param.f64 	[param0], %fd15;
	.param .align 16 .b8 retval0[16];
	call.uni (retval0), 
	__internal_trig_reduction_slowpathd, 
	(
	param0
	);
	ld.param.f64 	%fd976, [retval0];
	ld.param.b32 	%r654, [retval0+8];
	} // callseq 21
$L__BB5_32:
	setp.lt.u32 	%p30, %r15, 2;
	shl.b32 	%r265, %r654, 6;
	cvt.u64.u32 	%rd74, %r265;
	and.b64  	%rd75, %rd74, 64;
	add.s64 	%rd77, %rd72, %rd75;
	mul.rn.f64 	%fd318, %fd976, %fd976;
	and.b32  	%r266, %r654, 1;
	setp.eq.b32 	%p31, %r266, 1;
	selp.f64 	%fd319, 0dBDA8FF8320FD8164, 0d3DE5DB65F9785EBA, %p31;
	ld.global.nc.v2.f64 	{%fd320, %fd321}, [%rd77];
	fma.rn.f64 	%fd322, %fd319, %fd318, %fd320;
	fma.rn.f64 	%fd323, %fd322, %fd318, %fd321;
	ld.global.nc.v2.f64 	{%fd324, %fd325}, [%rd77+16];
	fma.rn.f64 	%fd326, %fd323, %fd318, %fd324;
	fma.rn.f64 	%fd327, %fd326, %fd318, %fd325;
	ld.global.nc.v2.f64 	{%fd328, %fd329}, [%rd77+32];
	fma.rn.f64 	%fd330, %fd327, %fd318, %fd328;
	fma.rn.f64 	%fd331, %fd330, %fd318, %fd329;
	fma.rn.f64 	%fd332, %fd331, %fd976, %fd976;
	fma.rn.f64 	%fd333, %fd331, %fd318, 0d3FF0000000000000;
	selp.f64 	%fd334, %fd333, %fd332, %p31;
	and.b32  	%r267, %r654, 2;
	setp.eq.s32 	%p32, %r267, 0;
	mov.f64 	%fd335, 0d0000000000000000;
	sub.f64 	%fd336, %fd335, %fd334;
	selp.f64 	%fd978, %fd334, %fd336, %p32;
	mov.b64 	%rd78, 4607182418800017408;
	st.local.u64 	[%rd8], %rd78;
	mul.f64 	%fd337, %fd13, %fd13;
	fma.rn.f64 	%fd338, %fd12, %fd12, %fd337;
	fma.rn.f64 	%fd28, %fd14, %fd14, %fd338;
	@%p30 bra 	$L__BB5_47;
	setp.gtu.f64 	%p33, %fd28, 0d3A1FB0F6BE506019;
	@%p33 bra 	$L__BB5_212;
	add.s32 	%r269, %r15, -2;
	setp.lt.u32 	%p34, %r269, 15;
	mov.b32 	%r657, 1;
	@%p34 bra 	$L__BB5_37;
	mov.b32 	%r655, 1;
$L__BB5_36:
	.pragma "nounroll";
	mul.wide.u32 	%rd79, %r655, 8;
	add.s64 	%rd80, %rd8, %rd79;
	mov.b64 	%rd81, 0;
	st.local.u64 	[%rd80], %rd81;
	mov.f64 	%fd339, 0d0000000000000000;
	st.local.v2.f64 	[%rd80+8], {%fd339, %fd339};
	st.local.v2.f64 	[%rd80+24], {%fd339, %fd339};
	st.local.v2.f64 	[%rd80+40], {%fd339, %fd339};
	st.local.v2.f64 	[%rd80+56], {%fd339, %fd339};
	st.local.v2.f64 	[%rd80+72], {%fd339, %fd339};
	st.local.v2.f64 	[%rd80+88], {%fd339, %fd339};
	st.local.v2.f64 	[%rd80+104], {%fd339, %fd339};
	st.local.u64 	[%rd80+120], %rd81;
	add.s32 	%r657, %r655, 16;
	add.s32 	%r271, %r655, 15;
	add.s32 	%r272, %r15, -1;
	and.b32  	%r273, %r272, -16;
	setp.eq.s32 	%p35, %r271, %r273;
	mov.u32 	%r655, %r657;
	@%p35 bra 	$L__BB5_37;
	bra.uni 	$L__BB5_36;
$L__BB5_37:
	add.s32 	%r274, %r15, -1;
	and.b32  	%r275, %r274, 15;
	setp.eq.s32 	%p36, %r275, 0;
	@%p36 bra 	$L__BB5_47;
	add.s32 	%r278, %r275, -1;
	setp.lt.u32 	%p37, %r278, 7;
	@%p37 bra 	$L__BB5_40;
	mul.wide.u32 	%rd82, %r657, 8;
	add.s64 	%rd83, %rd8, %rd82;
	mov.b64 	%rd84, 0;
	st.local.u64 	[%rd83], %rd84;
	st.local.u64 	[%rd83+8], %rd84;
	st.local.u64 	[%rd83+16], %rd84;
	st.local.u64 	[%rd83+24], %rd84;
	st.local.u64 	[%rd83+32], %rd84;
	st.local.u64 	[%rd83+40], %rd84;
	st.local.u64 	[%rd83+48], %rd84;
	st.local.u64 	[%rd83+56], %rd84;
	add.s32 	%r657, %r657, 8;
$L__BB5_40:
	and.b32  	%r280, %r274, 7;
	setp.eq.s32 	%p38, %r280, 0;
	@%p38 bra 	$L__BB5_47;
	add.s32 	%r283, %r280, -1;
	setp.lt.u32 	%p39, %r283, 3;
	@%p39 bra 	$L__BB5_43;
	mul.wide.u32 	%rd85, %r657, 8;
	add.s64 	%rd86, %rd8, %rd85;
	mov.b64 	%rd87, 0;
	st.local.u64 	[%rd86], %rd87;
	st.local.u64 	[%rd86+8], %rd87;
	st.local.u64 	[%rd86+16], %rd87;
	st.local.u64 	[%rd86+24], %rd87;
	add.s32 	%r657, %r657, 4;
$L__BB5_43:
	setp.eq.s32 	%p40, %r35, 0;
	@%p40 bra 	$L__BB5_47;
	setp.eq.s32 	%p41, %r35, 1;
	mul.wide.u32 	%rd88, %r657, 8;
	add.s64 	%rd10, %rd8, %rd88;
	mov.b64 	%rd89, 0;
	st.local.u64 	[%rd10], %rd89;
	@%p41 bra 	$L__BB5_47;
	setp.eq.s32 	%p42, %r35, 2;
	mov.b64 	%rd90, 0;
	st.local.u64 	[%rd10+8], %rd90;
	@%p42 bra 	$L__BB5_47;
	mov.b64 	%rd91, 0;
	st.local.u64 	[%rd10+16], %rd91;
$L__BB5_47:
	mul.f64 	%fd29, %fd28, %fd11;
	fma.rn.f64 	%fd340, %fd29, 0d3FF71547652B82FE, 0d4338000000000000;
	{
	.reg .b32 %temp; 
	mov.b64 	{%r52, %temp}, %fd340;
	}
	mov.f64 	%fd341, 0dC338000000000000;
	add.rn.f64 	%fd342, %fd340, %fd341;
	fma.rn.f64 	%fd343, %fd342, 0dBFE62E42FEFA39EF, %fd29;
	fma.rn.f64 	%fd344, %fd342, 0dBC7ABC9E3B39803F, %fd343;
	fma.rn.f64 	%fd345, %fd344, 0d3E5ADE1569CE2BDF, 0d3E928AF3FCA213EA;
	fma.rn.f64 	%fd346, %fd345, %fd344, 0d3EC71DEE62401315;
	fma.rn.f64 	%fd347, %fd346, %fd344, 0d3EFA01997C89EB71;
	fma.rn.f64 	%fd348, %fd347, %fd344, 0d3F2A01A014761F65;
	fma.rn.f64 	%fd349, %fd348, %fd344, 0d3F56C16C1852B7AF;
	fma.rn.f64 	%fd350, %fd349, %fd344, 0d3F81111111122322;
	fma.rn.f64 	%fd351, %fd350, %fd344, 0d3FA55555555502A1;
	fma.rn.f64 	%fd352, %fd351, %fd344, 0d3FC5555555555511;
	fma.rn.f64 	%fd353, %fd352, %fd344, 0d3FE000000000000B;
	fma.rn.f64 	%fd354, %fd353, %fd344, 0d3FF0000000000000;
	fma.rn.f64 	%fd355, %fd354, %fd344, 0d3FF0000000000000;
	{
	.reg .b32 %temp; 
	mov.b64 	{%r53, %temp}, %fd355;
	}
	{
	.reg .b32 %temp; 
	mov.b64 	{%temp, %r54}, %fd355;
	}
	shl.b32 	%r284, %r52, 20;
	add.s32 	%r285, %r284, %r54;
	mov.b64 	%fd977, {%r53, %r285};
	{
	.reg .b32 %temp; 
	mov.b64 	{%temp, %r286}, %fd29;
	}
	mov.b32 	%f3, %r286;
	abs.f32 	%f1, %f3;
	setp.lt.f32 	%p43, %f1, 0f4086232B;
	@%p43 bra 	$L__BB5_50;
	setp.lt.f64 	%p44, %fd29, 0d0000000000000000;
	add.f64 	%fd356, %fd29, 0d7FF0000000000000;
	selp.f64 	%fd977, 0d0000000000000000, %fd356, %p44;
	setp.geu.f32 	%p45, %f1, 0f40874800;
	@%p45 bra 	$L__BB5_50;
	shr.u32 	%r287, %r52, 31;
	add.s32 	%r288, %r52, %r287;
	shr.s32 	%r289, %r288, 1;
	shl.b32 	%r290, %r289, 20;
	add.s32 	%r291, %r54, %r290;
	mov.b64 	%fd357, {%r53, %r291};
	sub.s32 	%r292, %r52, %r289;
	shl.b32 	%r293, %r292, 20;
	add.s32 	%r294, %r293, 1072693248;
	mov.b32 	%r295, 0;
	mov.b64 	%fd358, {%r295, %r294};
	mul.f64 	%fd977, %fd358, %fd357;
$L__BB5_50:
	setp.lt.s32 	%p46, %r12, 0;
	mul.f64 	%fd359, %fd9, %fd977;
	div.rn.f64 	%fd34, %fd359, %fd28;
	@%p46 bra 	$L__BB5_63;
	mov.b32 	%r660, 0;
	mov.b32 	%r659, 1;
	mov.b16 	%rs23, 0;
	mov.u16 	%rs24, %rs23;
	mov.u32 	%r668, %r660;
$L__BB5_52:
	mov.f64 	%fd35, %fd979;
	mov.f64 	%fd979, %fd978;
	mov.u32 	%r56, %r660;
	shl.b32 	%r299, %r56, 1;
	mul.f64 	%fd37, %fd34, %fd35;
	setp.lt.u32 	%p47, %r299, 15;
	@%p47 bra 	$L__BB5_55;
	and.b32  	%r58, %r659, -16;
	mov.b32 	%r663, 0;
$L__BB5_54:
	.pragma "nounroll";
	mul.wide.s32 	%rd92, %r668, 8;
	add.s64 	%rd93, %rd8, %rd92;
	ld.local.f64 	%fd360, [%rd93];
	shl.b32 	%r301, %r668, 3;
	add.s32 	%r302, %r17, %r301;
	ld.shared.f64 	%fd361, [%r302];
	fma.rn.f64 	%fd362, %fd37, %fd360, %fd361;
	st.shared.f64 	[%r302], %fd362;
	ld.local.f64 	%fd363, [%rd93+8];
	ld.shared.f64 	%fd364, [%r302+8];
	fma.rn.f64 	%fd365, %fd37, %fd363, %fd364;
	st.shared.f64 	[%r302+8], %fd365;
	ld.local.f64 	%fd366, [%rd93+16];
	ld.shared.f64 	%fd367, [%r302+16];
	fma.rn.f64 	%fd368, %fd37, %fd366, %fd367;
	st.shared.f64 	[%r302+16], %fd368;
	ld.local.f64 	%fd369, [%rd93+24];
	ld.shared.f64 	%fd370, [%r302+24];
	fma.rn.f64 	%fd371, %fd37, %fd369, %fd370;
	st.shared.f64 	[%r302+24], %fd371;
	ld.local.f64 	%fd372, [%rd93+32];
	ld.shared.f64 	%fd373, [%r302+32];
	fma.rn.f64 	%fd374, %fd37, %fd372, %fd373;
	st.shared.f64 	[%r302+32], %fd374;
	ld.local.f64 	%fd375, [%rd93+40];
	ld.shared.f64 	%fd376, [%r302+40];
	fma.rn.f64 	%fd377, %fd37, %fd375, %fd376;
	st.shared.f64 	[%r302+40], %fd377;
	ld.local.f64 	%fd378, [%rd93+48];
	ld.shared.f64 	%fd379, [%r302+48];
	fma.rn.f64 	%fd380, %fd37, %fd378, %fd379;
	st.shared.f64 	[%r302+48], %fd380;
	ld.local.f64 	%fd381, [%rd93+56];
	ld.shared.f64 	%fd382, [%r302+56];
	fma.rn.f64 	%fd383, %fd37, %fd381, %fd382;
	st.shared.f64 	[%r302+56], %fd383;
	ld.local.f64 	%fd384, [%rd93+64];
	ld.shared.f64 	%fd385, [%r302+64];
	fma.rn.f64 	%fd386, %fd37, %fd384, %fd385;
	st.shared.f64 	[%r302+64], %fd386;
	ld.local.f64 	%fd387, [%rd93+72];
	ld.shared.f64 	%fd388, [%r302+72];
	fma.rn.f64 	%fd389, %fd37, %fd387, %fd388;
	st.shared.f64 	[%r302+72], %fd389;
	ld.local.f64 	%fd390, [%rd93+80];
	ld.shared.f64 	%fd391, [%r302+80];
	fma.rn.f64 	%fd392, %fd37, %fd390, %fd391;
	st.shared.f64 	[%r302+80], %fd392;
	ld.local.f64 	%fd393, [%rd93+88];
	ld.shared.f64 	%fd394, [%r302+88];
	fma.rn.f64 	%fd395, %fd37, %fd393, %fd394;
	st.shared.f64 	[%r302+88], %fd395;
	ld.local.f64 	%fd396, [%rd93+96];
	ld.shared.f64 	%fd397, [%r302+96];
	fma.rn.f64 	%fd398, %fd37, %fd396, %fd397;
	st.shared.f64 	[%r302+96], %fd398;
	ld.local.f64 	%fd399, [%rd93+104];
	ld.shared.f64 	%fd400, [%r302+104];
	fma.rn.f64 	%fd401, %fd37, %fd399, %fd400;
	st.shared.f64 	[%r302+104], %fd401;
	ld.local.f64 	%fd402, [%rd93+112];
	ld.shared.f64 	%fd403, [%r302+112];
	fma.rn.f64 	%fd404, %fd37, %fd402, %fd403;
	st.shared.f64 	[%r302+112], %fd404;
	ld.local.f64 	%fd405, [%rd93+120];
	ld.shared.f64 	%fd406, [%r302+120];
	fma.rn.f64 	%fd407, %fd37, %fd405, %fd406;
	st.shared.f64 	[%r302+120], %fd407;
	add.s32 	%r668, %r668, 16;
	add.s32 	%r663, %r663, 16;
	setp.ne.s32 	%p48, %r663, %r58;
	@%p48 bra 	$L__BB5_54;
$L__BB5_55:
	and.b32  	%r303, %r659, 15;
	setp.eq.s32 	%p49, %r303, 0;
	@%p49 bra 	$L__BB5_62;
	and.b16  	%rs15, %rs24, 4;
	setp.eq.s16 	%p50, %rs15, 0;
	mov.u32 	%r667, %r668;
	@%p50 bra 	$L__BB5_58;
	mul.wide.s32 	%rd94, %r668, 8;
	add.s64 	%rd95, %rd8, %rd94;
	ld.local.f64 	%fd408, [%rd95];
	shl.b32 	%r304, %r668, 3;
	add.s32 	%r305, %r17, %r304;
	ld.shared.f64 	%fd409, [%r305];
	fma.rn.f64 	%fd410, %fd37, %fd408, %fd409;
	st.shared.f64 	[%r305], %fd410;
	ld.local.f64 	%fd411, [%rd95+8];
	ld.shared.f64 	%fd412, [%r305+8];
	fma.rn.f64 	%fd413, %fd37, %fd411, %fd412;
	st.shared.f64 	[%r305+8], %fd413;
	ld.local.f64 	%fd414, [%rd95+16];
	ld.shared.f64 	%fd415, [%r305+16];
	fma.rn.f64 	%fd416, %fd37, %fd414, %fd415;
	st.shared.f64 	[%r305+16], %fd416;
	ld.local.f64 	%fd417, [%rd95+24];
	ld.shared.f64 	%fd418, [%r305+24];
	fma.rn.f64 	%fd419, %fd37, %fd417, %fd418;
	st.shared.f64 	[%r305+24], %fd419;
	ld.local.f64 	%fd420, [%rd95+32];
	ld.shared.f64 	%fd421, [%r305+32];
	fma.rn.f64 	%fd422, %fd37, %fd420, %fd421;
	st.shared.f64 	[%r305+32], %fd422;
	ld.local.f64 	%fd423, [%rd95+40];
	ld.shared.f64 	%fd424, [%r305+40];
	fma.rn.f64 	%fd425, %fd37, %fd423, %fd424;
	st.shared.f64 	[%r305+40], %fd425;
	ld.local.f64 	%fd426, [%rd95+48];
	ld.shared.f64 	%fd427, [%r305+48];
	fma.rn.f64 	%fd428, %fd37, %fd426, %fd427;
	st.shared.f64 	[%r305+48], %fd428;
	ld.local.f64 	%fd429, [%rd95+56];
	ld.shared.f64 	%fd430, [%r305+56];
	fma.rn.f64 	%fd431, %fd37, %fd429, %fd430;
	st.shared.f64 	[%r305+56], %fd431;
	add.s32 	%r667, %r668, 8;
$L__BB5_58:
	and.b16  	%rs16, %rs23, 2;
	setp.eq.s16 	%p51, %rs16, 0;
	@%p51 bra 	$L__BB5_60;
	mul.wide.s32 	%rd96, %r667, 8;
	add.s64 	%rd97, %rd8, %rd96;
	ld.local.f64 	%fd432, [%rd97];
	shl.b32 	%r306, %r667, 3;
	add.s32 	%r307, %r17, %r306;
	ld.shared.f64 	%fd433, [%r307];
	fma.rn.f64 	%fd434, %fd37, %fd432, %fd433;
	st.shared.f64 	[%r307], %fd434;
	ld.local.f64 	%fd435, [%rd97+8];
	ld.shared.f64 	%fd436, [%r307+8];
	fma.rn.f64 	%fd437, %fd37, %fd435, %fd436;
	st.shared.f64 	[%r307+8], %fd437;
	ld.local.f64 	%fd438, [%rd97+16];
	ld.shared.f64 	%fd439, [%r307+16];
	fma.rn.f64 	%fd440, %fd37, %fd438, %fd439;
	st.shared.f64 	[%r307+16], %fd440;
	ld.local.f64 	%fd441, [%rd97+24];
	ld.shared.f64 	%fd442, [%r307+24];
	fma.rn.f64 	%fd443, %fd37, %fd441, %fd442;
	st.shared.f64 	[%r307+24], %fd443;
	add.s32 	%r667, %r667, 4;
$L__BB5_60:
	mul.wide.s32 	%rd98, %r667, 8;
	add.s64 	%rd11, %rd8, %rd98;
	ld.local.f64 	%fd444, [%rd11];
	shl.b32 	%r308, %r667, 3;
	add.s32 	%r69, %r17, %r308;
	ld.shared.f64 	%fd445, [%r69];
	fma.rn.f64 	%fd446, %fd37, %fd444, %fd445;
	st.shared.f64 	[%r69], %fd446;
	add.s32 	%r668, %r667, 1;
	and.b16  	%rs17, %rs23, 1;
	setp.eq.b16 	%p52, %rs17, 1;
	not.pred 	%p53, %p52;
	@%p53 bra 	$L__BB5_62;
	ld.local.f64 	%fd447, [%rd11+8];
	ld.shared.f64 	%fd448, [%r69+8];
	fma.rn.f64 	%fd449, %fd37, %fd447, %fd448;
	st.shared.f64 	[%r69+8], %fd449;
	ld.local.f64 	%fd450, [%rd11+16];
	ld.shared.f64 	%fd451, [%r69+16];
	fma.rn.f64 	%fd452, %fd37, %fd450, %fd451;
	st.shared.f64 	[%r69+16], %fd452;
	add.s32 	%r668, %r667, 3;
$L__BB5_62:
	neg.f64 	%fd978, %fd35;
	add.s32 	%r660, %r56, 1;
	add.s32 	%r659, %r659, 2;
	setp.ne.s32 	%p54, %r56, %r12;
	add.s16 	%rs24, %rs24, 1;
	add.s16 	%rs23, %rs23, 1;
	@%p54 bra 	$L__BB5_52;
$L__BB5_63:
	add.s32 	%r651, %r651, %r16;
	setp.lt.s32 	%p55, %r651, %r226;
	@%p55 bra 	$L__BB5_23;
$L__BB5_64:
	mul.f64 	%fd453, %fd5, %fd5;
	fma.rn.f64 	%fd454, %fd4, %fd4, %fd453;
	fma.rn.f64 	%fd39, %fd6, %fd6, %fd454;
	setp.leu.f64 	%p56, %fd39, 0d3EB0C6F7A0B5ED8D;
	selp.u32 	%r76, 1, 0, %p56;
	setp.ne.s32 	%p57, %r12, 1;
	@%p57 bra 	$L__BB5_75;
	add.f64 	%fd40, %fd7, %fd7;
	add.s32 	%r669, %r706, %r76;
	setp.ge.s32 	%p66, %r669, %r225;
	@%p66 bra 	$L__BB5_82;
	mul.f64 	%fd550, %fd213, %fd40;
	mul.f64 	%fd41, %fd550, 0dBFF20DD750429B6D;
	neg.f64 	%fd42, %fd7;
	ld.shared.f64 	%fd983, [%r17];
	ld.shared.f64 	%fd982, [%r17+8];
	ld.shared.f64 	%fd981, [%r17+16];
	ld.shared.f64 	%fd980, [%r17+24];
$L__BB5_67:
	mul.lo.s32 	%r322, %r669, 3;
	mul.wide.u32 	%rd101, %r322, 8;
	add.s64 	%rd102, %rd4, %rd101;
	ld.global.f64 	%fd551, [%rd102];
	sub.f64 	%fd552, %fd4, %fd551;
	mul.f64 	%fd51, %fd214, %fd552;
	ld.global.f64 	%fd553, [%rd102+8];
	sub.f64 	%fd554, %fd5, %fd553;
	mul.f64 	%fd52, %fd214, %fd554;
	ld.global.f64 	%fd555, [%rd102+16];
	sub.f64 	%fd556, %fd6, %fd555;
	mul.f64 	%fd53, %fd214, %fd556;
	mul.f64 	%fd557, %fd52, %fd52;
	fma.rn.f64 	%fd558, %fd51, %fd51, %fd557;
	fma.rn.f64 	%fd54, %fd53, %fd53, %fd558;
	sqrt.rn.f64 	%fd55, %fd54;
	mul.f64 	%fd56, %fd213, %fd55;
	{
	.reg .b32 %temp; 
	mov.b64 	{%temp, %r79}, %fd56;
	}
	and.b32  	%r80, %r79, 2147483647;
	{
	.reg .b32 %temp; 
	mov.b64 	{%r81, %temp}, %fd56;
	}
	setp.gt.u32 	%p67, %r80, 2146435071;
	@%p67 bra 	$L__BB5_69;
	mov.b64 	%fd562, {%r81, %r80};
	add.f64 	%fd563, %fd562, 0dC010000000000000;
	add.f64 	%fd564, %fd562, 0d4010000000000000;
	rcp.approx.ftz.f64 	%fd565, %fd564;
	neg.f64 	%fd566, %fd564;
	fma.rn.f64 	%fd567, %fd566, %fd565, 0d3FF0000000000000;
	fma.rn.f64 	%fd568, %fd567, %fd567, %fd567;
	fma.rn.f64 	%fd569, %fd568, %fd565, %fd565;
	mul.f64 	%fd570, %fd563, %fd569;
	mov.f64 	%fd571, 0d3FF0000000000000;
	add.rn.f64 	%fd572, %fd570, %fd571;
	fma.rn.f64 	%fd573, %fd572, 0dC010000000000000, %fd562;
	neg.f64 	%fd574, %fd570;
	fma.rn.f64 	%fd575, %fd574, %fd562, %fd573;
	fma.rn.f64 	%fd576, %fd569, %fd575, %fd570;
	fma.rn.f64 	%fd577, %fd576, 0dBDF8774AD4E0BFD7, 0dBE44E1C6FD03D328;
	fma.rn.f64 	%fd578, %fd577, %fd576, 0dBE4330149F7A56B6;
	fma.rn.f64 	%fd579, %fd578, %fd576, 0d3E7BEDDED8376273;
	fma.rn.f64 	%fd580, %fd579, %fd576, 0d3E6F9254C3ABF22B;
	fma.rn.f64 	%fd581, %fd580, %fd576, 0dBEAB9068C2148CF0;
	fma.rn.f64 	%fd582, %fd581, %fd576, 0d3E94C6454DB34009;
	fma.rn.f64 	%fd583, %fd582, %fd576, 0d3ED7F1C378F2311D;
	fma.rn.f64 	%fd584, %fd583, %fd576, 0dBEE78E051C6D5C58;
	fma.rn.f64 	%fd585, %fd584, %fd576, 0dBEF995B4EAD14A90;
	fma.rn.f64 	%fd586, %fd585, %fd576, 0d3F23BE27CF0A29B2;
	fma.rn.f64 	%fd587, %fd586, %fd576, 0dBF2A1DEF3E81672E;
	fma.rn.f64 	%fd588, %fd587, %fd576, 0dBF48D4ABE68C1713;
	fma.rn.f64 	%fd589, %fd588, %fd576, 0d3F749C67210DD6B4;
	fma.rn.f64 	%fd590, %fd589, %fd576, 0dBF9096238568E357;
	fma.rn.f64 	%fd591, %fd590, %fd576, 0d3FA3079EDF8C2DC9;
	fma.rn.f64 	%fd592, %fd591, %fd576, 0dBFB0FB06DFF601FC;
	fma.rn.f64 	%fd593, %fd592, %fd576, 0d3FB7FEE004DFBCDC;
	fma.rn.f64 	%fd594, %fd593, %fd576, 0dBFB9DDB23C3DB8C6;
	fma.rn.f64 	%fd595, %fd594, %fd576, 0d3FB16ECEFCFA5FDA;
	fma.rn.f64 	%fd596, %fd595, %fd576, 0d3F8F7F5DF66FB6D6;
	fma.rn.f64 	%fd597, %fd596, %fd576, 0dBFC1DF1AD154A29D;
	fma.rn.f64 	%fd598, %fd597, %fd576, 0d3FF3BA5916E9FD7F;
	fma.rn.f64 	%fd599, %fd562, 0d4000000000000000, 0d3FF0000000000000;
	rcp.approx.ftz.f64 	%fd600, %fd599;
	neg.f64 	%fd601, %fd599;
	fma.rn.f64 	%fd602, %fd601, %fd600, 0d3FF0000000000000;
	fma.rn.f64 	%fd603, %fd602, %fd602, %fd602;
	fma.rn.f64 	%fd604, %fd603, %fd600, %fd600;
	mul.f64 	%fd605, %fd604, %fd598;
	mul.f64 	%fd606, %fd605, 0dC000000000000000;
	fma.rn.f64 	%fd607, %fd562, %fd606, %fd598;
	neg.f64 	%fd608, %fd605;
	add.rn.f64 	%fd609, %fd607, %fd608;
	fma.rn.f64 	%fd610, %fd609, %fd604, %fd605;
	neg.f64 	%fd611, %fd562;
	mul.f64 	%fd612, %fd562, %fd611;
	fma.rn.f64 	%fd613, %fd612, 0d3FF71547652B82FE, 0d4338000000000000;
	{
	.reg .b32 %temp; 
	mov.b64 	{%r323, %temp}, %fd613;
	}
	mov.f64 	%fd614, 0dC338000000000000;
	add.rn.f64 	%fd615, %fd613, %fd614;
	fma.rn.f64 	%fd616, %fd615, 0dBFE62E42FEFA39EF, %fd612;
	fma.rn.f64 	%fd617, %fd615, 0dBC7ABC9E3B39803F, %fd616;
	fma.rn.f64 	%fd618, %fd617, 0d3E5ADE1569CE2BDF, 0d3E928AF3FCA213EA;
	fma.rn.f64 	%fd619, %fd618, %fd617, 0d3EC71DEE62401315;
	fma.rn.f64 	%fd620, %fd619, %fd617, 0d3EFA01997C89EB71;
	fma.rn.f64 	%fd621, %fd620, %fd617, 0d3F2A01A014761F65;
	fma.rn.f64 	%fd622, %fd621, %fd617, 0d3F56C16C1852B7AF;
	fma.rn.f64 	%fd623, %fd622, %fd617, 0d3F81111111122322;
	fma.rn.f64 	%fd624, %fd623, %fd617, 0d3FA55555555502A1;
	fma.rn.f64 	%fd625, %fd624, %fd617, 0d3FC5555555555511;
	fma.rn.f64 	%fd626, %fd625, %fd617, 0d3FE000000000000B;
	fma.rn.f64 	%fd627, %fd626, %fd617, 0d3FF0000000000000;
	fma.rn.f64 	%fd628, %fd627, %fd617, 0d3FF0000000000000;
	shr.u32 	%r324, %r323, 31;
	add.s32 	%r325, %r323, %r324;
	shr.s32 	%r326, %r325, 1;
	{
	.reg .b32 %temp; 
	mov.b64 	{%r327, %temp}, %fd628;
	}
	{
	.reg .b32 %temp; 
	mov.b64 	{%temp, %r328}, %fd628;
	}
	shl.b32 	%r329, %r326, 20;
	add.s32 	%r330, %r328, %r329;
	mov.b64 	%fd629, {%r327, %r330};
	sub.s32 	%r331, %r323, %r326;
	shl.b32 	%r332, %r331, 20;
	add.s32 	%r333, %r332, 1072693248;
	mov.b32 	%r334, 0;
	mov.b64 	%fd630, {%r334, %r333};
	mul.f64 	%fd631, %fd630, %fd629;
	neg.f64 	%fd632, %fd612;
	fma.rn.f64 	%fd633, %fd611, %fd562, %fd632;
	fma.rn.f64 	%fd634, %fd631, %fd633, %fd631;
	mul.f64 	%fd635, %fd634, %fd610;
	setp.gt.u32 	%p71, %r80, 1077624832;
	selp.f64 	%fd636, 0d0000000000000000, %fd635, %p71;
	setp.lt.s32 	%p72, %r79, 0;
	mov.f64 	%fd637, 0d4000000000000000;
	sub.f64 	%fd638, %fd637, %fd636;
	selp.f64 	%fd984, %fd638, %fd636, %p72;
	bra.uni 	$L__BB5_70;
$L__BB5_69:
	setp.eq.s32 	%p68, %r80, 2146435072;
	setp.eq.s32 	%p69, %r81, 0;
	setp.lt.s32 	%p70, %r79, 0;
	selp.f64 	%fd559, 0d4000000000000000, 0d0000000000000000, %p70;
	add.f64 	%fd560, %fd56, %fd56;
	selp.f64 	%fd561, %fd559, %fd560, %p69;
	selp.f64 	%fd984, %fd561, %fd560, %p68;
$L__BB5_70:
	div.rn.f64 	%fd60, %fd984, %fd55;
	mul.f64 	%fd61, %fd54, %fd42;
	fma.rn.f64 	%fd639, %fd61, 0d3FF71547652B82FE, 0d4338000000000000;
	{
	.reg .b32 %temp; 
	mov.b64 	{%r82, %temp}, %fd639;
	}
	mov.f64 	%fd640, 0dC338000000000000;
	add.rn.f64 	%fd641, %fd639, %fd640;
	fma.rn.f64 	%fd642, %fd641, 0dBFE62E42FEFA39EF, %fd61;
	fma.rn.f64 	%fd643, %fd641, 0dBC7ABC9E3B39803F, %fd642;
	fma.rn.f64 	%fd644, %fd643, 0d3E5ADE1569CE2BDF, 0d3E928AF3FCA213EA;
	fma.rn.f64 	%fd645, %fd644, %fd643, 0d3EC71DEE62401315;
	fma.rn.f64 	%fd646, %fd645, %fd643, 0d3EFA01997C89EB71;
	fma.rn.f64 	%fd647, %fd646, %fd643, 0d3F2A01A014761F65;
	fma.rn.f64 	%fd648, %fd647, %fd643, 0d3F56C16C1852B7AF;
	fma.rn.f64 	%fd649, %fd648, %fd643, 0d3F81111111122322;
	fma.rn.f64 	%fd650, %fd649, %fd643, 0d3FA55555555502A1;
	fma.rn.f64 	%fd651, %fd650, %fd643, 0d3FC5555555555511;
	fma.rn.f64 	%fd652, %fd651, %fd643, 0d3FE000000000000B;
	fma.rn.f64 	%fd653, %fd652, %fd643, 0d3FF0000000000000;
	fma.rn.f64 	%fd654, %fd653, %fd643, 0d3FF0000000000000;
	{
	.reg .b32 %temp; 
	mov.b64 	{%r83, %temp}, %fd654;
	}
	{
	.reg .b32 %temp; 
	mov.b64 	{%temp, %r84}, %fd654;
	}
	shl.b32 	%r335, %r82, 20;
	add.s32 	%r336, %r335, %r84;
	mov.b64 	%fd985, {%r83, %r336};
	{
	.reg .b32 %temp; 
	mov.b64 	{%temp, %r337}, %fd61;
	}
	mov.b32 	%f4, %r337;
	abs.f32 	%f2, %f4;
	setp.lt.f32 	%p73, %f2, 0f4086232B;
	@%p73 bra 	$L__BB5_73;
	setp.lt.f64 	%p74, %fd61, 0d0000000000000000;
	add.f64 	%fd655, %fd61, 0d7FF0000000000000;
	selp.f64 	%fd985, 0d0000000000000000, %fd655, %p74;
	setp.geu.f32 	%p75, %f2, 0f40874800;
	@%p75 bra 	$L__BB5_73;
	shr.u32 	%r338, %r82, 31;
	add.s32 	%r339, %r82, %r338;
	shr.s32 	%r340, %r339, 1;
	shl.b32 	%r341, %r340, 20;
	add.s32 	%r342, %r84, %r341;
	mov.b64 	%fd656, {%r83, %r342};
	sub.s32 	%r343, %r82, %r340;
	shl.b32 	%r344, %r343, 20;
	add.s32 	%r345, %r344, 1072693248;
	mov.b32 	%r346, 0;
	mov.b64 	%fd657, {%r346, %r345};
	mul.f64 	%fd985, %fd657, %fd656;
$L__BB5_73:
	setp.gtu.f64 	%p76, %fd54, 0d3A1FB0F6BE506019;
	mul.f64 	%fd658, %fd41, %fd985;
	div.rn.f64 	%fd659, %fd658, %fd40;
	add.f64 	%fd983, %fd983, %fd60;
	sub.f64 	%fd660, %fd60, %fd659;
	rcp.rn.f64 	%fd661, %fd54;
	mul.f64 	%fd662, %fd661, %fd660;
	selp.f64 	%fd663, %fd52, 0d0000000000000000, %p76;
	fma.rn.f64 	%fd982, %fd662, %fd663, %fd982;
	selp.f64 	%fd664, %fd53, 0d0000000000000000, %p76;
	fma.rn.f64 	%fd981, %fd662, %fd664, %fd981;
	selp.f64 	%fd665, %fd51, 0d0000000000000000, %p76;
	fma.rn.f64 	%fd980, %fd662, %fd665, %fd980;
	add.s32 	%r669, %r669, %r16;
	setp.lt.s32 	%p77, %r669, %r225;
	@%p77 bra 	$L__BB5_67;
	st.shared.f64 	[%r17+8], %fd982;
	st.shared.f64 	[%r17+16], %fd981;
	st.shared.f64 	[%r17+24], %fd980;
	st.shared.f64 	[%r17], %fd983;
	bra.uni 	$L__BB5_82;
$L__BB5_75:
	add.s32 	%r670, %r706, %r76;
	setp.ge.s32 	%p58, %r670, %r225;
	mov.f64 	%fd988, 0d0000000000000000;
	@%p58 bra 	$L__BB5_81;
	mov.f64 	%fd988, 0d0000000000000000;
$L__BB5_77:
	mul.lo.s32 	%r309, %r670, 3;
	mul.wide.u32 	%rd99, %r309, 8;
	add.s64 	%rd100, %rd4, %rd99;
	ld.global.f64 	%fd457, [%rd100];
	sub.f64 	%fd458, %fd4, %fd457;
	ld.global.f64 	%fd459, [%rd100+8];
	sub.f64 	%fd460, %fd5, %fd459;
	ld.global.f64 	%fd461, [%rd100+16];
	sub.f64 	%fd462, %fd6, %fd461;
	mul.f64 	%fd463, %fd460, %fd460;
	fma.rn.f64 	%fd464, %fd458, %fd458, %fd463;
	fma.rn.f64 	%fd465, %fd462, %fd462, %fd464;
	sqrt.rn.f64 	%fd466, %fd465;
	mul.f64 	%fd71, %fd214, %fd466;
	mul.f64 	%fd72, %fd213, %fd71;
	{
	.reg .b32 %temp; 
	mov.b64 	{%temp, %r88}, %fd72;
	}
	and.b32  	%r89, %r88, 2147483647;
	{
	.reg .b32 %temp; 
	mov.b64 	{%r90, %temp}, %fd72;
	}
	setp.gt.u32 	%p59, %r89, 2146435071;
	@%p59 bra 	$L__BB5_79;
	mov.b64 	%fd470, {%r90, %r89};
	add.f64 	%fd471, %fd470, 0dC010000000000000;
	add.f64 	%fd472, %fd470, 0d4010000000000000;
	rcp.approx.ftz.f64 	%fd473, %fd472;
	neg.f64 	%fd474, %fd472;
	fma.rn.f64 	%fd475, %fd474, %fd473, 0d3FF0000000000000;
	fma.rn.f64 	%fd476, %fd475, %fd475, %fd475;
	fma.rn.f64 	%fd477, %fd476, %fd473, %fd473;
	mul.f64 	%fd478, %fd471, %fd477;
	mov.f64 	%fd479, 0d3FF0000000000000;
	add.rn.f64 	%fd480, %fd478, %fd479;
	fma.rn.f64 	%fd481, %fd480, 0dC010000000000000, %fd470;
	neg.f64 	%fd482, %fd478;
	fma.rn.f64 	%fd483, %fd482, %fd470, %fd481;
	fma.rn.f64 	%fd484, %fd477, %fd483, %fd478;
	fma.rn.f64 	%fd485, %fd484, 0dBDF8774AD4E0BFD7, 0dBE44E1C6FD03D328;
	fma.rn.f64 	%fd486, %fd485, %fd484, 0dBE4330149F7A56B6;
	fma.rn.f64 	%fd487, %fd486, %fd484, 0d3E7BEDDED8376273;
	fma.rn.f64 	%fd488, %fd487, %fd484, 0d3E6F9254C3ABF22B;
	fma.rn.f64 	%fd489, %fd488, %fd484, 0dBEAB9068C2148CF0;
	fma.rn.f64 	%fd490, %fd489, %fd484, 0d3E94C6454DB34009;
	fma.rn.f64 	%fd491, %fd490, %fd484, 0d3ED7F1C378F2311D;
	fma.rn.f64 	%fd492, %fd491, %fd484, 0dBEE78E051C6D5C58;
	fma.rn.f64 	%fd493, %fd492, %fd484, 0dBEF995B4EAD14A90;
	fma.rn.f64 	%fd494, %fd493, %fd484, 0d3F23BE27CF0A29B2;
	fma.rn.f64 	%fd495, %fd494, %fd484, 0dBF2A1DEF3E81672E;
	fma.rn.f64 	%fd496, %fd495, %fd484, 0dBF48D4ABE68C1713;
	fma.rn.f64 	%fd497, %fd496, %fd484, 0d3F749C67210DD6B4;
	fma.rn.f64 	%fd498, %fd497, %fd484, 0dBF9096238568E357;
	fma.rn.f64 	%fd499, %fd498, %fd484, 0d3FA3079EDF8C2DC9;
	fma.rn.f64 	%fd500, %fd499, %fd484, 0dBFB0FB06DFF601FC;
	fma.rn.f64 	%fd501, %fd500, %fd484, 0d3FB7FEE004DFBCDC;
	fma.rn.f64 	%fd502, %fd501, %fd484, 0dBFB9DDB23C3DB8C6;
	fma.rn.f64 	%fd503, %fd502, %fd484, 0d3FB16ECEFCFA5FDA;
	fma.rn.f64 	%fd504, %fd503, %fd484, 0d3F8F7F5DF66FB6D6;
	fma.rn.f64 	%fd505, %fd504, %fd484, 0dBFC1DF1AD154A29D;
	fma.rn.f64 	%fd506, %fd505, %fd484, 0d3FF3BA5916E9FD7F;
	fma.rn.f64 	%fd507, %fd470, 0d4000000000000000, 0d3FF0000000000000;
	rcp.approx.ftz.f64 	%fd508, %fd507;
	neg.f64 	%fd509, %fd507;
	fma.rn.f64 	%fd510, %fd509, %fd508, 0d3FF0000000000000;
	fma.rn.f64 	%fd511, %fd510, %fd510, %fd510;
	fma.rn.f64 	%fd512, %fd511, %fd508, %fd508;
	mul.f64 	%fd513, %fd512, %fd506;
	mul.f64 	%fd514, %fd513, 0dC000000000000000;
	fma.rn.f64 	%fd515, %fd470, %fd514, %fd506;
	neg.f64 	%fd516, %fd513;
	add.rn.f64 	%fd517, %fd515, %fd516;
	fma.rn.f64 	%fd518, %fd517, %fd512, %fd513;
	neg.f64 	%fd519, %fd470;
	mul.f64 	%fd520, %fd470, %fd519;
	fma.rn.f64 	%fd521, %fd520, 0d3FF71547652B82FE, 0d4338000000000000;
	{
	.reg .b32 %temp; 
	mov.b64 	{%r310, %temp}, %fd521;
	}
	mov.f64 	%fd522, 0dC338000000000000;
	add.rn.f64 	%fd523, %fd521, %fd522;
	fma.rn.f64 	%fd524, %fd523, 0dBFE62E42FEFA39EF, %fd520;
	fma.rn.f64 	%fd525, %fd523, 0dBC7ABC9E3B39803F, %fd524;
	fma.rn.f64 	%fd526, %fd525, 0d3E5ADE1569CE2BDF, 0d3E928AF3FCA213EA;
	fma.rn.f64 	%fd527, %fd526, %fd525, 0d3EC71DEE62401315;
	fma.rn.f64 	%fd528, %fd527, %fd525, 0d3EFA01997C89EB71;
	fma.rn.f64 	%fd529, %fd528, %fd525, 0d3F2A01A014761F65;
	fma.rn.f64 	%fd530, %fd529, %fd525, 0d3F56C16C1852B7AF;
	fma.rn.f64 	%fd531, %fd530, %fd525, 0d3F81111111122322;
	fma.rn.f64 	%fd532, %fd531, %fd525, 0d3FA55555555502A1;
	fma.rn.f64 	%fd533, %fd532, %fd525, 0d3FC5555555555511;
	fma.rn.f64 	%fd534, %fd533, %fd525, 0d3FE000000000000B;
	fma.rn.f64 	%fd535, %fd534, %fd525, 0d3FF0000000000000;
	fma.rn.f64 	%fd536, %fd535, %fd525, 0d3FF0000000000000;
	shr.u32 	%r311, %r310, 31;
	add.s32 	%r312, %r310, %r311;
	shr.s32 	%r313, %r312, 1;
	{
	.reg .b32 %temp; 
	mov.b64 	{%r314, %temp}, %fd536;
	}
	{
	.reg .b32 %temp; 
	mov.b64 	{%temp, %r315}, %fd536;
	}
	shl.b32 	%r316, %r313, 20;
	add.s32 	%r317, %r315, %r316;
	mov.b64 	%fd537, {%r314, %r317};
	sub.s32 	%r318, %r310, %r313;
	shl.b32 	%r319, %r318, 20;
	add.s32 	%r320, %r319, 1072693248;
	mov.b32 	%r321, 0;
	mov.b64 	%fd538, {%r321, %r320};
	mul.f64 	%fd539, %fd538, %fd537;
	neg.f64 	%fd540, %fd520;
	fma.rn.f64 	%fd541, %fd519, %fd470, %fd540;
	fma.rn.f64 	%fd542, %fd539, %fd541, %fd539;
	mul.f64 	%fd543, %fd542, %fd518;
	setp.gt.u32 	%p63, %r89, 1077624832;
	selp.f64 	%fd544, 0d0000000000000000, %fd543, %p63;
	setp.lt.s32 	%p64, %r88, 0;
	mov.f64 	%fd545, 0d4000000000000000;
	sub.f64 	%fd546, %fd545, %fd544;
	selp.f64 	%fd987, %fd546, %fd544, %p64;
	bra.uni 	$L__BB5_80;
$L__BB5_79:
	setp.eq.s32 	%p60, %r89, 2146435072;
	setp.eq.s32 	%p61, %r90, 0;
	setp.lt.s32 	%p62, %r88, 0;
	selp.f64 	%fd467, 0d4000000000000000, 0d0000000000000000, %p62;
	add.f64 	%fd468, %fd72, %fd72;
	selp.f64 	%fd469, %fd467, %fd468, %p61;
	selp.f64 	%fd987, %fd469, %fd468, %p60;
$L__BB5_80:
	div.rn.f64 	%fd547, %fd987, %fd71;
	add.f64 	%fd988, %fd988, %fd547;
	add.s32 	%r670, %r670, %r16;
	setp.lt.s32 	%p65, %r670, %r225;
	@%p65 bra 	$L__BB5_77;
$L__BB5_81:
	ld.shared.f64 	%fd548, [%r17];
	add.f64 	%fd549, %fd988, %fd548;
	st.shared.f64 	[%r17], %fd549;
$L__BB5_82:
	setp.gt.f64 	%p78, %fd39, 0d3EB0C6F7A0B5ED8D;
	setp.ne.s32 	%p79, %r706, 0;
	or.pred  	%p80, %p79, %p78;
	@%p80 bra 	$L__BB5_84;
	ld.shared.f64 	%fd666, [%r17];
	fma.rn.f64 	%fd667, %fd213, 0dBFF20DD750429B6D, %fd666;
	st.shared.f64 	[%r17], %fd667;
$L__BB5_84:
	bar.sync 	0;
	setp.ge.u32 	%p81, %r706, %r15;
	@%p81 bra 	$L__BB5_96;
	setp.lt.s32 	%p82, %r226, 1;
	@%p82 bra 	$L__BB5_90;
	mov.u32 	%r367, _ZZ9rcnsl0_cuILi1ELi4EEvPddidS0_iS0_idS0_S0_E2dl;
	mov.u32 	%r371, _ZZ10mkstrxd_cuILi0ELi4EEviiiiPdPiiS1_dddS0_iS0_iS1_S1_S0_S0_bbbS0_S0_S1_S1_S0_S0_E2hl;
	mov.u32 	%r671, %r706;
$L__BB5_87:
	shl.b32 	%r366, %r671, 3;
	add.s32 	%r93, %r367, %r366;
	mov.b32 	%r672, 0;
	mov.f64 	%fd989, 0d0000000000000000;
$L__BB5_88:
	shl.b32 	%r368, %r672, 5;
	add.s32 	%r369, %r93, %r368;
	ld.shared.f64 	%fd679, [%r369];
	add.f64 	%fd989, %fd679, %fd989;
	add.s32 	%r672, %r672, 1;
	setp.ne.s32 	%p87, %r672, %r13;
	@%p87 bra 	$L__BB5_88;
	mul.wide.u32 	%rd109, %r671, 8;
	add.s64 	%rd110, %rd1, %rd109;
	ld.global.f64 	%fd680, [%rd110];
	mul.f64 	%fd681, %fd680, %fd989;
	add.s32 	%r372, %r371, %r366;
	st.shared.f64 	[%r372], %fd681;
	add.s32 	%r671, %r671, 4;
	setp.lt.u32 	%p88, %r671, %r15;
	@%p88 bra 	$L__BB5_87;
	bra.uni 	$L__BB5_96;
$L__BB5_90:
	add.s32 	%r351, %r706, 4;
	max.u32 	%r352, %r15, %r351;
	not.b32 	%r353, %r4;
	add.s32 	%r354, %r352, %r353;
	sub.s32 	%r97, %r354, %r5;
	and.b32  	%r355, %r97, 12;
	setp.eq.s32 	%p83, %r355, 12;
	mov.u32 	%r675, %r706;
	@%p83 bra 	$L__BB5_93;
	shr.u32 	%r357, %r97, 2;
	add.s32 	%r358, %r357, 1;
	and.b32  	%r98, %r358, 3;
	mov.b32 	%r674, 0;
	mov.u32 	%r675, %r706;
$L__BB5_92:
	.pragma "nounroll";
	shl.b32 	%r359, %r675, 3;
	mov.u32 	%r360, _ZZ10mkstrxd_cuILi0ELi4EEviiiiPdPiiS1_dddS0_iS0_iS1_S1_S0_S0_bbbS0_S0_S1_S1_S0_S0_E2hl;
	add.s32 	%r361, %r360, %r359;
	mul.wide.u32 	%rd105, %r675, 8;
	add.s64 	%rd106, %rd1, %rd105;
	ld.global.f64 	%fd668, [%rd106];
	mul.f64 	%fd669, %fd668, 0d0000000000000000;
	st.shared.f64 	[%r361], %fd669;
	add.s32 	%r675, %r675, 4;
	add.s32 	%r674, %r674, 1;
	setp.ne.s32 	%p84, %r674, %r98;
	@%p84 bra 	$L__BB5_92;
$L__BB5_93:
	setp.lt.u32 	%p85, %r97, 12;
	@%p85 bra 	$L__BB5_96;
	mov.u32 	%r363, _ZZ10mkstrxd_cuILi0ELi4EEviiiiPdPiiS1_dddS0_iS0_iS1_S1_S0_S0_bbbS0_S0_S1_S1_S0_S0_E2hl;
$L__BB5_95:
	shl.b32 	%r362, %r675, 3;
	add.s32 	%r364, %r363, %r362;
	mul.wide.u32 	%rd107, %r675, 8;
	add.s64 	%rd108, %rd1, %rd107;
	ld.global.f64 	%fd670, [%rd108];
	mul.f64 	%fd671, %fd670, 0d0000000000000000;
	st.shared.f64 	[%r364], %fd671;
	ld.global.f64 	%fd672, [%rd108+32];
	mul.f64 	%fd673, %fd672, 0d0000000000000000;
	st.shared.f64 	[%r364+32], %fd673;
	ld.global.f64 	%fd674, [%rd108+64];
	mul.f64 	%fd675, %fd674, 0d0000000000000000;
	st.shared.f64 	[%r364+64], %fd675;
	ld.global.f64 	%fd676, [%rd108+96];
	mul.f64 	%fd677, %fd676, 0d0000000000000000;
	st.shared.f64 	[%r364+96], %fd677;
	add.s32 	%r675, %r675, 16;
	setp.lt.u32 	%p86, %r675, %r15;
	@%p86 bra 	$L__BB5_95;
$L__BB5_96:
	bar.sync 	0;
	bra.uni 	$L__BB5_156;
$L__BB5_97:
	mul.f64 	%fd80, %fd214, %fd1;
	mul.f64 	%fd81, %fd214, %fd2;
	mul.f64 	%fd82, %fd214, %fd3;
	mov.u32 	%r373, %ntid.y;
	mul.lo.s32 	%r106, %r3, %r373;
	mov.f64 	%fd682, 0d0000000000000000;
	st.local.v2.f64 	[%rd7], {%fd682, %fd682};
	st.local.v2.f64 	[%rd7+16], {%fd682, %fd682};
	st.local.v2.f64 	[%rd7+32], {%fd682, %fd682};
	st.local.v2.f64 	[%rd7+48], {%fd682, %fd682};
	st.local.v2.f64 	[%rd7+64], {%fd682, %fd682};
	st.local.v2.f64 	[%rd7+80], {%fd682, %fd682};
	st.local.v2.f64 	[%rd7+96], {%fd682, %fd682};
	st.local.v2.f64 	[%rd7+112], {%fd682, %fd682};
	st.local.v2.f64 	[%rd7+128], {%fd682, %fd682};
	st.local.v2.f64 	[%rd7+144], {%fd682, %fd682};
	st.local.v2.f64 	[%rd7+160], {%fd682, %fd682};
	st.local.v2.f64 	[%rd7+176], {%fd682, %fd682};
	st.local.v2.f64 	[%rd7+192], {%fd682, %fd682};
	st.local.v2.f64 	[%rd7+208], {%fd682, %fd682};
	st.local.v2.f64 	[%rd7+224], {%fd682, %fd682};
	st.local.v2.f64 	[%rd7+240], {%fd682, %fd682};
	st.local.v2.f64 	[%rd7+256], {%fd682, %fd682};
	st.local.v2.f64 	[%rd7+272], {%fd682, %fd682};
	st.local.v2.f64 	[%rd7+288], {%fd682, %fd682};
	st.local.v2.f64 	[%rd7+304], {%fd682, %fd682};
	st.local.v2.f64 	[%rd7+320], {%fd682, %fd682};
	st.local.v2.f64 	[%rd7+336], {%fd682, %fd682};
	st.local.v2.f64 	[%rd7+352], {%fd682, %fd682};
	st.local.v2.f64 	[%rd7+368], {%fd682, %fd682};
	st.local.v2.f64 	[%rd7+384], {%fd682, %fd682};
	st.local.v2.f64 	[%rd7+400], {%fd682, %fd682};
	st.local.v2.f64 	[%rd7+416], {%fd682, %fd682};
	st.local.v2.f64 	[%rd7+432], {%fd682, %fd682};
	st.local.v2.f64 	[%rd7+448], {%fd682, %fd682};
	st.local.v2.f64 	[%rd7+464], {%fd682, %fd682};
	st.local.v2.f64 	[%rd7+480], {%fd682, %fd682};
	st.local.v2.f64 	[%rd7+496], {%fd682, %fd682};
	st.local.v2.f64 	[%rd7+512], {%fd682, %fd682};
	st.local.v2.f64 	[%rd7+528], {%fd682, %fd682};
	st.local.v2.f64 	[%rd7+544], {%fd682, %fd682};
	st.local.v2.f64 	[%rd7+560], {%fd682, %fd682};
	st.local.v2.f64 	[%rd7+576], {%fd682, %fd682};
	st.local.v2.f64 	[%rd7+592], {%fd682, %fd682};
	st.local.v2.f64 	[%rd7+608], {%fd682, %fd682};
	st.local.v2.f64 	[%rd7+624], {%fd682, %fd682};
	st.local.v2.f64 	[%rd7+640], {%fd682, %fd682};
	st.local.v2.f64 	[%rd7+656], {%fd682, %fd682};
	st.local.v2.f64 	[%rd7+672], {%fd682, %fd682};
	st.local.v2.f64 	[%rd7+688], {%fd682, %fd682};
	st.local.v2.f64 	[%rd7+704], {%fd682, %fd682};
	st.local.v2.f64 	[%rd7+720], {%fd682, %fd682};
	st.local.v2.f64 	[%rd7+736], {%fd682, %fd682};
	st.local.v2.f64 	[%rd7+752], {%fd682, %fd682};
	st.local.v2.f64 	[%rd7+768], {%fd682, %fd682};
	st.local.v2.f64 	[%rd7+784], {%fd682, %fd682};
	mul.f64 	%fd683, %fd81, %fd81;
	fma.rn.f64 	%fd684, %fd80, %fd80, %fd683;
	fma.rn.f64 	%fd83, %fd82, %fd82, %fd684;
	setp.lt.s32 	%p89, %r12, 0;
	@%p89 bra 	$L__BB5_137;
	add.s32 	%r107, %r10, %r8;
	and.b32  	%r108, %r12, 1;
	mov.b32 	%r678, 0;
	mov.f64 	%fd998, 0d3FF0000000000000;
	mov.f64 	%fd1016, 0d0000000000000000;
	mov.f64 	%fd1015, %fd1016;
$L__BB5_99:
	mov.u32 	%r110, %r678;
	mov.f64 	%fd1000, 0d0000000000000000;
	mov.f64 	%fd999, 0d3FF0000000000000;
	mov.f64 	%fd997, 0d3FD20DD750429B6D;
	setp.eq.s32 	%p90, %r110, 0;
	@%p90 bra 	$L__BB5_103;
	setp.eq.s32 	%p91, %r110, 1;
	mov.f64 	%fd999, %fd80;
	mov.f64 	%fd1000, %fd81;
	@%p91 bra 	$L__BB5_102;
	mul.f64 	%fd691, %fd80, %fd993;
	mul.f64 	%fd692, %fd81, %fd992;
	sub.f64 	%fd999, %fd691, %fd692;
	mul.f64 	%fd693, %fd80, %fd992;
	fma.rn.f64 	%fd1000, %fd81, %fd993, %fd693;
$L__BB5_102:
	shl.b32 	%r376, %r110, 1;
	add.s32 	%r377, %r376, -1;
	mul.lo.s32 	%r378, %r377, %r376;
	cvt.rn.f64.s32 	%fd694, %r378;
	mul.f64 	%fd998, %fd998, %fd694;
	shl.b32 	%r379, %r110, 2;
	or.b32  	%r380, %r379, 2;
	cvt.rn.f64.s32 	%fd695, %r380;
	mul.f64 	%fd696, %fd998, 0d402921FB54442D18;
	div.rn.f64 	%fd697, %fd695, %fd696;
	sqrt.rn.f64 	%fd997, %fd697;
$L__BB5_103:
	mov.f64 	%fd992, %fd1000;
	mov.f64 	%fd993, %fd999;
	add.s32 	%r678, %r110, 1;
	add.s32 	%r112, %r110, 2;
	add.s32 	%r113, %r110, -1;
	shl.b32 	%r381, %r110, 2;
	mov.u32 	%r382, _ZZ10mkstrxd_cuILi0ELi4EEviiiiPdPiiS1_dddS0_iS0_iS1_S1_S0_S0_bbbS0_S0_S1_S1_S0_S0_E2df;
	add.s32 	%r114, %r382, %r381;
	setp.ne.s32 	%p92, %r110, 0;
	@%p92 bra 	$L__BB5_119;
	setp.ne.s32 	%p105, %r108, 0;
	mov.b32 	%r682, 0;
	mov.f64 	%fd1001, %fd1016;
	mov.f64 	%fd1002, %fd1015;
	mov.f64 	%fd1005, %fd997;
	mov.u32 	%r679, %r690;
	@%p105 bra 	$L__BB5_106;
	ld.shared.u32 	%r428, [%r114];
	cvt.rn.f64.s32 	%fd756, %r428;
	mul.f64 	%fd757, %fd997, %fd756;
	st.local.f64 	[%rd6], %fd757;
	mul.f64 	%fd758, %fd993, %fd757;
	st.local.f64 	[%rd7], %fd758;
	mul.f64 	%fd1005, %fd997, 0d3FFBB67AE8584CAA;
	mov.b32 	%r682, 1;
	mov.b32 	%r679, 0;
	mov.f64 	%fd1001, %fd997;
	mov.f64 	%fd1002, %fd1016;
$L__BB5_106:
	setp.eq.s32 	%p106, %r12, 0;
	mov.b32 	%r690, 0;
	mov.f64 	%fd1015, %fd1016;
	mov.f64 	%fd1016, %fd997;
	@%p106 bra 	$L__BB5_136;
	mov.f64 	%fd1016, %fd1001;
	mov.u32 	%r690, %r679;
	mov.f64 	%fd1015, %fd1002;
$L__BB5_108:
	mov.f64 	%fd104, %fd1015;
	mov.f64 	%fd1015, %fd1005;
	mov.f64 	%fd103, %fd1016;
	setp.eq.s32 	%p107, %r682, 0;
	@%p107 bra 	$L__BB5_113;
	setp.eq.s32 	%p108, %r682, %r678;
	@%p108 bra 	$L__BB5_112;
	setp.lt.u32 	%p109, %r682, %r112;
	@%p109 bra 	$L__BB5_114;
	add.s32 	%r430, %r690, 1;
	setp.eq.s32 	%p110, %r430, 2;
	selp.b32 	%r119, 0, %r430, %p110;
	add.s32 	%r431, %r113, %r682;
	cvt.rn.f64.s32 	%fd759, %r431;
	cvt.rn.f64.u32 	%fd760, %r682;
	div.rn.f64 	%fd761, %fd759, %fd760;
	mul.f64 	%fd762, %fd761, %fd1015;
	div.rn.f64 	%fd763, %fd762, %fd104;
	shl.b32 	%r432, %r682, 1;
	add.s32 	%r433, %r432, -1;
	cvt.rn.f64.s32 	%fd764, %r433;
	div.rn.f64 	%fd765, %fd764, %fd760;
	mul.f64 	%fd766, %fd765, %fd1015;
	div.rn.f64 	%fd767, %fd766, %fd103;
	mul.f64 	%fd768, %fd83, %fd763;
	mul.wide.s32 	%rd131, %r119, 8;
	add.s64 	%rd132, %rd6, %rd131;
	ld.local.f64 	%fd769, [%rd132];
	mul.f64 	%fd770, %fd768, %fd769;
	mul.f64 	%fd771, %fd82, %fd767;
	mul.wide.s32 	%rd133, %r690, 8;
	add.s64 	%rd134, %rd6, %rd133;
	ld.local.f64 	%fd772, [%rd134];
	mul.f64 	%fd773, %fd771, %fd772;
	sub.f64 	%fd774, %fd773, %fd770;
	st.local.f64 	[%rd132], %fd774;
	mov.u32 	%r690, %r119;
	bra.uni 	$L__BB5_114;
$L__BB5_112:
	mul.f64 	%fd775, %fd82, %fd1015;
	ld.shared.u32 	%r435, [%r114+4];
	cvt.rn.f64.s32 	%fd776, %r435;
	mul.f64 	%fd777, %fd775, %fd776;
	st.local.f64 	[%rd6+8], %fd777;
	mov.b32 	%r690, 1;
	bra.uni 	$L__BB5_114;
$L__BB5_113:
	ld.shared.u32 	%r437, [%r114];
	cvt.rn.f64.s32 	%fd778, %r437;
	mul.f64 	%fd779, %fd1015, %fd778;
	st.local.f64 	[%rd6], %fd779;
	mov.b32 	%r690, 0;
$L__BB5_114:
	setp.eq.s32 	%p111, %r682, 0;
	add.s32 	%r121, %r682, 1;
	mad.lo.s32 	%r122, %r682, %r682, %r682;
	mul.wide.s32 	%rd135, %r690, 8;
	add.s64 	%rd136, %rd6, %rd135;
	ld.local.f64 	%fd1007, [%rd136];
	mul.f64 	%fd780, %fd993, %fd1007;
	mul.wide.u32 	%rd137, %r122, 8;
	add.s64 	%rd138, %rd7, %rd137;
	st.local.f64 	[%rd138], %fd780;
	shl.b32 	%r123, %r682, 1;
	add.s32 	%r124, %r123, 3;
	mad.lo.s32 	%r438, %r124, %r682, %r124;
	cvt.rn.f64.u32 	%fd781, %r438;
	mad.lo.s32 	%r439, %r123, %r682, %r123;
	add.s32 	%r440, %r439, %r121;
	cvt.rn.f64.u32 	%fd782, %r440;
	div.rn.f64 	%fd783, %fd781, %fd782;
	sqrt.rn.f64 	%fd784, %fd783;
	mul.f64 	%fd1016, %fd784, %fd1015;
	@%p111 bra 	$L__BB5_117;
	setp.lt.u32 	%p112, %r121, %r112;
	@%p112 bra 	$L__BB5_118;
	add.s32 	%r441, %r690, 1;
	setp.eq.s32 	%p113, %r441, 2;
	selp.b32 	%r690, 0, %r441, %p113;
	cvt.rn.f64.u32 	%fd785, %r682;
	cvt.rn.f64.u32 	%fd786, %r121;
	div.rn.f64 	%fd787, %fd785, %fd786;
	mul.f64 	%fd788, %fd787, %fd1016;
	div.rn.f64 	%fd789, %fd788, %fd103;
	shl.b32 	%r442, %r121, 1;
	add.s32 	%r443, %r442, -1;
	cvt.rn.f64.s32 	%fd790, %r443;
	div.rn.f64 	%fd791, %fd790, %fd786;
	mul.f64 	%fd792, %fd791, %fd1016;
	div.rn.f64 	%fd793, %fd792, %fd1015;
	mul.f64 	%fd794, %fd83, %fd789;
	mul.wide.s32 	%rd139, %r690, 8;
	add.s64 	%rd140, %rd6, %rd139;
	ld.local.f64 	%fd795, [%rd140];
	mul.f64 	%fd796, %fd794, %fd795;
	mul.f64 	%fd797, %fd82, %fd793;
	mul.f64 	%fd798, %fd797, %fd1007;
	sub.f64 	%fd1007, %fd798, %fd796;
	st.local.f64 	[%rd140], %fd1007;
	bra.uni 	$L__BB5_118;
$L__BB5_117:
	mul.f64 	%fd799, %fd82, %fd1016;
	ld.shared.u32 	%r445, [_ZZ10mkstrxd_cuILi0ELi4EEviiiiPdPiiS1_dddS0_iS0_iS1_S1_S0_S0_bbbS0_S0_S1_S1_S0_S0_E2df+4];
	cvt.rn.f64.s32 	%fd800, %r445;
	mul.f64 	%fd1007, %fd799, %fd800;
	st.local.f64 	[%rd6+8], %fd1007;
	mov.b32 	%r690, 1;
$L__BB5_118:
	add.s32 	%r682, %r682, 2;
	shl.b32 	%r446, %r121, 1;
	add.s32 	%r447, %r122, %r446;
	mul.f64 	%fd801, %fd993, %fd1007;
	mul.wide.u32 	%rd141, %r447, 8;
	add.s64 	%rd142, %rd7, %rd141;
	st.local.f64 	[%rd142], %fd801;
	add.s32 	%r448, %r123, 5;
	mul.lo.s32 	%r449, %r682, %r448;
	cvt.rn.f64.u32 	%fd802, %r449;
	mul.lo.s32 	%r450, %r682, %r124;
	cvt.rn.f64.u32 	%fd803, %r450;
	div.rn.f64 	%fd804, %fd802, %fd803;
	sqrt.rn.f64 	%fd805, %fd804;
	mul.f64 	%fd1005, %fd805, %fd1016;
	setp.eq.s32 	%p114, %r682, %r107;
	@%p114 bra 	$L__BB5_136;
	bra.uni 	$L__BB5_108;
$L__BB5_119:
	sub.s32 	%r383, %r107, %r110;
	and.b32  	%r384, %r383, 1;
	setp.eq.b32 	%p93, %r384, 1;
	not.pred 	%p94, %p93;
	mov.f64 	%fd1008, %fd1016;
	mov.f64 	%fd1009, %fd1015;
	mov.f64 	%fd1012, %fd997;
	mov.u32 	%r685, %r690;
	mov.u32 	%r688, %r110;
	@%p94 bra 	$L__BB5_121;
	ld.shared.u32 	%r386, [%r114];
	cvt.rn.f64.s32 	%fd698, %r386;
	mul.f64 	%fd699, %fd997, %fd698;
	st.local.f64 	[%rd6], %fd699;
	mul.f64 	%fd700, %fd993, %fd699;
	mad.lo.s32 	%r387, %r678, %r110, %r110;
	mul.wide.u32 	%rd111, %r387, 8;
	add.s64 	%rd112, %rd7, %rd111;
	st.local.f64 	[%rd112], %fd700;
	mul.f64 	%fd701, %fd992, %fd699;
	mul.lo.s32 	%r388, %r110, %r110;
	mul.wide.s32 	%rd113, %r388, 8;
	add.s64 	%rd114, %rd7, %rd113;
	st.local.f64 	[%rd114], %fd701;
	shl.b32 	%r389, %r110, 1;
	add.s32 	%r390, %r389, 3;
	cvt.rn.f64.u32 	%fd702, %r390;
	add.s32 	%r391, %r112, %r113;
	add.s32 	%r392, %r678, %r110;
	mul.lo.s32 	%r393, %r391, %r392;
	cvt.rn.f64.u32 	%fd703, %r393;
	div.rn.f64 	%fd704, %fd702, %fd703;
	sqrt.rn.f64 	%fd705, %fd704;
	mul.f64 	%fd1012, %fd705, %fd997;
	mov.b32 	%r685, 0;
	mov.f64 	%fd1008, %fd997;
	mov.f64 	%fd1009, %fd1016;
	mov.u32 	%r688, %r678;
$L__BB5_121:
	setp.eq.s32 	%p95, %r12, %r110;
	mov.b32 	%r690, 0;
	mov.f64 	%fd1015, %fd1016;
	mov.f64 	%fd1016, %fd997;
	@%p95 bra 	$L__BB5_136;
	mov.f64 	%fd1016, %fd1008;
	mov.u32 	%r690, %r685;
	mov.f64 	%fd1015, %fd1009;
$L__BB5_123:
	mov.f64 	%fd117, %fd1015;
	mov.f64 	%fd1015, %fd1012;
	mov.f64 	%fd116, %fd1016;
	setp.ne.s32 	%p96, %r688, %r110;
	@%p96 bra 	$L__BB5_125;
	ld.shared.u32 	%r403, [%r114];
	cvt.rn.f64.s32 	%fd725, %r403;
	mul.f64 	%fd726, %fd1015, %fd725;
	st.local.f64 	[%rd6], %fd726;
	mov.b32 	%r690, 0;
	bra.uni 	$L__BB5_129;
$L__BB5_125:
	setp.ne.s32 	%p97, %r688, %r678;
	@%p97 bra 	$L__BB5_127;
	mul.f64 	%fd722, %fd82, %fd1015;
	ld.shared.u32 	%r401, [%r114+4];
	cvt.rn.f64.s32 	%fd723, %r401;
	mul.f64 	%fd724, %fd722, %fd723;
	st.local.f64 	[%rd6+8], %fd724;
	mov.b32 	%r690, 1;
	bra.uni 	$L__BB5_129;
$L__BB5_127:
	setp.lt.u32 	%p98, %r688, %r112;
	@%p98 bra 	$L__BB5_129;
	add.s32 	%r395, %r690, 1;
	setp.eq.s32 	%p99, %r395, 2;
	selp.b32 	%r132, 0, %r395, %p99;
	add.s32 	%r396, %r113, %r688;
	cvt.rn.f64.s32 	%fd706, %r396;
	sub.s32 	%r397, %r688, %r110;
	cvt.rn.f64.u32 	%fd707, %r397;
	div.rn.f64 	%fd708, %fd706, %fd707;
	mul.f64 	%fd709, %fd708, %fd1015;
	div.rn.f64 	%fd710, %fd709, %fd117;
	shl.b32 	%r398, %r688, 1;
	add.s32 	%r399, %r398, -1;
	cvt.rn.f64.s32 	%fd711, %r399;
	div.rn.f64 	%fd712, %fd711, %fd707;
	mul.f64 	%fd713, %fd712, %fd1015;
	div.rn.f64 	%fd714, %fd713, %fd116;
	mul.f64 	%fd715, %fd83, %fd710;
	mul.wide.s32 	%rd115, %r132, 8;
	add.s64 	%rd116, %rd6, %rd115;
	ld.local.f64 	%fd716, [%rd116];
	mul.f64 	%fd717, %fd715, %fd716;
	mul.f64 	%fd718, %fd82, %fd714;
	mul.wide.s32 	%rd117, %r690, 8;
	add.s64 	%rd118, %rd6, %rd117;
	ld.local.f64 	%fd719, [%rd118];
	mul.f64 	%fd720, %fd718, %fd719;
	sub.f64 	%fd721, %fd720, %fd717;
	st.local.f64 	[%rd116], %fd721;
	mov.u32 	%r690, %r132;
$L__BB5_129:
	add.s32 	%r134, %r688, 1;
	mad.lo.s32 	%r135, %r688, %r688, %r688;
	mul.wide.s32 	%rd119, %r690, 8;
	add.s64 	%rd120, %rd6, %rd119;
	ld.local.f64 	%fd1014, [%rd120];
	mul.f64 	%fd727, %fd993, %fd1014;
	add.s32 	%r404, %r135, %r110;
	mul.wide.u32 	%rd121, %r404, 8;
	add.s64 	%rd122, %rd7, %rd121;
	st.local.f64 	[%rd122], %fd727;
	mul.f64 	%fd728, %fd992, %fd1014;
	sub.s32 	%r405, %r135, %r110;
	mul.wide.s32 	%rd123, %r405, 8;
	add.s64 	%rd124, %rd7, %rd123;
	st.local.f64 	[%rd124], %fd728;
	sub.s32 	%r136, %r134, %r110;
	shl.b32 	%r137, %r688, 1;
	add.s32 	%r138, %r137, 3;
	mul.lo.s32 	%r406, %r136, %r138;
	cvt.rn.f64.s32 	%fd729, %r406;
	add.s32 	%r139, %r678, %r688;
	add.s32 	%r407, %r134, %r688;
	mul.lo.s32 	%r408, %r139, %r407;
	cvt.rn.f64.u32 	%fd730, %r408;
	div.rn.f64 	%fd731, %fd729, %fd730;
	sqrt.rn.f64 	%fd732, %fd731;
	mul.f64 	%fd1016, %fd732, %fd1015;
	setp.eq.s32 	%p100, %r134, %r110;
	@%p100 bra 	$L__BB5_134;
	setp.eq.s32 	%p101, %r688, %r110;
	@%p101 bra 	$L__BB5_133;
	setp.lt.u32 	%p102, %r134, %r112;
	@%p102 bra 	$L__BB5_135;
	add.s32 	%r409, %r690, 1;
	setp.eq.s32 	%p103, %r409, 2;
	selp.b32 	%r690, 0, %r409, %p103;
	add.s32 	%r410, %r110, %r688;
	cvt.rn.f64.s32 	%fd733, %r410;
	cvt.rn.f64.u32 	%fd734, %r136;
	div.rn.f64 	%fd735, %fd733, %fd734;
	mul.f64 	%fd736, %fd735, %fd1016;
	div.rn.f64 	%fd737, %fd736, %fd116;
	shl.b32 	%r411, %r134, 1;
	add.s32 	%r412, %r411, -1;
	cvt.rn.f64.s32 	%fd738, %r412;
	div.rn.f64 	%fd739, %fd738, %fd734;
	mul.f64 	%fd740, %fd739, %fd1016;
	div.rn.f64 	%fd741, %fd740, %fd1015;
	mul.f64 	%fd742, %fd83, %fd737;
	mul.wide.s32 	%rd125, %r690, 8;
	add.s64 	%rd126, %rd6, %rd125;
	ld.local.f64 	%fd743, [%rd126];
	mul.f64 	%fd744, %fd742, %fd743;
	mul.f64 	%fd745, %fd82, %fd741;
	mul.f64 	%fd746, %fd745, %fd1014;
	sub.f64 	%fd1014, %fd746, %fd744;
	st.local.f64 	[%rd126], %fd1014;
	bra.uni 	$L__BB5_135;
$L__BB5_133:
	mul.f64 	%fd747, %fd82, %fd1016;
	ld.shared.u32 	%r414, [%r114+4];
	cvt.rn.f64.s32 	%fd748, %r414;
	mul.f64 	%fd1014, %fd747, %fd748;
	st.local.f64 	[%rd6+8], %fd1014;
	mov.b32 	%r690, 1;
	bra.uni 	$L__BB5_135;
$L__BB5_134:
	ld.shared.u32 	%r416, [%r114];
	cvt.rn.f64.s32 	%fd749, %r416;
	mul.f64 	%fd1014, %fd1016, %fd749;
	st.local.f64 	[%rd6], %fd1014;
	mov.b32 	%r690, 0;
$L__BB5_135:
	add.s32 	%r688, %r688, 2;
	shl.b32 	%r417, %r134, 1;
	add.s32 	%r418, %r135, %r417;
	mul.f64 	%fd750, %fd993, %fd1014;
	add.s32 	%r419, %r418, %r110;
	mul.wide.u32 	%rd127, %r419, 8;
	add.s64 	%rd128, %rd7, %rd127;
	st.local.f64 	[%rd128], %fd750;
	mul.f64 	%fd751, %fd992, %fd1014;
	sub.s32 	%r420, %r418, %r110;
	mul.wide.s32 	%rd129, %r420, 8;
	add.s64 	%rd130, %rd7, %rd129;
	st.local.f64 	[%rd130], %fd751;
	sub.s32 	%r421, %r688, %r110;
	add.s32 	%r422, %r137, 5;
	mul.lo.s32 	%r423, %r421, %r422;
	cvt.rn.f64.s32 	%fd752, %r423;
	mad.lo.s32 	%r424, %r138, %r139, %r138;
	cvt.rn.f64.u32 	%fd753, %r424;
	div.rn.f64 	%fd754, %fd752, %fd753;
	sqrt.rn.f64 	%fd755, %fd754;
	mul.f64 	%fd1012, %fd755, %fd1016;
	setp.ne.s32 	%p104, %r688, %r107;
	@%p104 bra 	$L__BB5_123;
$L__BB5_136:
	setp.ne.s32 	%p115, %r110, %r12;
	@%p115 bra 	$L__BB5_99;
$L__BB5_137:
	setp.lt.s32 	%p116, %r12, 0;
	@%p116 bra 	$L__BB5_150;
	sqrt.rn.f64 	%fd1017, %fd83;
	setp.lt.f64 	%p117, %fd83, 0d3DDB7CDFD9D7BDBB;
	selp.f64 	%fd129, 0d3FF0000000000000, %fd83, %p117;
	mov.b32 	%r696, 0;
	mov.b32 	%r695, 1;
	mov.b16 	%rs25, 0;
	mov.u32 	%r456, _ZZ10mkstrxd_cuILi0ELi4EEviiiiPdPiiS1_dddS0_iS0_iS1_S1_S0_S0_bbbS0_S0_S1_S1_S0_S0_E2df;
	mov.u16 	%rs26, %rs25;
	mov.u32 	%r704, %r696;
$L__BB5_139:
	mov.u32 	%r152, %r696;
	shl.b32 	%r454, %r152, 1;
	div.rn.f64 	%fd1017, %fd1017, %fd129;
	shl.b32 	%r455, %r152, 2;
	add.s32 	%r457, %r456, %r455;
	ld.shared.u32 	%r458, [%r457];
	cvt.rn.f64.s32 	%fd806, %r458;
	mul.f64 	%fd132, %fd1017, %fd806;
	setp.lt.u32 	%p118, %r454, 15;
	@%p118 bra 	$L__BB5_142;
	and.b32  	%r154, %r695, -16;
	mov.b32 	%r699, 0;
$L__BB5_141:
	.pragma "nounroll";
	mul.wide.s32 	%rd143, %r704, 8;
	add.s64 	%rd144, %rd7, %rd143;
	ld.local.f64 	%fd807, [%rd144];
	mul.f64 	%fd808, %fd807, %fd132;
	st.local.f64 	[%rd144], %fd808;
	ld.local.f64 	%fd809, [%rd144+8];
	mul.f64 	%fd810, %fd809, %fd132;
	st.local.f64 	[%rd144+8], %fd810;
	ld.local.f64 	%fd811, [%rd144+16];
	mul.f64 	%fd812, %fd811, %fd132;
	st.local.f64 	[%rd144+16], %fd812;
	ld.local.f64 	%fd813, [%rd144+24];
	mul.f64 	%fd814, %fd813, %fd132;
	st.local.f64 	[%rd144+24], %fd814;
	ld.local.f64 	%fd815, [%rd144+32];
	mul.f64 	%fd816, %fd815, %fd132;
	st.local.f64 	[%rd144+32], %fd816;
	ld.local.f64 	%fd817, [%rd144+40];
	mul.f64 	%fd818, %fd817, %fd132;
	st.local.f64 	[%rd144+40], %fd818;
	ld.local.f64 	%fd819, [%rd144+48];
	mul.f64 	%fd820, %fd819, %fd132;
	st.local.f64 	[%rd144+48], %fd820;
	ld.local.f64 	%fd821, [%rd144+56];
	mul.f64 	%fd822, %fd821, %fd132;
	st.local.f64 	[%rd144+56], %fd822;
	ld.local.f64 	%fd823, [%rd144+64];
	mul.f64 	%fd824, %fd823, %fd132;
	st.local.f64 	[%rd144+64], %fd824;
	ld.local.f64 	%fd825, [%rd144+72];
	mul.f64 	%fd826, %fd825, %fd132;
	st.local.f64 	[%rd144+72], %fd826;
	ld.local.f64 	%fd827, [%rd144+80];
	mul.f64 	%fd828, %fd827, %fd132;
	st.local.f64 	[%rd144+80], %fd828;
	ld.local.f64 	%fd829, [%rd144+88];
	mul.f64 	%fd830, %fd829, %fd132;
	st.local.f64 	[%rd144+88], %fd830;
	ld.local.f64 	%fd831, [%rd144+96];
	mul.f64 	%fd832, %fd831, %fd132;
	st.local.f64 	[%rd144+96], %fd832;
	ld.local.f64 	%fd833, [%rd144+104];
	mul.f64 	%fd834, %fd833, %fd132;
	st.local.f64 	[%rd144+104], %fd834;
	ld.local.f64 	%fd835, [%rd144+112];
	mul.f64 	%fd836, %fd835, %fd132;
	st.local.f64 	[%rd144+112], %fd836;
	ld.local.f64 	%fd837, [%rd144+120];
	mul.f64 	%fd838, %fd837, %fd132;
	st.local.f64 	[%rd144+120], %fd838;
	add.s32 	%r704, %r704, 16;
	add.s32 	%r699, %r699, 16;
	setp.ne.s32 	%p119, %r699, %r154;
	@%p119 bra 	$L__BB5_141;
$L__BB5_142:
	and.b32  	%r460, %r695, 15;
	setp.eq.s32 	%p120, %r460, 0;
	@%p120 bra 	$L__BB5_149;
	and.b16  	%rs20, %rs26, 4;
	setp.eq.s16 	%p121, %rs20, 0;
	mov.u32 	%r703, %r704;
	@%p121 bra 	$L__BB5_145;
	mul.wide.s32 	%rd145, %r704, 8;
	add.s64 	%rd146, %rd7, %rd145;
	ld.local.f64 	%fd839, [%rd146];
	mul.f64 	%fd840, %fd839, %fd132;
	st.local.f64 	[%rd146], %fd840;
	ld.local.f64 	%fd841, [%rd146+8];
	mul.f64 	%fd842, %fd841, %fd132;
	st.local.f64 	[%rd146+8], %fd842;
	ld.local.f64 	%fd843, [%rd146+16];
	mul.f64 	%fd844, %fd843, %fd132;
	st.local.f64 	[%rd146+16], %fd844;
	ld.local.f64 	%fd845, [%rd146+24];
	mul.f64 	%fd846, %fd845, %fd132;
	st.local.f64 	[%rd146+24], %fd846;
	ld.local.f64 	%fd847, [%rd146+32];
	mul.f64 	%fd848, %fd847, %fd132;
	st.local.f64 	[%rd146+32], %fd848;
	ld.local.f64 	%fd849, [%rd146+40];
	mul.f64 	%fd850, %fd849, %fd132;
	st.local.f64 	[%rd146+40], %fd850;
	ld.local.f64 	%fd851, [%rd146+48];
	mul.f64 	%fd852, %fd851, %fd132;
	st.local.f64 	[%rd146+48], %fd852;
	ld.local.f64 	%fd853, [%rd146+56];
	mul.f64 	%fd854, %fd853, %fd132;
	st.local.f64 	[%rd146+56], %fd854;
	add.s32 	%r703, %r704, 8;
$L__BB5_145:
	and.b16  	%rs21, %rs25, 2;
	setp.eq.s16 	%p122, %rs21, 0;
	@%p122 bra 	$L__BB5_147;
	mul.wide.s32 	%rd147, %r703, 8;
	add.s64 	%rd148, %rd7, %rd147;
	ld.local.f64 	%fd855, [%rd148];
	mul.f64 	%fd856, %fd855, %fd132;
	st.local.f64 	[%rd148], %fd856;
	ld.local.f64 	%fd857, [%rd148+8];
	mul.f64 	%fd858, %fd857, %fd132;
	st.local.f64 	[%rd148+8], %fd858;
	ld.local.f64 	%fd859, [%rd148+16];
	mul.f64 	%fd860, %fd859, %fd132;
	st.local.f64 	[%rd148+16], %fd860;
	ld.local.f64 	%fd861, [%rd148+24];
	mul.f64 	%fd862, %fd861, %fd132;
	st.local.f64 	[%rd148+24], %fd862;
	add.s32 	%r703, %r703, 4;
$L__BB5_147:
	mul.wide.s32 	%rd149, %r703, 8;
	add.s64 	%rd12, %rd7, %rd149;
	ld.local.f64 	%fd863, [%rd12];
	mul.f64 	%fd864, %fd863, %fd132;
	st.local.f64 	[%rd12], %fd864;
	add.s32 	%r704, %r703, 1;
	and.b16  	%rs22, %rs25, 1;
	setp.eq.b16 	%p123, %rs22, 1;
	not.pred 	%p124, %p123;
	@%p124 bra 	$L__BB5_149;
	ld.local.f64 	%fd865, [%rd12+8];
	mul.f64 	%fd866, %fd865, %fd132;
	st.local.f64 	[%rd12+8], %fd866;
	ld.local.f64 	%fd867, [%rd12+16];
	mul.f64 	%fd868, %fd867, %fd132;
	st.local.f64 	[%rd12+16], %fd868;
	add.s32 	%r704, %r703, 3;
$L__BB5_149:
	add.s32 	%r696, %r152, 1;
	add.s32 	%r695, %r695, 2;
	setp.eq.s32 	%p125, %r152, %r12;
	add.s16 	%rs26, %rs26, 1;
	add.s16 	%rs25, %rs25, 1;
	@%p125 bra 	$L__BB5_150;
	bra.uni 	$L__BB5_139;
$L__BB5_150:
	setp.gt.u32 	%p126, %r706, 99;
	@%p126 bra 	$L__BB5_156;
	add.s32 	%r461, %r706, %r106;
	max.u32 	%r462, %r461, 100;
	setp.lt.u32 	%p127, %r461, 100;
	selp.u32 	%r463, 1, 0, %p127;
	add.s32 	%r464, %r461, %r463;
	sub.s32 	%r465, %r462, %r464;
	div.u32 	%r466, %r465, %r106;
	add.s32 	%r144, %r466, %r463;
	and.b32  	%r467, %r144, 3;
	setp.eq.s32 	%p128, %r467, 3;
	mov.u32 	%r694, %r706;
	@%p128 bra 	$L__BB5_154;
	add.s32 	%r469, %r144, 1;
	and.b32  	%r145, %r469, 3;
	mov.b32 	%r693, 0;
	mov.u32 	%r694, %r706;
$L__BB5_153:
	.pragma "nounroll";
	mul.wide.u32 	%rd150, %r694, 8;
	add.s64 	%rd151, %rd7, %rd150;
	ld.local.f64 	%fd869, [%rd151];
	shl.b32 	%r470, %r694, 3;
	mov.u32 	%r471, _ZZ10mkstrxd_cuILi0ELi4EEviiiiPdPiiS1_dddS0_iS0_iS1_S1_S0_S0_bbbS0_S0_S1_S1_S0_S0_E2hl;
	add.s32 	%r472, %r471, %r470;
	st.shared.f64 	[%r472], %fd869;
	add.s32 	%r694, %r694, %r106;
	add.s32 	%r693, %r693, 1;
	setp.ne.s32 	%p129, %r693, %r145;
	@%p129 bra 	$L__BB5_153;
$L__BB5_154:
	setp.lt.u32 	%p130, %r144, 3;
	@%p130 bra 	$L__BB5_156;
$L__BB5_155:
	mul.wide.u32 	%rd152, %r694, 8;
	add.s64 	%rd153, %rd7, %rd152;
	ld.local.f64 	%fd870, [%rd153];
	shl.b32 	%r473, %r694, 3;
	mov.u32 	%r474, _ZZ10mkstrxd_cuILi0ELi4EEviiiiPdPiiS1_dddS0_iS0_iS1_S1_S0_S0_bbbS0_S0_S1_S1_S0_S0_E2hl;
	add.s32 	%r475, %r474, %r473;
	st.shared.f64 	[%r475], %fd870;
	add.s32 	%r476, %r694, %r106;
	mul.wide.u32 	%rd154, %r476, 8;
	add.s64 	%rd155, %rd7, %rd154;
	ld.local.f64 	%fd871, [%rd155];
	shl.b32 	%r477, %r106, 3;
	add.s32 	%r478, %r475, %r477;
	st.shared.f64 	[%r478], %fd871;
	add.s32 	%r479, %r476, %r106;
	mul.wide.u32 	%rd156, %r479, 8;
	add.s64 	%rd157, %rd7, %rd156;
	ld.local.f64 	%fd872, [%rd157];
	add.s32 	%r480, %r478, %r477;
	st.shared.f64 	[%r480], %fd872;
	add.s32 	%r481, %r479, %r106;
	mul.wide.u32 	%rd158, %r481, 8;
	add.s64 	%rd159, %rd7, %rd158;
	ld.local.f64 	%fd873, [%rd159];
	add.s32 	%r482, %r480, %r477;
	st.shared.f64 	[%r482], %fd873;
	add.s32 	%r694, %r481, %r106;
	setp.lt.u32 	%p131, %r694, 100;
	@%p131 bra 	$L__BB5_155;
$L__BB5_156:
	bar.sync 	0;
	mul.lo.s32 	%r172, %r11, %r9;
	setp.ge.u32 	%p132, %r706, %r172;
	@%p132 bra 	$L__BB5_211;
	ld.param.u64 	%rd192, [_Z10mkstrxd_cuILi0ELi4EEviiiiPdPiiS1_dddS0_iS0_iS1_S1_S0_S0_bbbS0_S0_S1_S1_S0_S0__param_24];
	mad.lo.s32 	%r173, %r223, %r1, %r2;
	cvta.to.global.u64 	%rd161, %rd192;
	mul.wide.s32 	%rd162, %r173, 4;
	add.s64 	%rd163, %rd161, %rd162;
	ld.global.u32 	%r174, [%rd163];
	setp.eq.s16 	%p133, %rs9, 0;
	mov.b64 	%rd194, 0;
	@%p133 bra 	$L__BB5_159;
	ld.param.u64 	%rd193, [_Z10mkstrxd_cuILi0ELi4EEviiiiPdPiiS1_dddS0_iS0_iS1_S1_S0_S0_bbbS0_S0_S1_S1_S0_S0__param_25];
	cvta.to.global.u64 	%rd164, %rd193;
	add.s64 	%rd166, %rd164, %rd162;
	ld.global.u32 	%r483, [%rd166];
	add.s32 	%r484, %r483, -1;
	cvt.s64.s32 	%rd194, %r484;
$L__BB5_159:
	mov.b32 	%r485, 4;
	mov.b32 	%r486, 1;
	mov.b32 	%r487, 3;
	mov.b32 	%r488, 2;
	st.local.v4.u32 	[%rd5], {%r488, %r487, %r486, %r485};
	mov.b32 	%r489, 7;
	mov.b32 	%r490, 6;
	mov.b32 	%r491, 8;
	mov.b32 	%r492, 5;
	st.local.v4.u32 	[%rd5+16], {%r492, %r491, %r490, %r489};
	bar.sync 	0;
	setp.gt.u32 	%p134, %r706, 3;
	@%p134 bra 	$L__BB5_161;
	cvt.rn.f32.u32 	%f5, %r706;
	sqrt.rn.f32 	%f6, %f5;
	cvt.rzi.s32.f32 	%r493, %f6;
	shl.b32 	%r494, %r706, 2;
	mov.u32 	%r495, _ZZ7hstr_cuILi4ELi4EEvbPdS0_iiiS0_S0_PiS1_bidS1_E2ll;
	add.s32 	%r496, %r495, %r494;
	st.shared.u32 	[%r496], %r493;
$L__BB5_161:
	ld.param.u64 	%rd191, [_Z10mkstrxd_cuILi0ELi4EEviiiiPdPiiS1_dddS0_iS0_iS1_S1_S0_S0_bbbS0_S0_S1_S1_S0_S0__param_23];
	ld.param.u64 	%rd190, [_Z10mkstrxd_cuILi0ELi4EEviiiiPdPiiS1_dddS0_iS0_iS1_S1_S0_S0_bbbS0_S0_S1_S1_S0_S0__param_22];
	ld.param.u64 	%rd189, [_Z10mkstrxd_cuILi0ELi4EEviiiiPdPiiS1_dddS0_iS0_iS1_S1_S0_S0_bbbS0_S0_S1_S1_S0_S0__param_15];
	bar.sync 	0;
	rcp.rn.f64 	%fd133, %fd215;
	mov.f64 	%fd874, 0d4008000000000000;
	div.rn.f64 	%fd134, %fd874, %fd215;
	add.s64 	%rd15, %rd3, 16;
	add.s64 	%rd16, %rd2, 32;
	cvta.to.global.u64 	%rd17, %rd189;
	cvta.to.global.u64 	%rd18, %rd190;
	cvta.to.global.u64 	%rd19, %rd191;
	cvt.s64.s32 	%rd20, %r174;
	mov.u32 	%r500, _ZZ7hstr_cuILi4ELi4EEvbPdS0_iiiS0_S0_PiS1_bidS1_E2ll;
	and.b32  	%r627, %r222, -2;
$L__BB5_162:
	setp.ne.s16 	%p135, %rs9, 0;
	div.u32 	%r713, %r706, %r11;
	mul.lo.s32 	%r498, %r713, %r11;
	sub.s32 	%r714, %r706, %r498;
	shl.b32 	%r499, %r713, 2;
	add.s32 	%r501, %r500, %r499;
	ld.shared.u32 	%r178, [%r501];
	shl.b32 	%r502, %r714, 2;
	add.s32 	%r503, %r500, %r502;
	ld.shared.u32 	%r179, [%r503];
	setp.lt.u32 	%p136, %r713, %r7;
	and.pred  	%p1, %p135, %p136;
	max.s32 	%r504, %r713, %r714;
	mad.lo.s32 	%r505, %r504, %r504, %r504;
	shr.u32 	%r506, %r505, 31;
	add.s32 	%r507, %r505, %r506;
	shr.s32 	%r508, %r507, 1;
	min.s32 	%r509, %r713, %r714;
	add.s32 	%r510, %r508, %r509;
	mul.wide.s32 	%rd167, %r510, 4;
	add.s64 	%rd168, %rd17, %rd167;
	ld.global.u32 	%r708, [%rd168];
	ld.global.u32 	%r181, [%rd168+4];
	setp.ge.s32 	%p137, %r708, %r181;
	mov.f64 	%fd1060, 0d0000000000000000;
	mov.f64 	%fd1061, %fd1060;
	@%p137 bra 	$L__BB5_204;
	add.s32 	%r711, %r708, -1;
	add.s32 	%r183, %r179, %r178;
	sub.s32 	%r184, %r181, %r708;
	and.b32  	%r185, %r184, 7;
	sub.s32 	%r511, %r708, %r181;
	setp.gt.u32 	%p138, %r511, -8;
	mov.f64 	%fd1061, 0d0000000000000000;
	mov.f64 	%fd1060, %fd1061;
	@%p138 bra 	$L__BB5_183;
	add.s32 	%r512, %r183, 1;
	cvt.rn.f64.s32 	%fd135, %r512;
	and.b32  	%r513, %r184, -8;
	neg.s32 	%r707, %r513;
	mov.f64 	%fd1061, 0d0000000000000000;
$L__BB5_165:
	.pragma "nounroll";
	mul.wide.s32 	%rd169, %r711, 4;
	add.s64 	%rd21, %rd15, %rd169;
	mul.wide.s32 	%rd170, %r711, 8;
	add.s64 	%rd22, %rd16, %rd170;
	ld.global.u32 	%r190, [%rd21+-16];
	shl.b32 	%r514, %r190, 2;
	add.s32 	%r516, %r500, %r514;
	ld.shared.u32 	%r517, [%r516+-4];
	setp.ne.s32 	%p139, %r183, %r517;
	@%p139 bra 	$L__BB5_167;
	ld.global.f64 	%fd879, [%rd22+-32];
	shl.b32 	%r518, %r190, 3;
	mov.u32 	%r519, _ZZ10mkstrxd_cuILi0ELi4EEviiiiPdPiiS1_dddS0_iS0_iS1_S1_S0_S0_bbbS0_S0_S1_S1_S0_S0_E2hl;
	add.s32 	%r520, %r519, %r518;
	ld.shared.f64 	%fd880, [%r520+-8];
	mul.f64 	%fd881, %fd879, %fd880;
	add.f64 	%fd1060, %fd1060, %fd881;
	mul.f64 	%fd882, %fd881, %fd135;
	sub.f64 	%fd883, %fd1061, %fd882;
	selp.f64 	%fd1061, %fd883, %fd1061, %p1;
$L__BB5_167:
	ld.global.u32 	%r191, [%rd21+-12];
	shl.b32 	%r521, %r191, 2;
	add.s32 	%r523, %r500, %r521;
	ld.shared.u32 	%r524, [%r523+-4];
	setp.ne.s32 	%p140, %r183, %r524;
	@%p140 bra 	$L__BB5_169;
	ld.global.f64 	%fd884, [%rd22+-24];
	shl.b32 	%r525, %r191, 3;
	mov.u32 	%r526, _ZZ10mkstrxd_cuILi0ELi4EEviiiiPdPiiS1_dddS0_iS0_iS1_S1_S0_S0_bbbS0_S0_S1_S1_S0_S0_E2hl;
	add.s32 	%r527, %r526, %r525;
	ld.shared.f64 	%fd885, [%r527+-8];
	mul.f64 	%fd886, %fd884, %fd885;
	add.f64 	%fd1060, %fd1060, %fd886;
	mul.f64 	%fd887, %fd886, %fd135;
	sub.f64 	%fd888, %fd1061, %fd887;
	selp.f64 	%fd1061, %fd888, %fd1061, %p1;
$L__BB5_169:
	ld.global.u32 	%r192, [%rd21+-8];
	shl.b32 	%r528, %r192, 2;
	add.s32 	%r530, %r500, %r528;
	ld.shared.u32 	%r531, [%r530+-4];
	setp.ne.s32 	%p141, %r183, %r531;
	@%p141 bra 	$L__BB5_171;
	ld.global.f64 	%fd889, [%rd22+-16];
	shl.b32 	%r532, %r192, 3;
	mov.u32 	%r533, _ZZ10mkstrxd_cuILi0ELi4EEviiiiPdPiiS1_dddS0_iS0_iS1_S1_S0_S0_bbbS0_S0_S1_S1_S0_S0_E2hl;
	add.s32 	%r534, %r533, %r532;
	ld.shared.f64 	%fd890, [%r534+-8];
	mul.f64 	%fd891, %fd889, %fd890;
	add.f64 	%fd1060, %fd1060, %fd891;
	mul.f64 	%fd892, %fd891, %fd135;
	sub.f64 	%fd893, %fd1061, %fd892;
	selp.f64 	%fd1061, %fd893, %fd1061, %p1;
$L__BB5_171:
	ld.global.u32 	%r193, [%rd21+-4];
	shl.b32 	%r535, %r193, 2;
	add.s32 	%r537, %r500, %r535;
	ld.shared.u32 	%r538, [%r537+-4];
	setp.ne.s32 	%p142, %r183, %r538;
	@%p142 bra 	$L__BB5_173;
	ld.global.f64 	%fd894, [%rd22+-8];
	shl.b32 	%r539, %r193, 3;
	mov.u32 	%r540, _ZZ10mkstrxd_cuILi0ELi4EEviiiiPdPiiS1_dddS0_iS0_iS1_S1_S0_S0_bbbS0_S0_S1_S1_S0_S0_E2hl;
	add.s32 	%r541, %r540, %r539;
	ld.shared.f64 	%fd895, [%r541+-8];
	mul.f64 	%fd896, %fd894, %fd895;
	add.f64 	%fd1060, %fd1060, %fd896;
	mul.f64 	%fd897, %fd896, %fd135;
	sub.f64 	%fd898, %fd1061, %fd897;
	selp.f64 	%fd1061, %fd898, %fd1061, %p1;
$L__BB5_173:
	ld.global.u32 	%r194, [%rd21];
	shl.b32 	%r542, %r194, 2;
	add.s32 	%r544, %r500, %r542;
	ld.shared.u32 	%r545, [%r544+-4];
	setp.ne.s32 	%p143, %r183, %r545;
	@%p143 bra 	$L__BB5_175;
	ld.global.f64 	%fd899, [%rd22];
	shl.b32 	%r546, %r194, 3;
	mov.u32 	%r547, _ZZ10mkstrxd_cuILi0ELi4EEviiiiPdPiiS1_dddS0_iS0_iS1_S1_S0_S0_bbbS0_S0_S1_S1_S0_S0_E2hl;
	add.s32 	%r548, %r547, %r546;
	ld.shared.f64 	%fd900, [%r548+-8];
	mul.f64 	%fd901, %fd899, %fd900;
	add.f64 	%fd1060, %fd1060, %fd901;
	mul.f64 	%fd902, %fd901, %fd135;
	sub.f64 	%fd903, %fd1061, %fd902;
	selp.f64 	%fd1061, %fd903, %fd1061, %p1;
$L__BB5_175:
	ld.global.u32 	%r195, [%rd21+4];
	shl.b32 	%r549, %r195, 2;
	add.s32 	%r551, %r500, %r549;
	ld.shared.u32 	%r552, [%r551+-4];
	setp.ne.s32 	%p144, %r183, %r552;
	@%p144 bra 	$L__BB5_177;
	ld.global.f64 	%fd904, [%rd22+8];
	shl.b32 	%r553, %r195, 3;
	mov.u32 	%r554, _ZZ10mkstrxd_cuILi0ELi4EEviiiiPdPiiS1_dddS0_iS0_iS1_S1_S0_S0_bbbS0_S0_S1_S1_S0_S0_E2hl;
	add.s32 	%r555, %r554, %r553;
	ld.shared.f64 	%fd905, [%r555+-8];
	mul.f64 	%fd906, %fd904, %fd905;
	add.f64 	%fd1060, %fd1060, %fd906;
	mul.f64 	%fd907, %fd906, %fd135;
	sub.f64 	%fd908, %fd1061, %fd907;
	selp.f64 	%fd1061, %fd908, %fd1061, %p1;
$L__BB5_177:
	ld.global.u32 	%r196, [%rd21+8];
	shl.b32 	%r556, %r196, 2;
	add.s32 	%r558, %r500, %r556;
	ld.shared.u32 	%r559, [%r558+-4];
	setp.ne.s32 	%p145, %r183, %r559;
	@%p145 bra 	$L__BB5_179;
	ld.global.f64 	%fd909, [%rd22+16];
	shl.b32 	%r560, %r196, 3;
	mov.u32 	%r561, _ZZ10mkstrxd_cuILi0ELi4EEviiiiPdPiiS1_dddS0_iS0_iS1_S1_S0_S0_bbbS0_S0_S1_S1_S0_S0_E2hl;
	add.s32 	%r562, %r561, %r560;
	ld.shared.f64 	%fd910, [%r562+-8];
	mul.f64 	%fd911, %fd909, %fd910;
	add.f64 	%fd1060, %fd1060, %fd911;
	mul.f64 	%fd912, %fd911, %fd135;
	sub.f64 	%fd913, %fd1061, %fd912;
	selp.f64 	%fd1061, %fd913, %fd1061, %p1;
$L__BB5_179:
	ld.global.u32 	%r197, [%rd21+12];
	shl.b32 	%r563, %r197, 2;
	add.s32 	%r565, %r500, %r563;
	ld.shared.u32 	%r566, [%r565+-4];
	setp.ne.s32 	%p146, %r183, %r566;
	@%p146 bra 	$L__BB5_181;
	ld.global.f64 	%fd914, [%rd22+24];
	shl.b32 	%r567, %r197, 3;
	mov.u32 	%r568, _ZZ10mkstrxd_cuILi0ELi4EEviiiiPdPiiS1_dddS0_iS0_iS1_S1_S0_S0_bbbS0_S0_S1_S1_S0_S0_E2hl;
	add.s32 	%r569, %r568, %r567;
	ld.shared.f64 	%fd915, [%r569+-8];
	mul.f64 	%fd916, %fd914, %fd915;
	add.f64 	%fd1060, %fd1060, %fd916;
	mul.f64 	%fd917, %fd916, %fd135;
	sub.f64 	%fd918, %fd1061, %fd917;
	selp.f64 	%fd1061, %fd918, %fd1061, %p1;
$L__BB5_181:
	add.s32 	%r711, %r711, 8;
	add.s32 	%r708, %r708, 8;
	add.s32 	%r707, %r707, 8;
	setp.ne.s32 	%p147, %r707, 0;
	@%p147 bra 	$L__BB5_165;
	add.s32 	%r711, %r708, -1;
$L__BB5_183:
	setp.eq.s32 	%p148, %r185, 0;
	@%p148 bra 	$L__BB5_204;
	and.b32  	%r203, %r184, 3;
	setp.lt.u32 	%p149, %r185, 4;
	@%p149 bra 	$L__BB5_194;
	mul.wide.s32 	%rd171, %r711, 4;
	add.s64 	%rd23, %rd3, %rd171;
	ld.global.u32 	%r204, [%rd23];
	shl.b32 	%r570, %r204, 2;
	add.s32 	%r572, %r500, %r570;
	ld.shared.u32 	%r573, [%r572+-4];
	setp.ne.s32 	%p150, %r183, %r573;
	mul.wide.s32 	%rd172, %r711, 8;
	add.s64 	%rd24, %rd2, %rd172;
	@%p150 bra 	$L__BB5_187;
	ld.global.f64 	%fd920, [%rd24];
	shl.b32 	%r574, %r204, 3;
	mov.u32 	%r575, _ZZ10mkstrxd_cuILi0ELi4EEviiiiPdPiiS1_dddS0_iS0_iS1_S1_S0_S0_bbbS0_S0_S1_S1_S0_S0_E2hl;
	add.s32 	%r576, %r575, %r574;
	ld.shared.f64 	%fd921, [%r576+-8];
	mul.f64 	%fd922, %fd920, %fd921;
	add.f64 	%fd1060, %fd1060, %fd922;
	add.s32 	%r577, %r183, 1;
	cvt.rn.f64.s32 	%fd923, %r577;
	mul.f64 	%fd924, %fd922, %fd923;
	sub.f64 	%fd925, %fd1061, %fd924;
	selp.f64 	%fd1061, %fd925, %fd1061, %p1;
$L__BB5_187:
	ld.global.u32 	%r205, [%rd23+4];
	shl.b32 	%r578, %r205, 2;
	add.s32 	%r580, %r500, %r578;
	ld.shared.u32 	%r581, [%r580+-4];
	setp.ne.s32 	%p151, %r183, %r581;
	@%p151 bra 	$L__BB5_189;
	ld.global.f64 	%fd926, [%rd24+8];
	shl.b32 	%r582, %r205, 3;
	mov.u32 	%r583, _ZZ10mkstrxd_cuILi0ELi4EEviiiiPdPiiS1_dddS0_iS0_iS1_S1_S0_S0_bbbS0_S0_S1_S1_S0_S0_E2hl;
	add.s32 	%r584, %r583, %r582;
	ld.shared.f64 	%fd927, [%r584+-8];
	mul.f64 	%fd928, %fd926, %fd927;
	add.f64 	%fd1060, %fd1060, %fd928;
	add.s32 	%r585, %r183, 1;
	cvt.rn.f64.s32 	%fd929, %r585;
	mul.f64 	%fd930, %fd928, %fd929;
	sub.f64 	%fd931, %fd1061, %fd930;
	selp.f64 	%fd1061, %fd931, %fd1061, %p1;
$L__BB5_189:
	ld.global.u32 	%r206, [%rd23+8];
	shl.b32 	%r586, %r206, 2;
	add.s32 	%r588, %r500, %r586;
	ld.shared.u32 	%r589, [%r588+-4];
	setp.ne.s32 	%p152, %r183, %r589;
	@%p152 bra 	$L__BB5_191;
	ld.global.f64 	%fd932, [%rd24+16];
	shl.b32 	%r590, %r206, 3;
	mov.u32 	%r591, _ZZ10mkstrxd_cuILi0ELi4EEviiiiPdPiiS1_dddS0_iS0_iS1_S1_S0_S0_bbbS0_S0_S1_S1_S0_S0_E2hl;
	add.s32 	%r592, %r591, %r590;
	ld.shared.f64 	%fd933, [%r592+-8];
	mul.f64 	%fd934, %fd932, %fd933;
	add.f64 	%fd1060, %fd1060, %fd934;
	add.s32 	%r593, %r183, 1;
	cvt.rn.f64.s32 	%fd935, %r593;
	mul.f64 	%fd936, %fd934, %fd935;
	sub.f64 	%fd937, %fd1061, %fd936;
	selp.f64 	%fd1061, %fd937, %fd1061, %p1;
$L__BB5_191:
	ld.global.u32 	%r207, [%rd23+12];
	shl.b32 	%r594, %r207, 2;
	add.s32 	%r596, %r500, %r594;
	ld.shared.u32 	%r597, [%r596+-4];
	setp.ne.s32 	%p153, %r183, %r597;
	@%p153 bra 	$L__BB5_193;
	ld.global.f64 	%fd938, [%rd24+24];
	shl.b32 	%r598, %r207, 3;
	mov.u32 	%r599, _ZZ10mkstrxd_cuILi0ELi4EEviiiiPdPiiS1_dddS0_iS0_iS1_S1_S0_S0_bbbS0_S0_S1_S1_S0_S0_E2hl;
	add.s32 	%r600, %r599, %r598;
	ld.shared.f64 	%fd939, [%r600+-8];
	mul.f64 	%fd940, %fd938, %fd939;
	add.f64 	%fd1060, %fd1060, %fd940;
	add.s32 	%r601, %r183, 1;
	cvt.rn.f64.s32 	%fd941, %r601;
	mul.f64 	%fd942, %fd940, %fd941;
	sub.f64 	%fd943, %fd1061, %fd942;
	selp.f64 	%fd1061, %fd943, %fd1061, %p1;
$L__BB5_193:
	add.s32 	%r711, %r711, 4;
$L__BB5_194:
	setp.eq.s32 	%p154, %r203, 0;
	@%p154 bra 	$L__BB5_204;
	setp.eq.s32 	%p155, %r203, 1;
	@%p155 bra 	$L__BB5_201;
	mul.wide.s32 	%rd173, %r711, 4;
	add.s64 	%rd25, %rd3, %rd173;
	ld.global.u32 	%r210, [%rd25];
	shl.b32 	%r602, %r210, 2;
	add.s32 	%r604, %r500, %r602;
	ld.shared.u32 	%r605, [%r604+-4];
	setp.ne.s32 	%p156, %r183, %r605;
	mul.wide.s32 	%rd174, %r711, 8;
	add.s64 	%rd26, %rd2, %rd174;
	@%p156 bra 	$L__BB5_198;
	ld.global.f64 	%fd945, [%rd26];
	shl.b32 	%r606, %r210, 3;
	mov.u32 	%r607, _ZZ10mkstrxd_cuILi0ELi4EEviiiiPdPiiS1_dddS0_iS0_iS1_S1_S0_S0_bbbS0_S0_S1_S1_S0_S0_E2hl;
	add.s32 	%r608, %r607, %r606;
	ld.shared.f64 	%fd946, [%r608+-8];
	mul.f64 	%fd947, %fd945, %fd946;
	add.f64 	%fd1060, %fd1060, %fd947;
	add.s32 	%r609, %r183, 1;
	cvt.rn.f64.s32 	%fd948, %r609;
	mul.f64 	%fd949, %fd947, %fd948;
	sub.f64 	%fd950, %fd1061, %fd949;
	selp.f64 	%fd1061, %fd950, %fd1061, %p1;
$L__BB5_198:
	ld.global.u32 	%r211, [%rd25+4];
	shl.b32 	%r610, %r211, 2;
	add.s32 	%r612, %r500, %r610;
	ld.shared.u32 	%r613, [%r612+-4];
	setp.ne.s32 	%p157, %r183, %r613;
	@%p157 bra 	$L__BB5_200;
	ld.global.f64 	%fd951, [%rd26+8];
	shl.b32 	%r614, %r211, 3;
	mov.u32 	%r615, _ZZ10mkstrxd_cuILi0ELi4EEviiiiPdPiiS1_dddS0_iS0_iS1_S1_S0_S0_bbbS0_S0_S1_S1_S0_S0_E2hl;
	add.s32 	%r616, %r615, %r614;
	ld.shared.f64 	%fd952, [%r616+-8];
	mul.f64 	%fd953, %fd951, %fd952;
	add.f64 	%fd1060, %fd1060, %fd953;
	add.s32 	%r617, %r183, 1;
	cvt.rn.f64.s32 	%fd954, %r617;
	mul.f64 	%fd955, %fd953, %fd954;
	sub.f64 	%fd956, %fd1061, %fd955;
	selp.f64 	%fd1061, %fd956, %fd1061, %p1;
$L__BB5_200:
	add.s32 	%r711, %r711, 2;
$L__BB5_201:
	and.b32  	%r618, %r184, 1;
	setp.eq.b32 	%p158, %r618, 1;
	not.pred 	%p159, %p158;
	@%p159 bra 	$L__BB5_204;
	mul.wide.s32 	%rd175, %r711, 4;
	add.s64 	%rd176, %rd3, %rd175;
	ld.global.u32 	%r214, [%rd176];
	shl.b32 	%r619, %r214, 2;
	add.s32 	%r621, %r500, %r619;
	ld.shared.u32 	%r622, [%r621+-4];
	setp.ne.s32 	%p160, %r183, %r622;
	@%p160 bra 	$L__BB5_204;
	mul.wide.s32 	%rd177, %r711, 8;
	add.s64 	%rd178, %rd2, %rd177;
	ld.global.f64 	%fd957, [%rd178];
	shl.b32 	%r623, %r214, 3;
	mov.u32 	%r624, _ZZ10mkstrxd_cuILi0ELi4EEviiiiPdPiiS1_dddS0_iS0_iS1_S1_S0_S0_bbbS0_S0_S1_S1_S0_S0_E2hl;
	add.s32 	%r625, %r624, %r623;
	ld.shared.f64 	%fd958, [%r625+-8];
	mul.f64 	%fd959, %fd957, %fd958;
	add.f64 	%fd1060, %fd1060, %fd959;
	add.s32 	%r626, %r183, 1;
	cvt.rn.f64.s32 	%fd960, %r626;
	mul.f64 	%fd961, %fd959, %fd960;
	sub.f64 	%fd962, %fd1061, %fd961;
	selp.f64 	%fd1061, %fd962, %fd1061, %p1;
$L__BB5_204:
	setp.eq.s16 	%p161, %rs9, 0;
	setp.ne.s16 	%p162, %rs10, 0;
	setp.ne.s32 	%p163, %r713, %r714;
	setp.ne.s32 	%p164, %r178, 1;
	or.pred  	%p165, %p163, %p164;
	setp.ne.s32 	%p166, %r627, 2;
	or.pred  	%p167, %p165, %p166;
	or.pred  	%p168, %p167, %p162;
	add.f64 	%fd963, %fd133, %fd1060;
	sub.f64 	%fd964, %fd1061, %fd134;
	selp.f64 	%fd210, %fd1060, %fd963, %p168;
	selp.f64 	%fd965, %fd1061, %fd964, %p168;
	selp.f64 	%fd211, %fd1061, %fd965, %p161;
	shl.b32 	%r628, %r179, 1;
	and.b32  	%r629, %r628, 2;
	sub.s32 	%r630, 1, %r629;
	cvt.rn.f64.s32 	%fd966, %r630;
	mul.f64 	%fd967, %fd966, 0d402921FB54442D18;
	mad.lo.s32 	%r631, %r178, %r628, %r178;
	shl.b32 	%r632, %r631, 1;
	add.s32 	%r633, %r628, %r632;
	or.b32  	%r634, %r633, 1;
	cvt.rn.f64.s32 	%fd968, %r634;
	sqrt.rn.f64 	%fd969, %fd968;
	mul.f64 	%fd970, %fd967, %fd969;
	shl.b32 	%r635, %r179, 2;
	mov.u32 	%r636, _ZZ10mkstrxd_cuILi0ELi4EEviiiiPdPiiS1_dddS0_iS0_iS1_S1_S0_S0_bbbS0_S0_S1_S1_S0_S0_E2df;
	add.s32 	%r637, %r636, 4;
	add.s32 	%r638, %r637, %r635;
	ld.shared.u32 	%r639, [%r638];
	shl.b32 	%r640, %r178, 2;
	add.s32 	%r641, %r637, %r640;
	ld.shared.u32 	%r642, [%r641];
	mul.lo.s32 	%r643, %r642, %r639;
	cvt.rn.f64.s32 	%fd971, %r643;
	div.rn.f64 	%fd212, %fd970, %fd971;
	add.s32 	%r215, %r713, -1;
	setp.gt.u32 	%p169, %r215, 7;
	@%p169 bra 	$L__BB5_206;
	mul.wide.u32 	%rd179, %r215, 4;
	add.s64 	%rd180, %rd5, %rd179;
	ld.local.u32 	%r713, [%rd180];
$L__BB5_206:
	add.s32 	%r218, %r714, -1;
	setp.gt.u32 	%p170, %r218, 7;
	@%p170 bra 	$L__BB5_208;
	mul.wide.u32 	%rd181, %r218, 4;
	add.s64 	%rd182, %rd5, %rd181;
	ld.local.u32 	%r714, [%rd182];
$L__BB5_208:
	mul.f64 	%fd972, %fd210, %fd212;
	mad.lo.s32 	%r644, %r713, %r11, %r714;
	cvt.s64.s32 	%rd27, %r644;
	add.s64 	%rd183, %rd27, %rd20;
	shl.b64 	%rd184, %rd183, 3;
	add.s64 	%rd185, %rd18, %rd184;
	st.global.f64 	[%rd185+-8], %fd972;
	not.pred 	%p171, %p1;
	@%p171 bra 	$L__BB5_210;
	mul.f64 	%fd973, %fd211, %fd212;
	add.s64 	%rd186, %rd194, %rd27;
	shl.b64 	%rd187, %rd186, 3;
	add.s64 	%rd188, %rd19, %rd187;
	st.global.f64 	[%rd188], %fd973;
$L__BB5_210:
	add.s32 	%r706, %r706, 4;
	setp.lt.u32 	%p172, %r706, %r172;
	@%p172 bra 	$L__BB5_162;
$L__BB5_211:
	ret;
$L__BB5_212:
	st.local.f64 	[%rd8+8], %fd13;
	st.local.v2.f64 	[%rd8+16], {%fd14, %fd12};
	bra.uni 	$L__BB5_47;

}
	// .globl	_Z10mkstrxd_cuILi1ELi4EEviiiiPdPiiS1_dddS0_iS0_iS1_S1_S0_S0_bbbS0_S0_S1_S1_S0_S0_
.visible .entry _Z10mkstrxd_cuILi1ELi4EEviiiiPdPiiS1_dddS0_iS0_iS1_S1_S0_S0_bbbS0_S0_S1_S1_S0_S0_(
	.param .u32 _Z10mkstrxd_cuILi1ELi4EEviiiiPdPiiS1_dddS0_iS0_iS1_S1_S0_S0_bbbS0_S0_S1_S1_S0_S0__param_0,
	.param .u32 _Z10mkstrxd_cuILi1ELi4EEviiiiPdPiiS1_dddS0_iS0_iS1_S1_S0_S0_bbbS0_S0_S1_S1_S0_S0__param_1,
	.param .u32 _Z10mkstrxd_cuILi1ELi4EEviiiiPdPiiS1_dddS0_iS0_iS1_S1_S0_S0_bbbS0_S0_S1_S1_S0_S0__param_2,
	.param .u32 _Z10mkstrxd_cuILi1ELi4EEviiiiPdPiiS1_dddS0_iS0_iS1_S1_S0_S0_bbbS0_S0_S1_S1_S0_S0__param_3,
	.param .u64 .ptr .align 1 _Z10mkstrxd_cuILi1ELi4EEviiiiPdPiiS1_dddS0_iS0_iS1_S1_S0_S0_bbbS0_S0_S1_S1_S0_S0__param_4,
	.param .u64 .ptr .align 1 _Z10mkstrxd_cuILi1ELi4EEviiiiPdPiiS1_dddS0_iS0_iS1_S1_S0_S0_bbbS0_S0_S1_S1_S0_S0__param_5,
	.param .u32 _Z10mkstrxd_cuILi1ELi4EEviiiiPdPiiS1_dddS0_iS0_iS1_S1_S0_S0_bbbS0_S0_S1_S1_S0_S0__param_6,
	.param .u64 .ptr .align 1 _Z10mkstrxd_cuILi1ELi4EEviiiiPdPiiS1_dddS0_iS0_iS1_S1_S0_S0_bbbS0_S0_S1_S1_S0_S0__param_7,
	.param .f64 _Z10mkstrxd_cuILi1ELi4EEviiiiPdPiiS1_dddS0_iS0_iS1_S1_S0_S0_bbbS0_S0_S1_S1_S0_S0__param_8,
	.param .f64 _Z10mkstrxd_cuILi1ELi4EEviiiiPdPiiS1_dddS0_iS0_iS1_S1_S0_S0_bbbS0_S0_S1_S1_S0_S0__param_9,
	.param .f64 _Z10mkstrxd_cuILi1ELi4EEviiiiPdPiiS1_dddS0_iS0_iS1_S1_S0_S0_bbbS0_S0_S1_S1_S0_S0__param_10,
	.param .u64 .ptr .align 1 _Z10mkstrxd_cuILi1ELi4EEviiiiPdPiiS1_dddS0_iS0_iS1_S1_S0_S0_bbbS0_S0_S1_S1_S0_S0__param_11,
	.param .u32 _Z10mkstrxd_cuILi1ELi4EEviiiiPdPiiS1_dddS0_iS0_iS1_S1_S0_S0_bbbS0_S0_S1_S1_S0_S0__param_12,
	.param .u64 .ptr .align 1 _Z10mkstrxd_cuILi1ELi4EEviiiiPdPiiS1_dddS0_iS0_iS1_S1_S0_S0_bbbS0_S0_S1_S1_S0_S0__param_13,
	.param .u32 _Z10mkstrxd_cuILi1ELi4EEviiiiPdPiiS1_dddS0_iS0_iS1_S1_S0_S0_bbbS0_S0_S1_S1_S0_S0__param_14,
	.param .u64 .ptr .align 1 _Z10mkstrxd_cuILi1ELi4EEviiiiPdPiiS1_dddS0_iS0_iS1_S1_S0_S0_bbbS0_S0_S1_S1_S0_S0__param_15,
	.param .u64 .ptr .align 1 _Z10mkstrxd_cuILi1ELi4EEviiiiPdPiiS1_dddS0_iS0_iS1_S1_S0_S0_bbbS0_S0_S1_S1_S0_S0__param_16,
	.param .u64 .ptr .align 1 _Z10mkstrxd_cuILi1ELi4EEviiiiPdPiiS1_dddS0_iS0_iS1_S1_S0_S0_bbbS0_S0_S1_S1_S0_S0__param_17,
	.param .u64 .ptr .align 1 _Z10mkstrxd_cuILi1ELi4EEviiiiPdPiiS1_dddS0_iS0_iS1_S1_S0_S0_bbbS0_S0_S1_S1_S0_S0__param_18,
	.param .u8 _Z10mkstrxd_cuILi1ELi4EEviiiiPdPiiS1_dddS0_iS0_iS1_S1_S0_S0_bbbS0_S0_S1_S1_S0_S0__param_19,
	.param .u8 _Z10mkstrxd_cuILi1ELi4EEviiiiPdPiiS1_dddS0_iS0_iS1_S1_S0_S0_bbbS0_S0_S1_S1_S0_S0__param_20,
	.param .u8 _Z10mkstrxd_cuILi1ELi4EEviiiiPdPiiS1_dddS0_iS0_iS1_S1_S0_S0_bbbS0_S0_S1_S1_S0_S0__param_21,
	.param .u64 .ptr .align 1 _Z10mkstrxd_cuILi1ELi4EEviiiiPdPiiS1_dddS0_iS0_iS1_S1_S0_S0_bbbS0_S0_S1_S1_S0_S0__param_22,
	.param .u64 .ptr .align 1 _Z10mkstrxd_cuILi1ELi4EEviiiiPdPiiS1_dddS0_iS0_iS1_S1_S0_S0_bbbS0_S0_S1_S1_S0_S0__param_23,
	.param .u64 .ptr .align 1 _Z10mkstrxd_cuILi1ELi4EEviiiiPdPiiS1_dddS0_iS0_iS1_S1_S0_S0_bbbS0_S0_S1_S1_S0_S0__param_24,
	.param .u64 .ptr .align 1 _Z10mkstrxd_cuILi1ELi4EEviiiiPdPiiS1_dddS0_iS0_iS1_S1_S0_S0_bbbS0_S0_S1_S1_S0_S0__param_25,
	.param .u64 .ptr .align 1 _Z10mkstrxd_cuILi1ELi4EEviiiiPdPiiS1_dddS0_iS0_iS1_S1_S0_S0_bbbS0_S0_S1_S1_S0_S0__param_26,
	.param .u64 .ptr .align 1 _Z10mkstrxd_cuILi1ELi4EEviiiiPdPiiS1_dddS0_iS0_iS1_S1_S0_S0_bbbS0_S0_S1_S1_S0_S0__param_27
)
{
	.local .align 16 .b8 	__local_depot6[320];
	.reg .b64 	%SP;
	.reg .b64 	%SPL;
	.reg .pred 	%p<217>;
	.reg .b16 	%rs<56>;
	.reg .b32 	%r<997>;
	.reg .b32 	%f<7>;
	.reg .b64 	%rd<437>;
	.reg .b64 	%fd<1622>;
	// demoted variable
	.shared .align 8 .b8 _ZZ9rcnsl0_cuILi3ELi4EEvPddidS0_iS0_idS0_S0_E2dl[512];
	// demoted variable
	.shared .align 4 .b8 _ZZ7hstr_cuILi16ELi4EEvbPdS0_iiiS0_S0_PiS1_bidS1_E2ll[64];
	// demoted variable
	.shared .align 8 .b8 _ZZ10mkstrxd_cuILi1ELi4EEviiiiPdPiiS1_dddS0_iS0_iS1_S1_S0_S0_bbbS0_S0_S1_S1_S0_S0_E2hl[128];
	// demoted variable
	.shared .align 4 .b8 _ZZ10mkstrxd_cuILi1ELi4EEviiiiPdPiiS1_dddS0_iS0_iS1_S1_S0_S0_bbbS0_S0_S1_S1_S0_S0_E2df[16];
	mov.u64 	%SPL, __local_depot6;
	ld.param.u32 	%r298, [_Z10mkstrxd_cuILi1ELi4EEviiiiPdPiiS1_dddS0_iS0_iS1_S1_S0_S0_bbbS0_S0_S1_S1_S0_S0__param_0];
	ld.param.u32 	%r299, [_Z10mkstrxd_cuILi1ELi4EEviiiiPdPiiS1_dddS0_iS0_iS1_S1_S0_S0_bbbS0_S0_S1_S1_S0_S0__param_1];
	ld.param.u32 	%r300, [_Z10mkstrxd_cuILi1ELi4EEviiiiPdPiiS1_dddS0_iS0_iS1_S1_S0_S0_bbbS0_S0_S1_S1_S0_S0__param_3];
	ld.param.u64 	%rd37, [_Z10mkstrxd_cuILi1ELi4EEviiiiPdPiiS1_dddS0_iS0_iS1_S1_S0_S0_bbbS0_S0_S1_S1_S0_S0__param_4];
	ld.param.u64 	%rd38, [_Z10mkstrxd_cuILi1ELi4EEviiiiPdPiiS1_dddS0_iS0_iS1_S1_S0_S0_bbbS0_S0_S1_S1_S0_S0__param_5];
	ld.param.u64 	%rd39, [_Z10mkstrxd_cuILi1ELi4EEviiiiPdPiiS1_dddS0_iS0_iS1_S1_S0_S0_bbbS0_S0_S1_S1_S0_S0__param_7];
	ld.param.f64 	%fd237, [_Z10mkstrxd_cuILi1ELi4EEviiiiPdPiiS1_dddS0_iS0_iS1_S1_S0_S0_bbbS0_S0_S1_S1_S0_S0__param_8];
	ld.param.f64 	%fd238, [_Z10mkstrxd_cuILi1ELi4EEviiiiPdPiiS1_dddS0_iS0_iS1_S1_S0_S0_bbbS0_S0_S1_S1_S0_S0__param_9];
	ld.param.f64 	%fd239, [_Z10mkstrxd_cuILi1ELi4EEviiiiPdPiiS1_dddS0_iS0_iS1_S1_S0_S0_bbbS0_S0_S1_S1_S0_S0__param_10];
	ld.param.u64 	%rd48, [_Z10mkstrxd_cuILi1ELi4EEviiiiPdPiiS1_dddS0_iS0_iS1_S1_S0_S0_bbbS0_S0_S1_S1_S0_S0__param_11];
	ld.param.u32 	%r301, [_Z10mkstrxd_cuILi1ELi4EEviiiiPdPiiS1_dddS0_iS0_iS1_S1_S0_S0_bbbS0_S0_S1_S1_S0_S0__param_12];
	ld.param.u64 	%rd40, [_Z10mkstrxd_cuILi1ELi4EEviiiiPdPiiS1_dddS0_iS0_iS1_S1_S0_S0_bbbS0_S0_S1_S1_S0_S0__param_13];
	ld.param.u32 	%r302, [_Z10mkstrxd_cuILi1ELi4EEviiiiPdPiiS1_dddS0_iS0_iS1_S1_S0_S0_bbbS0_S0_S1_S1_S0_S0__param_14];
	ld.param.u64 	%rd41, [_Z10mkstrxd_cuILi1ELi4EEviiiiPdPiiS1_dddS0_iS0_iS1_S1_S0_S0_bbbS0_S0_S1_S1_S0_S0__param_15];
	ld.param.u64 	%rd49, [_Z10mkstrxd_cuILi1ELi4EEviiiiPdPiiS1_dddS0_iS0_iS1_S1_S0_S0_bbbS0_S0_S1_S1_S0_S0__param_16];
	ld.param.u64 	%rd50, [_Z10mkstrxd_cuILi1ELi4EEviiiiPdPiiS1_dddS0_iS0_iS1_S1_S0_S0_bbbS0_S0_S1_S1_S0_S0__param_17];
	ld.param.u64 	%rd51, [_Z10mkstrxd_cuILi1ELi4EEviiiiPdPiiS1_dddS0_iS0_iS1_S1_S0_S0_bbbS0_S0_S1_S1_S0_S0__param_18];
	ld.param.s8 	%rs17, [_Z10mkstrxd_cuILi1ELi4EEviiiiPdPiiS1_dddS0_iS0_iS1_S1_S0_S0_bbbS0_S0_S1_S1_S0_S0__param_19];
	ld.param.s8 	%rs18, [_Z10mkstrxd_cuILi1ELi4EEviiiiPdPiiS1_dddS0_iS0_iS1_S1_S0_S0_bbbS0_S0_S1_S1_S0_S0__param_20];
	ld.param.s8 	%rs19, [_Z10mkstrxd_cuILi1ELi4EEviiiiPdPiiS1_dddS0_iS0_iS1_S1_S0_S0_bbbS0_S0_S1_S1_S0_S0__param_21];
	ld.param.u64 	%rd42, [_Z10mkstrxd_cuILi1ELi4EEviiiiPdPiiS1_dddS0_iS0_iS1_S1_S0_S0_bbbS0_S0_S1_S1_S0_S0__param_22];
	ld.param.u64 	%rd43, [_Z10mkstrxd_cuILi1ELi4EEviiiiPdPiiS1_dddS0_iS0_iS1_S1_S0_S0_bbbS0_S0_S1_S1_S0_S0__param_23];
	ld.param.u64 	%rd44, [_Z10mkstrxd_cuILi1ELi4EEviiiiPdPiiS1_dddS0_iS0_iS1_S1_S0_S0_bbbS0_S0_S1_S1_S0_S0__param_24];
	ld.param.u64 	%rd45, [_Z10mkstrxd_cuILi1ELi4EEviiiiPdPiiS1_dddS0_iS0_iS1_S1_S0_S0_bbbS0_S0_S1_S1_S0_S0__param_25];
	ld.param.u64 	%rd46, [_Z10mkstrxd_cuILi1ELi4EEviiiiPdPiiS1_dddS0_iS0_iS1_S1_S0_S0_bbbS0_S0_S1_S1_S0_S0__param_26];
	ld.param.u64 	%rd47, [_Z10mkstrxd_cuILi1ELi4EEviiiiPdPiiS1_dddS0_iS0_iS1_S1_S0_S0_bbbS0_S0_S1_S1_S0_S0__param_27];
	cvta.to.global.u64 	%rd1, %rd51;
	cvta.to.global.u64 	%rd2, %rd50;
	cvta.to.global.u64 	%rd3, %rd49;
	cvta.to.global.u64 	%rd4, %rd48;
	add.u64 	%rd5, %SPL, 0;
	add.u64 	%rd6, %SPL, 128;
	add.u64 	%rd7, %SPL, 0;
	add.u64 	%rd8, %SPL, 160;
	add.u64 	%rd9, %SPL, 192;
	mov.u32 	%r1, %ctaid.y;
	mov.u32 	%r2, %ctaid.x;
	mov.u32 	%r303, %tid.y;
	mov.u32 	%r3, %ntid.x;
	mul.lo.s32 	%r4, %r303, %r3;
	mov.u32 	%r5, %tid.x;
	add.s32 	%r988, %r4, %r5;
	setp.ne.s32 	%p2, %r988, 0;
	@%p2 bra 	$L__BB6_2;
	mov.b32 	%r304, 1;
	st.shared.u32 	[_ZZ10mkstrxd_cuILi1ELi4EEviiiiPdPiiS1_dddS0_iS0_iS1_S1_S0_S0_bbbS0_S0_S1_S1_S0_S0_E2df], %r304;
	st.shared.u32 	[_ZZ10mkstrxd_cuILi1ELi4EEviiiiPdPiiS1_dddS0_iS0_iS1_S1_S0_S0_bbbS0_S0_S1_S1_S0_S0_E2df+4], %r304;
	mov.b32 	%r305, 3;
	st.shared.u32 	[_ZZ10mkstrxd_cuILi1ELi4EEviiiiPdPiiS1_dddS0_iS0_iS1_S1_S0_S0_bbbS0_S0_S1_S1_S0_S0_E2df+8], %r305;
	mov.b32 	%r306, 15;
	st.shared.u32 	[_ZZ10mkstrxd_cuILi1ELi4EEviiiiPdPiiS1_dddS0_iS0_iS1_S1_S0_S0_bbbS0_S0_S1_S1_S0_S0_E2df+12], %r306;
$L__BB6_2:
	cvta.to.global.u64 	%rd57, %rd37;
	cvta.to.global.u64 	%rd58, %rd39;
	cvta.to.global.u64 	%rd59, %rd38;
	bar.sync 	0;
	add.s32 	%r307, %r300, %r1;
	mul.wide.s32 	%rd60, %r307, 4;
	add.s64 	%rd61, %rd59, %rd60;
	ld.global.u32 	%r308, [%rd61];
	mul.wide.s32 	%rd62, %r308, 4;
	add.s64 	%rd63, %rd58, %rd62;
	ld.global.u32 	%r309, [%rd63+-4];
	mad.lo.s32 	%r310, %r309, %r309, %r309;
	add.s32 	%r311, %r309, %r310;
	add.s32 	%r7, %r311, 1;
	or.b16  	%rs20, %rs19, %rs17;
	setp.ne.s16 	%p3, %rs20, 0;
	add.s32 	%r312, %r309, 2;
	mul.lo.s32 	%r313, %r312, %r312;
	selp.u32 	%r314, 1, 0, %p3;
	add.s32 	%r8, %r309, %r314;
	selp.b32 	%r9, %r313, %r7, %p3;
	mul.wide.u32 	%rd64, %r2, 4;
	add.s64 	%rd65, %rd59, %rd64;
	ld.global.u32 	%r315, [%rd65];
	mul.wide.s32 	%rd66, %r315, 4;
	add.s64 	%rd67, %rd58, %rd66;
	ld.global.u32 	%r316, [%rd67+-4];
	add.s32 	%r10, %r316, 1;
	mad.lo.s32 	%r317, %r316, %r316, %r316;
	add.s32 	%r11, %r317, %r10;
	add.s32 	%r12, %r8, %r316;
	mul.lo.s32 	%r318, %r307, 3;
	mul.lo.s32 	%r319, %r2, 3;
	mul.wide.u32 	%rd68, %r319, 8;
	add.s64 	%rd69, %rd57, %rd68;
	ld.global.f64 	%fd240, [%rd69];
	mul.wide.s32 	%rd70, %r318, 8;
	add.s64 	%rd71, %rd57, %rd70;
	ld.global.f64 	%fd241, [%rd71];
	sub.f64 	%fd1, %fd240, %fd241;
	ld.global.f64 	%fd242, [%rd69+8];
	ld.global.f64 	%fd243, [%rd71+8];
	sub.f64 	%fd2, %fd242, %fd243;
	ld.global.f64 	%fd244, [%rd69+16];
	ld.global.f64 	%fd245, [%rd71+16];
	sub.f64 	%fd3, %fd244, %fd245;
	setp.ne.s16 	%p4, %rs18, 0;
	@%p4 bra 	$L__BB6_163;
	cvta.to.global.u64 	%rd72, %rd47;
	cvta.to.global.u64 	%rd73, %rd46;
	ld.global.f64 	%fd246, [%rd72];
	fma.rn.f64 	%fd247, %fd246, %fd1, 0d0000000000000000;
	ld.global.f64 	%fd248, [%rd72+24];
	fma.rn.f64 	%fd249, %fd248, %fd2, %fd247;
	ld.global.f64 	%fd250, [%rd72+48];
	fma.rn.f64 	%fd251, %fd250, %fd3, %fd249;
	ld.global.f64 	%fd252, [%rd72+8];
	fma.rn.f64 	%fd253, %fd252, %fd1, 0d0000000000000000;
	ld.global.f64 	%fd254, [%rd72+32];
	fma.rn.f64 	%fd255, %fd254, %fd2, %fd253;
	ld.global.f64 	%fd256, [%rd72+56];
	fma.rn.f64 	%fd257, %fd256, %fd3, %fd255;
	ld.global.f64 	%fd258, [%rd72+16];
	fma.rn.f64 	%fd259, %fd258, %fd1, 0d0000000000000000;
	ld.global.f64 	%fd260, [%rd72+40];
	fma.rn.f64 	%fd261, %fd260, %fd2, %fd259;
	ld.global.f64 	%fd262, [%rd72+64];
	fma.rn.f64 	%fd263, %fd262, %fd3, %fd261;
	setp.lt.f64 	%p5, %fd251, 0d0000000000000000;
	selp.f64 	%fd264, 0d3FF0000000000000, 0dBFF0000000000000, %p5;
	selp.f64 	%fd265, 0dBFE0000000000000, 0d3FE0000000000000, %p5;
	add.f64 	%fd266, %fd251, %fd265;
	cvt.rzi.f64.f64 	%fd267, %fd266;
	setp.eq.f64 	%p6, %fd266, %fd267;
	add.f64 	%fd268, %fd264, %fd267;
	selp.f64 	%fd269, %fd268, %fd267, %p6;
	sub.f64 	%fd270, %fd251, %fd269;
	setp.lt.f64 	%p7, %fd257, 0d0000000000000000;
	selp.f64 	%fd271, 0d3FF0000000000000, 0dBFF0000000000000, %p7;
	selp.f64 	%fd272, 0dBFE0000000000000, 0d3FE0000000000000, %p7;
	add.f64 	%fd273, %fd257, %fd272;
	cvt.rzi.f64.f64 	%fd274, %fd273;
	setp.eq.f64 	%p8, %fd273, %fd274;
	add.f64 	%fd275, %fd271, %fd274;
	selp.f64 	%fd276, %fd275, %fd274, %p8;
	sub.f64 	%fd277, %fd257, %fd276;
	setp.lt.f64 	%p9, %fd263, 0d0000000000000000;
	selp.f64 	%fd278, 0d3FF0000000000000, 0dBFF0000000000000, %p9;
	selp.f64 	%fd279, 0dBFE0000000000000, 0d3FE0000000000000, %p9;
	add.f64 	%fd280, %fd263, %fd279;
	cvt.rzi.f64.f64 	%fd281, %fd280;
	setp.eq.f64 	%p10, %fd280, %fd281;
	add.f64 	%fd282, %fd278, %fd281;
	selp.f64 	%fd283, %fd282, %fd281, %p10;
	sub.f64 	%fd284, %fd263, %fd283;
	ld.global.f64 	%fd285, [%rd73];
	fma.rn.f64 	%fd286, %fd285, %fd270, 0d0000000000000000;
	ld.global.f64 	%fd287, [%rd73+24];
	fma.rn.f64 	%fd288, %fd287, %fd277, %fd286;
	ld.global.f64 	%fd289, [%rd73+48];
	fma.rn.f64 	%fd4, %fd289, %fd284, %fd288;
	ld.global.f64 	%fd290, [%rd73+8];
	fma.rn.f64 	%fd291, %fd290, %fd270, 0d0000000000000000;
	ld.global.f64 	%fd292, [%rd73+32];
	fma.rn.f64 	%fd293, %fd292, %fd277, %fd291;
	ld.global.f64 	%fd294, [%rd73+56];
	fma.rn.f64 	%fd5, %fd294, %fd284, %fd293;
	ld.global.f64 	%fd295, [%rd73+16];
	fma.rn.f64 	%fd296, %fd295, %fd270, 0d0000000000000000;
	ld.global.f64 	%fd297, [%rd73+40];
	fma.rn.f64 	%fd298, %fd297, %fd277, %fd296;
	ld.global.f64 	%fd299, [%rd73+64];
	fma.rn.f64 	%fd6, %fd299, %fd284, %fd298;
	min.s32 	%r13, %r302, 4;
	add.s32 	%r14, %r10, %r8;
	mul.lo.s32 	%r15, %r14, %r14;
	bar.sync 	0;
	setp.ge.s32 	%p11, %r988, %r13;
	@%p11 bra 	$L__BB6_150;
	mov.u32 	%r320, %ntid.y;
	mul.lo.s32 	%r16, %r3, %r320;
	setp.lt.s32 	%p12, %r12, 4;
	@%p12 bra 	$L__BB6_6;
	mov.u64 	%rd350, $str;
	cvta.global.u64 	%rd351, %rd350;
	{ // callseq 26, 0
	.param .b64 param0;
	st.param.b64 	[param0], %rd351;
	.param .b64 param1;
	st.param.b64 	[param1], 0;
	.param .b32 retval0;
	call.uni (retval0), 
	vprintf, 
	(
	param0, 
	param1
	);
	ld.param.b32 	%r597, [retval0];
	} // callseq 26
	{ // callseq 27, 0
	.param .b64 param0;
	st.param.b64 	[param0], %rd351;
	.param .b64 param1;
	st.param.b64 	[param1], 0;
	.param .b32 retval0;
	call.uni (retval0), 
	vprintf, 
	(
	param0, 
	param1
	);
	ld.param.b32 	%r599, [retval0];
	} // callseq 27
	bra.uni 	$L__BB6_150;
$L__BB6_6:
	shl.b32 	%r321, %r988, 7;
	mov.u32 	%r322, _ZZ9rcnsl0_cuILi3ELi4EEvPddidS0_iS0_idS0_S0_E2dl;
	add.s32 	%r17, %r322, %r321;
	mul.f64 	%fd7, %fd237, %fd237;
	mov.f64 	%fd300, 0d3FD0000000000000;
	div.rn.f64 	%fd8, %fd300, %fd7;
	mov.f64 	%fd301, 0d402921FB54442D18;
	div.rn.f64 	%fd9, %fd301, %fd239;
	setp.eq.s32 	%p13, %r14, 0;
	@%p13 bra 	$L__BB6_19;
	max.u32 	%r18, %r15, 1;
	and.b32  	%r19, %r18, 15;
	setp.lt.u32 	%p14, %r15, 16;
	mov.b32 	%r897, 0;
	@%p14 bra 	$L__BB6_10;
	and.b32  	%r897, %r18, -16;
	mov.b32 	%r895, 0;
$L__BB6_9:
	.pragma "nounroll";
	shl.b32 	%r325, %r895, 3;
	add.s32 	%r326, %r17, %r325;
	mov.b64 	%rd74, 0;
	st.shared.u64 	[%r326], %rd74;
	st.shared.u64 	[%r326+8], %rd74;
	st.shared.u64 	[%r326+16], %rd74;
	st.shared.u64 	[%r326+24], %rd74;
	st.shared.u64 	[%r326+32], %rd74;
	st.shared.u64 	[%r326+40], %rd74;
	st.shared.u64 	[%r326+48], %rd74;
	st.shared.u64 	[%r326+56], %rd74;
	st.shared.u64 	[%r326+64], %rd74;
	st.shared.u64 	[%r326+72], %rd74;
	st.shared.u64 	[%r326+80], %rd74;
	st.shared.u64 	[%r326+88], %rd74;
	st.shared.u64 	[%r326+96], %rd74;
	st.shared.u64 	[%r326+104], %rd74;
	st.shared.u64 	[%r326+112], %rd74;
	st.shared.u64 	[%r326+120], %rd74;
	add.s32 	%r895, %r895, 16;
	setp.ne.s32 	%p15, %r895, %r897;
	@%p15 bra 	$L__BB6_9;
$L__BB6_10:
	setp.eq.s32 	%p16, %r19, 0;
	@%p16 bra 	$L__BB6_19;
	and.b32  	%r24, %r18, 7;
	setp.lt.u32 	%p17, %r19, 8;
	@%p17 bra 	$L__BB6_13;
	shl.b32 	%r327, %r897, 3;
	add.s32 	%r328, %r17, %r327;
	mov.b64 	%rd75, 0;
	st.shared.u64 	[%r328], %rd75;
	st.shared.u64 	[%r328+8], %rd75;
	st.shared.u64 	[%r328+16], %rd75;
	st.shared.u64 	[%r328+24], %rd75;
	st.shared.u64 	[%r328+32], %rd75;
	st.shared.u64 	[%r328+40], %rd75;
	st.shared.u64 	[%r328+48], %rd75;
	st.shared.u64 	[%r328+56], %rd75;
	add.s32 	%r897, %r897, 8;
$L__BB6_13:
	setp.eq.s32 	%p18, %r24, 0;
	@%p18 bra 	$L__BB6_19;
	and.b32  	%r27, %r18, 3;
	setp.lt.u32 	%p19, %r24, 4;
	@%p19 bra 	$L__BB6_16;
	shl.b32 	%r329, %r897, 3;
	add.s32 	%r330, %r17, %r329;
	mov.b64 	%rd76, 0;
	st.shared.u64 	[%r330], %rd76;
	st.shared.u64 	[%r330+8], %rd76;
	st.shared.u64 	[%r330+16], %rd76;
	st.shared.u64 	[%r330+24], %rd76;
	add.s32 	%r897, %r897, 4;
$L__BB6_16:
	setp.eq.s32 	%p20, %r27, 0;
	@%p20 bra 	$L__BB6_19;
	mov.b32 	%r900, 0;
$L__BB6_18:
	.pragma "nounroll";
	shl.b32 	%r332, %r897, 3;
	add.s32 	%r333, %r17, %r332;
	mov.b64 	%rd77, 0;
	st.shared.u64 	[%r333], %rd77;
	add.s32 	%r897, %r897, 1;
	add.s32 	%r900, %r900, 1;
	setp.ne.s32 	%p21, %r900, %r27;
	@%p21 bra 	$L__BB6_18;
$L__BB6_19:
	setp.ne.s32 	%p22, %r988, 0;
	@%p22 bra 	$L__BB6_21;
	neg.f64 	%fd302, %fd9;
	mul.f64 	%fd303, %fd8, %fd302;
	st.shared.f64 	[%r17], %fd303;
$L__BB6_21:
	add.s32 	%r901, %r988, 1;
	setp.ge.s32 	%p23, %r901, %r302;
	@%p23 bra 	$L__BB6_84;
	mov.f64 	%fd304, 0d401921FB54442D18;
	div.rn.f64 	%fd10, %fd304, %fd238;
	neg.f64 	%fd11, %fd8;
	add.s32 	%r334, %r15, -1;
	and.b32  	%r35, %r334, 3;
	cvta.to.global.u64 	%rd10, %rd40;
	mov.u64 	%rd82, __cudart_sin_cos_coeffs;
$L__BB6_23:
	mul.lo.s32 	%r335, %r901, 3;
	mul.wide.u32 	%rd78, %r335, 8;
	add.s64 	%rd79, %rd10, %rd78;
	ld.global.f64 	%fd305, [%rd79];
	mul.f64 	%fd1528, %fd10, %fd305;
	ld.global.f64 	%fd306, [%rd79+8];
	mul.f64 	%fd1527, %fd10, %fd306;
	ld.global.f64 	%fd307, [%rd79+16];
	mul.f64 	%fd14, %fd10, %fd307;
	fma.rn.f64 	%fd308, %fd1528, %fd4, 0d0000000000000000;
	fma.rn.f64 	%fd309, %fd1527, %fd5, %fd308;
	fma.rn.f64 	%fd310, %fd14, %fd6, %fd309;
	mul.f64 	%fd15, %fd238, %fd310;
	abs.f64 	%fd16, %fd15;
	setp.neu.f64 	%p24, %fd16, 0d7FF0000000000000;
	@%p24 bra 	$L__BB6_25;
	mov.f64 	%fd316, 0d0000000000000000;
	mul.rn.f64 	%fd1525, %fd15, %fd316;
	mov.b32 	%r903, 1;
	bra.uni 	$L__BB6_28;
$L__BB6_25:
	mul.f64 	%fd311, %fd15, 0d3FE45F306DC9C883;
	cvt.rni.s32.f64 	%r902, %fd311;
	cvt.rn.f64.s32 	%fd312, %r902;
	fma.rn.f64 	%fd313, %fd312, 0dBFF921FB54442D18, %fd15;
	fma.rn.f64 	%fd314, %fd312, 0dBC91A62633145C00, %fd313;
	fma.rn.f64 	%fd1525, %fd312, 0dB97B839A252049C0, %fd314;
	setp.ltu.f64 	%p25, %fd16, 0d41E0000000000000;
	@%p25 bra 	$L__BB6_27;
	{ // callseq 24, 0
	.param .b64 param0;
	st.param.f64 	[param0], %fd15;
	.param .align 16 .b8 retval0[16];
	call.uni (retval0), 
	__internal_trig_reduction_slowpathd, 
	(
	param0
	);
	ld.param.f64 	%fd1525, [retval0];
	ld.param.b32 	%r902, [retval0+8];
	} // callseq 24
$L__BB6_27:
	add.s32 	%r903, %r902, 1;
$L__BB6_28:
	shl.b32 	%r338, %r903, 6;
	cvt.u64.u32 	%rd80, %r338;
	and.b64  	%rd81, %rd80, 64;
	add.s64 	%rd83, %rd82, %rd81;
	mul.rn.f64 	%fd317, %fd1525, %fd1525;
	and.b32  	%r339, %r903, 1;
	setp.eq.b32 	%p27, %r339, 1;
	selp.f64 	%fd318, 0dBDA8FF8320FD8164, 0d3DE5DB65F9785EBA, %p27;
	ld.global.nc.v2.f64 	{%fd319, %fd320}, [%rd83];
	fma.rn.f64 	%fd321, %fd318, %fd317, %fd319;
	fma.rn.f64 	%fd322, %fd321, %fd317, %fd320;
	ld.global.nc.v2.f64 	{%fd323, %fd324}, [%rd83+16];
	fma.rn.f64 	%fd325, %fd322, %fd317, %fd323;
	fma.rn.f64 	%fd326, %fd325, %fd317, %fd324;
	ld.global.nc.v2.f64 	{%fd327, %fd328}, [%rd83+32];
	fma.rn.f64 	%fd329, %fd326, %fd317, %fd327;
	fma.rn.f64 	%fd330, %fd329, %fd317, %fd328;
	fma.rn.f64 	%fd331, %fd330, %fd1525, %fd1525;
	fma.rn.f64 	%fd332, %fd330, %fd317, 0d3FF0000000000000;
	selp.f64 	%fd333, %fd332, %fd331, %p27;
	and.b32  	%r340, %r903, 2;
	setp.eq.s32 	%p28, %r340, 0;
	mov.f64 	%fd334, 0d0000000000000000;
	sub.f64 	%fd335, %fd334, %fd333;
	selp.f64 	%fd1535, %fd333, %fd335, %p28;
	@%p24 bra 	$L__BB6_30;
	mov.f64 	%fd341, 0d0000000000000000;
	mul.rn.f64 	%fd1526, %fd15, %fd341;
	mov.b32 	%r904, 0;
	bra.uni 	$L__BB6_32;
$L__BB6_30:
	mul.f64 	%fd336, %fd15, 0d3FE45F306DC9C883;
	cvt.rni.s32.f64 	%r904, %fd336;
	cvt.rn.f64.s32 	%fd337, %r904;
	fma.rn.f64 	%fd338, %fd337, 0dBFF921FB54442D18, %fd15;
	fma.rn.f64 	%fd339, %fd337, 0dBC91A62633145C00, %fd338;
	fma.rn.f64 	%fd1526, %fd337, 0dB97B839A252049C0, %fd339;
	setp.ltu.f64 	%p29, %fd16, 0d41E0000000000000;
	@%p29 bra 	$L__BB6_32;
	{ // callseq 25, 0
	.param .b64 param0;
	st.param.f64 	[param0], %fd15;
	.param .align 16 .b8 retval0[16];
	call.uni (retval0), 
	__internal_trig_reduction_slowpathd, 
	(
	param0
	);
	ld.param.f64 	%fd1526, [retval0];
	ld.param.b32 	%r904, [retval0+8];
	} // callseq 25
$L__BB6_32:
	setp.lt.u32 	%p30, %r15, 2;
	shl.b32 	%r343, %r904, 6;
	cvt.u64.u32 	%rd84, %r343;
	and.b64  	%rd85, %rd84, 64;
	add.s64 	%rd87, %rd82, %rd85;
	mul.rn.f64 	%fd342, %fd1526, %fd1526;
	and.b32  	%r344, %r904, 1;
	setp.eq.b32 	%p31, %r344, 1;
	selp.f64 	%fd343, 0dBDA8FF8320FD8164, 0d3DE5DB65F9785EBA, %p31;
	ld.global.nc.v2.f64 	{%fd344, %fd345}, [%rd87];
	fma.rn.f64 	%fd346, %fd343, %fd342, %fd344;
	fma.rn.f64 	%fd347, %fd346, %fd342, %fd345;
	ld.global.nc.v2.f64 	{%fd348, %fd349}, [%rd87+16];
	fma.rn.f64 	%fd350, %fd347, %fd342, %fd348;
	fma.rn.f64 	%fd351, %fd350, %fd342, %fd349;
	ld.global.nc.v2.f64 	{%fd352, %fd353}, [%rd87+32];
	fma.rn.f64 	%fd354, %fd351, %fd342, %fd352;
	fma.rn.f64 	%fd355, %fd354, %fd342, %fd353;
	fma.rn.f64 	%fd356, %fd355, %fd1526, %fd1526;
	fma.rn.f64 	%fd357, %fd355, %fd342, 0d3FF0000000000000;
	selp.f64 	%fd358, %fd357, %fd356, %p31;
	and.b32  	%r345, %r904, 2;
	setp.eq.s32 	%p32, %r345, 0;
	mov.f64 	%fd359, 0d0000000000000000;
	sub.f64 	%fd360, %fd359, %fd358;
	selp.f64 	%fd1534, %fd358, %fd360, %p32;
	mov.b64 	%rd88, 4607182418800017408;
	st.local.u64 	[%rd9], %rd88;
	st.local.u64 	[%rd7], %rd88;
	mov.f64 	%fd361, 0d3FF0000000000000;
	st.local.v2.f64 	[%rd6], {%fd361, %fd1528};
	st.local.v2.f64 	[%rd8], {%fd359, %fd1527};
	st.local.v2.f64 	[%rd9+32], {%fd14, %fd361};
	mul.f64 	%fd362, %fd1528, %fd1528;
	fma.rn.f64 	%fd28, %fd1527, %fd1527, %fd362;
	mul.f64 	%fd29, %fd14, %fd14;
	add.f64 	%fd30, %fd29, %fd28;
	@%p30 bra 	$L__BB6_67;
	setp.gtu.f64 	%p33, %fd30, 0d3A1FB0F6BE506019;
	@%p33 bra 	$L__BB6_47;
	add.s32 	%r347, %r15, -2;
	setp.lt.u32 	%p34, %r347, 15;
	mov.b32 	%r915, 1;
	@%p34 bra 	$L__BB6_37;
	mov.b32 	%r905, 1;
$L__BB6_36:
	.pragma "nounroll";
	mul.wide.u32 	%rd89, %r905, 8;
	add.s64 	%rd90, %rd7, %rd89;
	mov.b64 	%rd91, 0;
	st.local.u64 	[%rd90], %rd91;
	mov.f64 	%fd363, 0d0000000000000000;
	st.local.v2.f64 	[%rd90+8], {%fd363, %fd363};
	st.local.v2.f64 	[%rd90+24], {%fd363, %fd363};
	st.local.v2.f64 	[%rd90+40], {%fd363, %fd363};
	st.local.v2.f64 	[%rd90+56], {%fd363, %fd363};
	st.local.v2.f64 	[%rd90+72], {%fd363, %fd363};
	st.local.v2.f64 	[%rd90+88], {%fd363, %fd363};
	st.local.v2.f64 	[%rd90+104], {%fd363, %fd363};
	st.local.u64 	[%rd90+120], %rd91;
	add.s32 	%r915, %r905, 16;
	add.s32 	%r349, %r905, 15;
	add.s32 	%r350, %r15, -1;
	and.b32  	%r351, %r350, -16;
	setp.eq.s32 	%p35, %r349, %r351;
	mov.u32 	%r905, %r915;
	@%p35 bra 	$L__BB6_37;
	bra.uni 	$L__BB6_36;
$L__BB6_37:
	add.s32 	%r352, %r15, -1;
	and.b32  	%r353, %r352, 15;
	setp.eq.s32 	%p36, %r353, 0;
	@%p36 bra 	$L__BB6_67;
	add.s32 	%r354, %r15, -1;
	and.b32  	%r355, %r354, 15;
	add.s32 	%r356, %r355, -1;
	setp.lt.u32 	%p37, %r356, 7;
	@%p37 bra 	$L__BB6_40;
	mul.wide.u32 	%rd92, %r915, 8;
	add.s64 	%rd93, %rd7, %rd92;
	mov.b64 	%rd94, 0;
	st.local.u64 	[%rd93], %rd94;
	st.local.u64 	[%rd93+8], %rd94;
	st.local.u64 	[%rd93+16], %rd94;
	st.local.u64 	[%rd93+24], %rd94;
	st.local.u64 	[%rd93+32], %rd94;
	st.local.u64 	[%rd93+40], %rd94;
	st.local.u64 	[%rd93+48], %rd94;
	st.local.u64 	[%rd93+56], %rd94;
	add.s32 	%r915, %r915, 8;
$L__BB6_40:
	add.s32 	%r357, %r15, -1;
	and.b32  	%r358, %r357, 7;
	setp.eq.s32 	%p38, %r358, 0;
	@%p38 bra 	$L__BB6_67;
	add.s32 	%r359, %r15, -1;
	and.b32  	%r360, %r359, 7;
	add.s32 	%r361, %r360, -1;
	setp.lt.u32 	%p39, %r361, 3;
	@%p39 bra 	$L__BB6_43;
	mul.wide.u32 	%rd95, %r915, 8;
	add.s64 	%rd96, %rd7, %rd95;
	mov.b64 	%rd97, 0;
	st.local.u64 	[%rd96], %rd97;
	st.local.u64 	[%rd96+8], %rd97;
	st.local.u64 	[%rd96+16], %rd97;
	st.local.u64 	[%rd96+24], %rd97;
	add.s32 	%r915, %r915, 4;
$L__BB6_43:
	setp.eq.s32 	%p40, %r35, 0;
	@%p40 bra 	$L__BB6_67;
	setp.eq.s32 	%p41, %r35, 1;
	mul.wide.u32 	%rd98, %r915, 8;
	add.s64 	%rd14, %rd7, %rd98;
	mov.b64 	%rd99, 0;
	st.local.u64 	[%rd14], %rd99;
	@%p41 bra 	$L__BB6_67;
	setp.eq.s32 	%p42, %r35, 2;
	mov.b64 	%rd100, 0;
	st.local.u64 	[%rd14+8], %rd100;
	@%p42 bra 	$L__BB6_67;
	mov.b64 	%rd101, 0;
	st.local.u64 	[%rd14+16], %rd101;
	bra.uni 	$L__BB6_67;
$L__BB6_47:
	setp.lt.s32 	%p43, %r12, 2;
	st.local.f64 	[%rd7+8], %fd1527;
	st.local.v2.f64 	[%rd7+16], {%fd14, %fd1528};
	@%p43 bra 	$L__BB6_67;
	mov.b32 	%r907, 1;
	mov.b32 	%r906, 0;
	mov.b16 	%rs48, 0;
	mov.f64 	%fd1529, %fd1528;
$L__BB6_49:
	mov.u32 	%r47, %r906;
	mov.f64 	%fd32, %fd1528;
	setp.gt.f64 	%p44, %fd28, %fd29;
	add.s32 	%r49, %r47, 2;
	add.s32 	%r906, %r47, 1;
	add.s32 	%r51, %r47, 3;
	mul.lo.s32 	%r52, %r51, %r49;
	add.s32 	%r364, %r906, %r49;
	cvt.rn.f64.u32 	%fd364, %r364;
	ld.local.f64 	%fd365, [%rd9+32];
	mul.f64 	%fd366, %fd365, %fd364;
	mul.wide.u32 	%rd102, %r906, 32;
	add.s64 	%rd11, %rd9, %rd102;
	ld.local.f64 	%fd367, [%rd11];
	mul.f64 	%fd368, %fd366, %fd367;
	cvt.rn.f64.u32 	%fd369, %r906;
	mul.f64 	%fd370, %fd30, %fd369;
	ld.local.f64 	%fd371, [%rd11+-32];
	mul.f64 	%fd372, %fd370, %fd371;
	sub.f64 	%fd373, %fd368, %fd372;
	cvt.rn.f64.u32 	%fd374, %r49;
	div.rn.f64 	%fd1532, %fd373, %fd374;
	add.s64 	%rd12, %rd11, 32;
	st.local.f64 	[%rd11+32], %fd1532;
	mul.wide.u32 	%rd103, %r52, 8;
	add.s64 	%rd13, %rd7, %rd103;
	st.local.f64 	[%rd13], %fd1532;
	add.s32 	%r907, %r907, 2;
	mul.wide.u32 	%rd104, %r906, 8;
	add.s64 	%rd105, %rd11, %rd104;
	ld.local.f64 	%fd375, [%rd105];
	cvt.rn.f64.u32 	%fd376, %r907;
	mul.f64 	%fd377, %fd375, %fd376;
	mul.wide.u32 	%rd106, %r49, 8;
	add.s64 	%rd107, %rd12, %rd106;
	st.local.f64 	[%rd107], %fd377;
	mul.f64 	%fd378, %fd1529, %fd32;
	ld.local.f64 	%fd379, [%rd8+8];
	mul.f64 	%fd380, %fd379, %fd1527;
	sub.f64 	%fd1528, %fd378, %fd380;
	add.s64 	%rd108, %rd6, %rd106;
	st.local.f64 	[%rd108], %fd1528;
	ld.local.f64 	%fd1529, [%rd6+8];
	mul.f64 	%fd381, %fd379, %fd32;
	fma.rn.f64 	%fd1527, %fd1527, %fd1529, %fd381;
	add.s64 	%rd109, %rd8, %rd106;
	st.local.f64 	[%rd109], %fd1527;
	mul.f64 	%fd382, %fd377, %fd1528;
	add.s32 	%r365, %r52, %r49;
	mul.wide.u32 	%rd110, %r365, 8;
	add.s64 	%rd111, %rd7, %rd110;
	st.local.f64 	[%rd111], %fd382;
	mul.f64 	%fd383, %fd377, %fd1527;
	sub.s32 	%r366, %r52, %r49;
	mul.wide.u32 	%rd112, %r366, 8;
	add.s64 	%rd113, %rd7, %rd112;
	st.local.f64 	[%rd113], %fd383;
	@%p44 bra 	$L__BB6_58;
	setp.lt.u32 	%p45, %r47, 3;
	mov.b32 	%r912, 1;
	@%p45 bra 	$L__BB6_53;
	and.b32  	%r54, %r906, -4;
	mov.b32 	%r912, 1;
$L__BB6_52:
	.pragma "nounroll";
	sub.s32 	%r369, %r49, %r912;
	add.s32 	%r370, %r369, %r49;
	cvt.rn.f64.u32 	%fd384, %r370;
	mul.f64 	%fd385, %fd30, %fd384;
	mul.wide.u32 	%rd114, %r369, 8;
	add.s64 	%rd115, %rd11, %rd114;
	ld.local.f64 	%fd386, [%rd115];
	mul.f64 	%fd387, %fd385, %fd386;
	ld.local.f64 	%fd388, [%rd115+40];
	mul.f64 	%fd389, %fd28, %fd388;
	sub.f64 	%fd390, %fd387, %fd389;
	ld.local.f64 	%fd391, [%rd9+32];
	cvt.rn.f64.u32 	%fd392, %r912;
	mul.f64 	%fd393, %fd391, %fd392;
	div.rn.f64 	%fd394, %fd390, %fd393;
	st.local.f64 	[%rd115+32], %fd394;
	add.s64 	%rd116, %rd6, %rd114;
	ld.local.f64 	%fd395, [%rd116];
	mul.f64 	%fd396, %fd394, %fd395;
	add.s32 	%r371, %r369, %r52;
	mul.wide.u32 	%rd117, %r371, 8;
	add.s64 	%rd118, %rd7, %rd117;
	st.local.f64 	[%rd118], %fd396;
	add.s64 	%rd119, %rd8, %rd114;
	ld.local.f64 	%fd397, [%rd119];
	mul.f64 	%fd398, %fd394, %fd397;
	sub.s32 	%r372, %r52, %r369;
	mul.wide.u32 	%rd120, %r372, 8;
	add.s64 	%rd121, %rd7, %rd120;
	st.local.f64 	[%rd121], %fd398;
	add.s32 	%r373, %r912, 1;
	sub.s32 	%r374, %r49, %r373;
	add.s32 	%r375, %r370, -1;
	cvt.rn.f64.u32 	%fd399, %r375;
	mul.f64 	%fd400, %fd30, %fd399;
	mul.wide.u32 	%rd122, %r374, 8;
	add.s64 	%rd123, %rd11, %rd122;
	ld.local.f64 	%fd401, [%rd123];
	mul.f64 	%fd402, %fd400, %fd401;
	mul.f64 	%fd403, %fd28, %fd394;
	sub.f64 	%fd404, %fd402, %fd403;
	ld.local.f64 	%fd405, [%rd9+32];
	cvt.rn.f64.u32 	%fd406, %r373;
	mul.f64 	%fd407, %fd405, %fd406;
	div.rn.f64 	%fd408, %fd404, %fd407;
	st.local.f64 	[%rd123+32], %fd408;
	add.s64 	%rd124, %rd6, %rd122;
	ld.local.f64 	%fd409, [%rd124];
	mul.f64 	%fd410, %fd408, %fd409;
	add.s32 	%r376, %r371, -1;
	mul.wide.u32 	%rd125, %r376, 8;
	add.s64 	%rd126, %rd7, %rd125;
	st.local.f64 	[%rd126], %fd410;
	add.s64 	%rd127, %rd8, %rd122;
	ld.local.f64 	%fd411, [%rd127];
	mul.f64 	%fd412, %fd408, %fd411;
	sub.s32 	%r377, %r52, %r374;
	mul.wide.u32 	%rd128, %r377, 8;
	add.s64 	%rd129, %rd7, %rd128;
	st.local.f64 	[%rd129], %fd412;
	add.s32 	%r378, %r912, 2;
	sub.s32 	%r379, %r47, %r912;
	add.s32 	%r380, %r369, %r47;
	cvt.rn.f64.u32 	%fd413, %r380;
	mul.f64 	%fd414, %fd30, %fd413;
	mul.wide.u32 	%rd130, %r379, 8;
	add.s64 	%rd131, %rd11, %rd130;
	ld.local.f64 	%fd415, [%rd131];
	mul.f64 	%fd416, %fd414, %fd415;
	mul.f64 	%fd417, %fd28, %fd408;
	sub.f64 	%fd418, %fd416, %fd417;
	ld.local.f64 	%fd419, [%rd9+32];
	cvt.rn.f64.u32 	%fd420, %r378;
	mul.f64 	%fd421, %fd419, %fd420;
	div.rn.f64 	%fd422, %fd418, %fd421;
	st.local.f64 	[%rd131+32], %fd422;
	add.s64 	%rd132, %rd6, %rd130;
	ld.local.f64 	%fd423, [%rd132];
	mul.f64 	%fd424, %fd422, %fd423;
	add.s32 	%r381, %r371, -2;
	mul.wide.u32 	%rd133, %r381, 8;
	add.s64 	%rd134, %rd7, %rd133;
	st.local.f64 	[%rd134], %fd424;
	add.s64 	%rd135, %rd8, %rd130;
	ld.local.f64 	%fd425, [%rd135];
	mul.f64 	%fd426, %fd422, %fd425;
	sub.s32 	%r382, %r52, %r379;
	mul.wide.u32 	%rd136, %r382, 8;
	add.s64 	%rd137, %rd7, %rd136;
	st.local.f64 	[%rd137], %fd426;
	add.s32 	%r383, %r912, 3;
	sub.s32 	%r384, %r49, %r383;
	add.s32 	%r385, %r370, -3;
	cvt.rn.f64.u32 	%fd427, %r385;
	mul.f64 	%fd428, %fd30, %fd427;
	mul.wide.u32 	%rd138, %r384, 8;
	add.s64 	%rd139, %rd11, %rd138;
	ld.local.f64 	%fd429, [%rd139];
	mul.f64 	%fd430, %fd428, %fd429;
	mul.f64 	%fd431, %fd28, %fd422;
	sub.f64 	%fd432, %fd430, %fd431;
	ld.local.f64 	%fd433, [%rd9+32];
	cvt.rn.f64.u32 	%fd434, %r383;
	mul.f64 	%fd435, %fd433, %fd434;
	div.rn.f64 	%fd436, %fd432, %fd435;
	st.local.f64 	[%rd139+32], %fd436;
	add.s64 	%rd140, %rd6, %rd138;
	ld.local.f64 	%fd437, [%rd140];
	mul.f64 	%fd438, %fd436, %fd437;
	add.s32 	%r386, %r371, -3;
	mul.wide.u32 	%rd141, %r386, 8;
	add.s64 	%rd142, %rd7, %rd141;
	st.local.f64 	[%rd142], %fd438;
	add.s64 	%rd143, %rd8, %rd138;
	ld.local.f64 	%fd439, [%rd143];
	mul.f64 	%fd440, %fd436, %fd439;
	sub.s32 	%r387, %r52, %r384;
	mul.wide.u32 	%rd144, %r387, 8;
	add.s64 	%rd145, %rd7, %rd144;
	st.local.f64 	[%rd145], %fd440;
	add.s32 	%r912, %r912, 4;
	setp.eq.s32 	%p46, %r383, %r54;
	@%p46 bra 	$L__BB6_53;
	bra.uni 	$L__BB6_52;
$L__BB6_53:
	and.b32  	%r388, %r906, 3;
	setp.eq.s32 	%p47, %r388, 0;
	@%p47 bra 	$L__BB6_66;
	and.b16  	%rs22, %rs48, 3;
	setp.eq.s16 	%p48, %rs22, 0;
	@%p48 bra 	$L__BB6_56;
	sub.s32 	%r389, %r49, %r912;
	add.s32 	%r390, %r389, %r49;
	cvt.rn.f64.u32 	%fd441, %r390;
	mul.f64 	%fd442, %fd30, %fd441;
	mul.wide.u32 	%rd146, %r389, 8;
	add.s64 	%rd147, %rd11, %rd146;
	ld.local.f64 	%fd443, [%rd147];
	mul.f64 	%fd444, %fd442, %fd443;
	ld.local.f64 	%fd445, [%rd147+40];
	mul.f64 	%fd446, %fd28, %fd445;
	sub.f64 	%fd447, %fd444, %fd446;
	ld.local.f64 	%fd448, [%rd9+32];
	cvt.rn.f64.u32 	%fd449, %r912;
	mul.f64 	%fd450, %fd448, %fd449;
	div.rn.f64 	%fd451, %fd447, %fd450;
	st.local.f64 	[%rd147+32], %fd451;
	add.s64 	%rd148, %rd6, %rd146;
	ld.local.f64 	%fd452, [%rd148];
	mul.f64 	%fd453, %fd451, %fd452;
	add.s32 	%r391, %r389, %r52;
	mul.wide.u32 	%rd149, %r391, 8;
	add.s64 	%rd150, %rd7, %rd149;
	st.local.f64 	[%rd150], %fd453;
	add.s64 	%rd151, %rd8, %rd146;
	ld.local.f64 	%fd454, [%rd151];
	mul.f64 	%fd455, %fd451, %fd454;
	sub.s32 	%r392, %r52, %r389;
	mul.wide.u32 	%rd152, %r392, 8;
	add.s64 	%rd153, %rd7, %rd152;
	st.local.f64 	[%rd153], %fd455;
	add.s32 	%r393, %r912, 1;
	sub.s32 	%r394, %r49, %r393;
	add.s32 	%r395, %r390, -1;
	cvt.rn.f64.u32 	%fd456, %r395;
	mul.f64 	%fd457, %fd30, %fd456;
	mul.wide.u32 	%rd154, %r394, 8;
	add.s64 	%rd155, %rd11, %rd154;
	ld.local.f64 	%fd458, [%rd155];
	mul.f64 	%fd459, %fd457, %fd458;
	ld.local.f64 	%fd460, [%rd155+40];
	mul.f64 	%fd461, %fd28, %fd460;
	sub.f64 	%fd462, %fd459, %fd461;
	ld.local.f64 	%fd463, [%rd9+32];
	cvt.rn.f64.u32 	%fd464, %r393;
	mul.f64 	%fd465, %fd463, %fd464;
	div.rn.f64 	%fd466, %fd462, %fd465;
	st.local.f64 	[%rd155+32], %fd466;
	add.s64 	%rd156, %rd6, %rd154;
	ld.local.f64 	%fd467, [%rd156];
	mul.f64 	%fd468, %fd466, %fd467;
	add.s32 	%r396, %r391, -1;
	mul.wide.u32 	%rd157, %r396, 8;
	add.s64 	%rd158, %rd7, %rd157;
	st.local.f64 	[%rd158], %fd468;
	add.s64 	%rd159, %rd8, %rd154;
	ld.local.f64 	%fd469, [%rd159];
	mul.f64 	%fd470, %fd466, %fd469;
	sub.s32 	%r397, %r52, %r394;
	mul.wide.u32 	%rd160, %r397, 8;
	add.s64 	%rd161, %rd7, %rd160;
	st.local.f64 	[%rd161], %fd470;
	add.s32 	%r912, %r912, 2;
$L__BB6_56:
	and.b16  	%rs23, %rs48, 1;
	setp.eq.b16 	%p49, %rs23, 1;
	@%p49 bra 	$L__BB6_66;
	sub.s32 	%r398, %r49, %r912;
	add.s32 	%r399, %r398, %r49;
	cvt.rn.f64.u32 	%fd471, %r399;
	mul.f64 	%fd472, %fd30, %fd471;
	mul.wide.u32 	%rd162, %r398, 8;
	add.s64 	%rd163, %rd11, %rd162;
	ld.local.f64 	%fd473, [%rd163];
	mul.f64 	%fd474, %fd472, %fd473;
	ld.local.f64 	%fd475, [%rd163+40];
	mul.f64 	%fd476, %fd28, %fd475;
	sub.f64 	%fd477, %fd474, %fd476;
	ld.local.f64 	%fd478, [%rd9+32];
	cvt.rn.f64.u32 	%fd479, %r912;
	mul.f64 	%fd480, %fd478, %fd479;
	div.rn.f64 	%fd481, %fd477, %fd480;
	st.local.f64 	[%rd163+32], %fd481;
	add.s64 	%rd164, %rd6, %rd162;
	ld.local.f64 	%fd482, [%rd164];
	mul.f64 	%fd483, %fd481, %fd482;
	add.s32 	%r400, %r398, %r52;
	mul.wide.u32 	%rd165, %r400, 8;
	add.s64 	%rd166, %rd7, %rd165;
	st.local.f64 	[%rd166], %fd483;
	add.s64 	%rd167, %rd8, %rd162;
	ld.local.f64 	%fd484, [%rd167];
	mul.f64 	%fd485, %fd481, %fd484;
	sub.s32 	%r401, %r52, %r398;
	mul.wide.u32 	%rd168, %r401, 8;
	add.s64 	%rd169, %rd7, %rd168;
	st.local.f64 	[%rd169], %fd485;
	bra.uni 	$L__BB6_66;
$L__BB6_58:
	setp.lt.u32 	%p50, %r47, 3;
	mov.b32 	%r910, 1;
	@%p50 bra 	$L__BB6_61;
	and.b32  	%r55, %r906, -4;
	ld.local.f64 	%fd1530, [%rd9+32];
	mov.b32 	%r910, 1;
$L__BB6_60:
	.pragma "nounroll";
	add.s32 	%r404, %r910, %r906;
	cvt.rn.f64.u32 	%fd486, %r404;
	mul.f64 	%fd487, %fd30, %fd486;
	add.s32 	%r405, %r910, -1;
	mul.wide.u32 	%rd170, %r405, 8;
	add.s64 	%rd171, %rd11, %rd170;
	ld.local.v2.f64 	{%fd488, %fd489}, [%rd171];
	mul.f64 	%fd490, %fd487, %fd488;
	sub.s32 	%r406, %r51, %r910;
	cvt.rn.f64.u32 	%fd491, %r406;
	mul.f64 	%fd492, %fd1530, %fd491;
	mul.f64 	%fd493, %fd492, %fd1532;
	sub.f64 	%fd494, %fd490, %fd493;
	div.rn.f64 	%fd495, %fd494, %fd28;
	mul.wide.u32 	%rd172, %r910, 8;
	add.s64 	%rd173, %rd12, %rd172;
	st.local.f64 	[%rd173], %fd495;
	add.s64 	%rd174, %rd6, %rd172;
	ld.local.f64 	%fd496, [%rd174];
	mul.f64 	%fd497, %fd496, %fd495;
	add.s32 	%r407, %r910, %r52;
	mul.wide.u32 	%rd175, %r407, 8;
	add.s64 	%rd176, %rd7, %rd175;
	st.local.f64 	[%rd176], %fd497;
	add.s64 	%rd177, %rd8, %rd172;
	ld.local.f64 	%fd498, [%rd177];
	mul.f64 	%fd499, %fd495, %fd498;
	sub.s32 	%r408, %r52, %r910;
	mul.wide.u32 	%rd178, %r408, 8;
	add.s64 	%rd179, %rd7, %rd178;
	st.local.f64 	[%rd179], %fd499;
	not.b32 	%r409, %r910;
	add.s32 	%r410, %r404, 1;
	cvt.rn.f64.u32 	%fd500, %r410;
	mul.f64 	%fd501, %fd30, %fd500;
	mul.f64 	%fd502, %fd501, %fd489;
	sub.s32 	%r411, %r49, %r910;
	cvt.rn.f64.u32 	%fd503, %r411;
	ld.local.f64 	%fd1530, [%rd9+32];
	mul.f64 	%fd504, %fd1530, %fd503;
	mul.f64 	%fd505, %fd504, %fd495;
	sub.f64 	%fd506, %fd502, %fd505;
	div.rn.f64 	%fd507, %fd506, %fd28;
	st.local.f64 	[%rd173+8], %fd507;
	ld.local.v2.f64 	{%fd508, %fd509}, [%rd174+8];
	mul.f64 	%fd510, %fd508, %fd507;
	add.s64 	%rd180, %rd13, %rd172;
	st.local.f64 	[%rd180+8], %fd510;
	ld.local.v2.f64 	{%fd511, %fd512}, [%rd177+8];
	mul.f64 	%fd513, %fd507, %fd511;
	add.s32 	%r412, %r52, %r409;
	mul.wide.u32 	%rd181, %r412, 8;
	add.s64 	%rd182, %rd7, %rd181;
	st.local.f64 	[%rd182], %fd513;
	add.s32 	%r413, %r910, 2;
	add.s32 	%r414, %r404, 2;
	cvt.rn.f64.u32 	%fd514, %r414;
	mul.f64 	%fd515, %fd30, %fd514;
	ld.local.v2.f64 	{%fd516, %fd517}, [%rd173+-24];
	mul.f64 	%fd518, %fd515, %fd516;
	sub.s32 	%r415, %r51, %r413;
	cvt.rn.f64.u32 	%fd519, %r415;
	mul.f64 	%fd520, %fd1530, %fd519;
	mul.f64 	%fd521, %fd520, %fd507;
	sub.f64 	%fd522, %fd518, %fd521;
	div.rn.f64 	%fd523, %fd522, %fd28;
	st.local.f64 	[%rd173+16], %fd523;
	mul.f64 	%fd524, %fd509, %fd523;
	st.local.f64 	[%rd180+16], %fd524;
	mul.f64 	%fd525, %fd523, %fd512;
	sub.s32 	%r416, %r52, %r413;
	mul.wide.u32 	%rd183, %r416, 8;
	add.s64 	%rd184, %rd7, %rd183;
	st.local.f64 	[%rd184], %fd525;
	add.s32 	%r417, %r910, 3;
	add.s32 	%r418, %r404, 3;
	cvt.rn.f64.u32 	%fd526, %r418;
	mul.f64 	%fd527, %fd30, %fd526;
	mul.f64 	%fd528, %fd527, %fd517;
	sub.s32 	%r419, %r47, %r910;
	cvt.rn.f64.u32 	%fd529, %r419;
	mul.f64 	%fd530, %fd1530, %fd529;
	mul.f64 	%fd531, %fd530, %fd523;
	sub.f64 	%fd532, %fd528, %fd531;
	div.rn.f64 	%fd1532, %fd532, %fd28;
	st.local.f64 	[%rd173+24], %fd1532;
	ld.local.f64 	%fd533, [%rd174+24];
	mul.f64 	%fd534, %fd533, %fd1532;
	st.local.f64 	[%rd180+24], %fd534;
	ld.local.f64 	%fd535, [%rd177+24];
	mul.f64 	%fd536, %fd1532, %fd535;
	sub.s32 	%r420, %r52, %r417;
	mul.wide.u32 	%rd185, %r420, 8;
	add.s64 	%rd186, %rd7, %rd185;
	st.local.f64 	[%rd186], %fd536;
	add.s32 	%r910, %r910, 4;
	setp.eq.s32 	%p51, %r417, %r55;
	@%p51 bra 	$L__BB6_61;
	bra.uni 	$L__BB6_60;
$L__BB6_61:
	and.b32  	%r421, %r906, 3;
	setp.eq.s32 	%p52, %r421, 0;
	@%p52 bra 	$L__BB6_66;
	and.b16  	%rs24, %rs48, 3;
	setp.eq.s16 	%p53, %rs24, 0;
	@%p53 bra 	$L__BB6_64;
	add.s32 	%r422, %r910, %r906;
	cvt.rn.f64.u32 	%fd537, %r422;
	mul.f64 	%fd538, %fd30, %fd537;
	add.s32 	%r423, %r910, -1;
	mul.wide.u32 	%rd187, %r423, 8;
	add.s64 	%rd188, %rd11, %rd187;
	ld.local.f64 	%fd539, [%rd188];
	mul.f64 	%fd540, %fd538, %fd539;
	sub.s32 	%r424, %r51, %r910;
	cvt.rn.f64.u32 	%fd541, %r424;
	ld.local.f64 	%fd542, [%rd9+32];
	mul.f64 	%fd543, %fd542, %fd541;
	mul.f64 	%fd544, %fd543, %fd1532;
	sub.f64 	%fd545, %fd540, %fd544;
	div.rn.f64 	%fd546, %fd545, %fd28;
	mul.wide.u32 	%rd189, %r910, 8;
	add.s64 	%rd190, %rd12, %rd189;
	st.local.f64 	[%rd190], %fd546;
	add.s64 	%rd191, %rd6, %rd189;
	ld.local.f64 	%fd547, [%rd191];
	mul.f64 	%fd548, %fd547, %fd546;
	add.s32 	%r425, %r910, %r52;
	mul.wide.u32 	%rd192, %r425, 8;
	add.s64 	%rd193, %rd7, %rd192;
	st.local.f64 	[%rd193], %fd548;
	add.s64 	%rd194, %rd8, %rd189;
	ld.local.f64 	%fd549, [%rd194];
	mul.f64 	%fd550, %fd546, %fd549;
	sub.s32 	%r426, %r52, %r910;
	mul.wide.u32 	%rd195, %r426, 8;
	add.s64 	%rd196, %rd7, %rd195;
	st.local.f64 	[%rd196], %fd550;
	not.b32 	%r427, %r910;
	add.s32 	%r428, %r422, 1;
	cvt.rn.f64.u32 	%fd551, %r428;
	mul.f64 	%fd552, %fd30, %fd551;
	ld.local.f64 	%fd553, [%rd190+-32];
	mul.f64 	%fd554, %fd552, %fd553;
	sub.s32 	%r429, %r49, %r910;
	cvt.rn.f64.u32 	%fd555, %r429;
	ld.local.f64 	%fd556, [%rd9+32];
	mul.f64 	%fd557, %fd556, %fd555;
	mul.f64 	%fd558, %fd557, %fd546;
	sub.f64 	%fd559, %fd554, %fd558;
	div.rn.f64 	%fd560, %fd559, %fd28;
	st.local.f64 	[%rd190+8], %fd560;
	ld.local.f64 	%fd561, [%rd191+8];
	mul.f64 	%fd562, %fd561, %fd560;
	add.s64 	%rd197, %rd13, %rd189;
	st.local.f64 	[%rd197+8], %fd562;
	ld.local.f64 	%fd563, [%rd194+8];
	mul.f64 	%fd564, %fd560, %fd563;
	add.s32 	%r430, %r52, %r427;
	mul.wide.u32 	%rd198, %r430, 8;
	add.s64 	%rd199, %rd7, %rd198;
	st.local.f64 	[%rd199], %fd564;
	add.s32 	%r910, %r910, 2;
$L__BB6_64:
	and.b16  	%rs25, %rs48, 1;
	setp.eq.b16 	%p54, %rs25, 1;
	@%p54 bra 	$L__BB6_66;
	add.s32 	%r431, %r910, %r906;
	cvt.rn.f64.u32 	%fd565, %r431;
	mul.f64 	%fd566, %fd30, %fd565;
	add.s32 	%r432, %r910, -1;
	mul.wide.u32 	%rd200, %r432, 8;
	add.s64 	%rd201, %rd11, %rd200;
	ld.local.f64 	%fd567, [%rd201];
	mul.f64 	%fd568, %fd566, %fd567;
	sub.s32 	%r433, %r51, %r910;
	cvt.rn.f64.u32 	%fd569, %r433;
	ld.local.f64 	%fd570, [%rd9+32];
	mul.f64 	%fd571, %fd570, %fd569;
	ld.local.f64 	%fd572, [%rd201+32];
	mul.f64 	%fd573, %fd571, %fd572;
	sub.f64 	%fd574, %fd568, %fd573;
	div.rn.f64 	%fd575, %fd574, %fd28;
	mul.wide.u32 	%rd202, %r910, 8;
	add.s64 	%rd203, %rd12, %rd202;
	st.local.f64 	[%rd203], %fd575;
	add.s64 	%rd204, %rd6, %rd202;
	ld.local.f64 	%fd576, [%rd204];
	mul.f64 	%fd577, %fd576, %fd575;
	add.s32 	%r434, %r910, %r52;
	mul.wide.u32 	%rd205, %r434, 8;
	add.s64 	%rd206, %rd7, %rd205;
	st.local.f64 	[%rd206], %fd577;
	add.s64 	%rd207, %rd8, %rd202;
	ld.local.f64 	%fd578, [%rd207];
	mul.f64 	%fd579, %fd575, %fd578;
	sub.s32 	%r435, %r52, %r910;
	mul.wide.u32 	%rd208, %r435, 8;
	add.s64 	%rd209, %rd7, %rd208;
	st.local.f64 	[%rd209], %fd579;
$L__BB6_66:
	setp.eq.s32 	%p55, %r49, %r12;
	add.s16 	%rs48, %rs48, 1;
	@%p55 bra 	$L__BB6_67;
	bra.uni 	$L__BB6_49;
$L__BB6_67:
	mul.f64 	%fd44, %fd30, %fd11;
	fma.rn.f64 	%fd580, %fd44, 0d3FF71547652B82FE, 0d4338000000000000;
	{
	.reg .b32 %temp; 
	mov.b64 	{%r71, %temp}, %fd580;
	}
	mov.f64 	%fd581, 0dC338000000000000;
	add.rn.f64 	%fd582, %fd580, %fd581;
	fma.rn.f64 	%fd583, %fd582, 0dBFE62E42FEFA39EF, %fd44;
	fma.rn.f64 	%fd584, %fd582, 0dBC7ABC9E3B39803F, %fd583;
	fma.rn.f64 	%fd585, %fd584, 0d3E5ADE1569CE2BDF, 0d3E928AF3FCA213EA;
	fma.rn.f64 	%fd586, %fd585, %fd584, 0d3EC71DEE62401315;
	fma.rn.f64 	%fd587, %fd586, %fd584, 0d3EFA01997C89EB71;
	fma.rn.f64 	%fd588, %fd587, %fd584, 0d3F2A01A014761F65;
	fma.rn.f64 	%fd589, %fd588, %fd584, 0d3F56C16C1852B7AF;
	fma.rn.f64 	%fd590, %fd589, %fd584, 0d3F81111111122322;
	fma.rn.f64 	%fd591, %fd590, %fd584, 0d3FA55555555502A1;
	fma.rn.f64 	%fd592, %fd591, %fd584, 0d3FC5555555555511;
	fma.rn.f64 	%fd593, %fd592, %fd584, 0d3FE000000000000B;
	fma.rn.f64 	%fd594, %fd593, %fd584, 0d3FF0000000000000;
	fma.rn.f64 	%fd595, %fd594, %fd584, 0d3FF0000000000000;
	{
	.reg .b32 %temp; 
	mov.b64 	{%r72, %temp}, %fd595;
	}
	{
	.reg .b32 %temp; 
	mov.b64 	{%temp, %r73}, %fd595;
	}
	shl.b32 	%r436, %r71, 20;
	add.s32 	%r437, %r436, %r73;
	mov.b64 	%fd1533, {%r72, %r437};
	{
	.reg .b32 %temp; 
	mov.b64 	{%temp, %r438}, %fd44;
	}
	mov.b32 	%f3, %r438;
	abs.f32 	%f1, %f3;
	setp.lt.f32 	%p56, %f1, 0f4086232B;
	@%p56 bra 	$L__BB6_70;
	setp.lt.f64 	%p57, %fd44, 0d0000000000000000;
	add.f64 	%fd596, %fd44, 0d7FF0000000000000;
	selp.f64 	%fd1533, 0d0000000000000000, %fd596, %p57;
	setp.geu.f32 	%p58, %f1, 0f40874800;
	@%p58 bra 	$L__BB6_70;
	shr.u32 	%r439, %r71, 31;
	add.s32 	%r440, %r71, %r439;
	shr.s32 	%r441, %r440, 1;
	shl.b32 	%r442, %r441, 20;
	add.s32 	%r443, %r73, %r442;
	mov.b64 	%fd597, {%r72, %r443};
	sub.s32 	%r444, %r71, %r441;
	shl.b32 	%r445, %r444, 20;
	add.s32 	%r446, %r445, 1072693248;
	mov.b32 	%r447, 0;
	mov.b64 	%fd598, {%r447, %r446};
	mul.f64 	%fd1533, %fd598, %fd597;
$L__BB6_70:
	setp.lt.s32 	%p59, %r12, 0;
	mul.f64 	%fd599, %fd9, %fd1533;
	div.rn.f64 	%fd49, %fd599, %fd30;
	@%p59 bra 	$L__BB6_83;
	mov.b32 	%r918, 0;
	mov.b32 	%r917, 1;
	mov.b16 	%rs49, 0;
	mov.u16 	%rs50, %rs49;
	mov.u32 	%r926, %r918;
$L__BB6_72:
	mov.f64 	%fd50, %fd1535;
	mov.f64 	%fd1535, %fd1534;
	mov.u32 	%r75, %r918;
	shl.b32 	%r451, %r75, 1;
	mul.f64 	%fd52, %fd49, %fd50;
	setp.lt.u32 	%p60, %r451, 15;
	@%p60 bra 	$L__BB6_75;
	and.b32  	%r77, %r917, -16;
	mov.b32 	%r921, 0;
$L__BB6_74:
	.pragma "nounroll";
	mul.wide.s32 	%rd210, %r926, 8;
	add.s64 	%rd211, %rd7, %rd210;
	ld.local.f64 	%fd600, [%rd211];
	shl.b32 	%r453, %r926, 3;
	add.s32 	%r454, %r17, %r453;
	ld.shared.f64 	%fd601, [%r454];
	fma.rn.f64 	%fd602, %fd52, %fd600, %fd601;
	st.shared.f64 	[%r454], %fd602;
	ld.local.f64 	%fd603, [%rd211+8];
	ld.shared.f64 	%fd604, [%r454+8];
	fma.rn.f64 	%fd605, %fd52, %fd603, %fd604;
	st.shared.f64 	[%r454+8], %fd605;
	ld.local.f64 	%fd606, [%rd211+16];
	ld.shared.f64 	%fd607, [%r454+16];
	fma.rn.f64 	%fd608, %fd52, %fd606, %fd607;
	st.shared.f64 	[%r454+16], %fd608;
	ld.local.f64 	%fd609, [%rd211+24];
	ld.shared.f64 	%fd610, [%r454+24];
	fma.rn.f64 	%fd611, %fd52, %fd609, %fd610;
	st.shared.f64 	[%r454+24], %fd611;
	ld.local.f64 	%fd612, [%rd211+32];
	ld.shared.f64 	%fd613, [%r454+32];
	fma.rn.f64 	%fd614, %fd52, %fd612, %fd613;
	st.shared.f64 	[%r454+32], %fd614;
	ld.local.f64 	%fd615, [%rd211+40];
	ld.shared.f64 	%fd616, [%r454+40];
	fma.rn.f64 	%fd617, %fd52, %fd615, %fd616;
	st.shared.f64 	[%r454+40], %fd617;
	ld.local.f64 	%fd618, [%rd211+48];
	ld.shared.f64 	%fd619, [%r454+48];
	fma.rn.f64 	%fd620, %fd52, %fd618, %fd619;
	st.shared.f64 	[%r454+48], %fd620;
	ld.local.f64 	%fd621, [%rd211+56];
	ld.shared.f64 	%fd622, [%r454+56];
	fma.rn.f64 	%fd623, %fd52, %fd621, %fd622;
	st.shared.f64 	[%r454+56], %fd623;
	ld.local.f64 	%fd624, [%rd211+64];
	ld.shared.f64 	%fd625, [%r454+64];
	fma.rn.f64 	%fd626, %fd52, %fd624, %fd625;
	st.shared.f64 	[%r454+64], %fd626;
	ld.local.f64 	%fd627, [%rd211+72];
	ld.shared.f64 	%fd628, [%r454+72];
	fma.rn.f64 	%fd629, %fd52, %fd627, %fd628;
	st.shared.f64 	[%r454+72], %fd629;
	ld.local.f64 	%fd630, [%rd211+80];
	ld.shared.f64 	%fd631, [%r454+80];
	fma.rn.f64 	%fd632, %fd52, %fd630, %fd631;
	st.shared.f64 	[%r454+80], %fd632;
	ld.local.f64 	%fd633, [%rd211+88];
	ld.shared.f64 	%fd634, [%r454+88];
	fma.rn.f64 	%fd635, %fd52, %fd633, %fd634;
	st.shared.f64 	[%r454+88], %fd635;
	ld.local.f64 	%fd636, [%rd211+96];
	ld.shared.f64 	%fd637, [%r454+96];
	fma.rn.f64 	%fd638, %fd52, %fd636, %fd637;
	st.shared.f64 	[%r454+96], %fd638;
	ld.local.f64 	%fd639, [%rd211+104];
	ld.shared.f64 	%fd640, [%r454+104];
	fma.rn.f64 	%fd641, %fd52, %fd639, %fd640;
	st.shared.f64 	[%r454+104], %fd641;
	ld.local.f64 	%fd642, [%rd211+112];
	ld.shared.f64 	%fd643, [%r454+112];
	fma.rn.f64 	%fd644, %fd52, %fd642, %fd643;
	st.shared.f64 	[%r454+112], %fd644;
	ld.local.f64 	%fd645, [%rd211+120];
	ld.shared.f64 	%fd646, [%r454+120];
	fma.rn.f64 	%fd647, %fd52, %fd645, %fd646;
	st.shared.f64 	[%r454+120], %fd647;
	add.s32 	%r926, %r926, 16;
	add.s32 	%r921, %r921, 16;
	setp.ne.s32 	%p61, %r921, %r77;
	@%p61 bra 	$L__BB6_74;
$L__BB6_75:
	and.b32  	%r455, %r917, 15;
	setp.eq.s32 	%p62, %r455, 0;
	@%p62 bra 	$L__BB6_82;
	and.b16  	%rs28, %rs50, 4;
	setp.eq.s16 	%p63, %rs28, 0;
	mov.u32 	%r925, %r926;
	@%p63 bra 	$L__BB6_78;
	mul.wide.s32 	%rd212, %r926, 8;
	add.s64 	%rd213, %rd7, %rd212;
	ld.local.f64 	%fd648, [%rd213];
	shl.b32 	%r456, %r926, 3;
	add.s32 	%r457, %r17, %r456;
	ld.shared.f64 	%fd649, [%r457];
	fma.rn.f64 	%fd650, %fd52, %fd648, %fd649;
	st.shared.f64 	[%r457], %fd650;
	ld.local.f64 	%fd651, [%rd213+8];
	ld.shared.f64 	%fd652, [%r457+8];
	fma.rn.f64 	%fd653, %fd52, %fd651, %fd652;
	st.shared.f64 	[%r457+8], %fd653;
	ld.local.f64 	%fd654, [%rd213+16];
	ld.shared.f64 	%fd655, [%r457+16];
	fma.rn.f64 	%fd656, %fd52, %fd654, %fd655;
	st.shared.f64 	[%r457+16], %fd656;
	ld.local.f64 	%fd657, [%rd213+24];
	ld.shared.f64 	%fd658, [%r457+24];
	fma.rn.f64 	%fd659, %fd52, %fd657, %fd658;
	st.shared.f64 	[%r457+24], %fd659;
	ld.local.f64 	%fd660, [%rd213+32];
	ld.shared.f64 	%fd661, [%r457+32];
	fma.rn.f64 	%fd662, %fd52, %fd660, %fd661;
	st.shared.f64 	[%r457+32], %fd662;
	ld.local.f64 	%fd663, [%rd213+40];
	ld.shared.f64 	%fd664, [%r457+40];
	fma.rn.f64 	%fd665, %fd52, %fd663, %fd664;
	st.shared.f64 	[%r457+40], %fd665;
	ld.local.f64 	%fd666, [%rd213+48];
	ld.shared.f64 	%fd667, [%r457+48];
	fma.rn.f64 	%fd668, %fd52, %fd666, %fd667;
	st.shared.f64 	[%r457+48], %fd668;
	ld.local.f64 	%fd669, [%rd213+56];
	ld.shared.f64 	%fd670, [%r457+56];
	fma.rn.f64 	%fd671, %fd52, %fd669, %fd670;
	st.shared.f64 	[%r457+56], %fd671;
	add.s32 	%r925, %r926, 8;
$L__BB6_78:
	and.b16  	%rs29, %rs49, 2;
	setp.eq.s16 	%p64, %rs29, 0;
	@%p64 bra 	$L__BB6_80;
	mul.wide.s32 	%rd214, %r925, 8;
	add.s64 	%rd215, %rd7, %rd214;
	ld.local.f64 	%fd672, [%rd215];
	shl.b32 	%r458, %r925, 3;
	add.s32 	%r459, %r17, %r458;
	ld.shared.f64 	%fd673, [%r459];
	fma.rn.f64 	%fd674, %fd52, %fd672, %fd673;
	st.shared.f64 	[%r459], %fd674;
	ld.local.f64 	%fd675, [%rd215+8];
	ld.shared.f64 	%fd676, [%r459+8];
	fma.rn.f64 	%fd677, %fd52, %fd675, %fd676;
	st.shared.f64 	[%r459+8], %fd677;
	ld.local.f64 	%fd678, [%rd215+16];
	ld.shared.f64 	%fd679, [%r459+16];
	fma.rn.f64 	%fd680, %fd52, %fd678, %fd679;
	st.shared.f64 	[%r459+16], %fd680;
	ld.local.f64 	%fd681, [%rd215+24];
	ld.shared.f64 	%fd682, [%r459+24];
	fma.rn.f64 	%fd683, %fd52, %fd681, %fd682;
	st.shared.f64 	[%r459+24], %fd683;
	add.s32 	%r925, %r925, 4;
$L__BB6_80:
	mul.wide.s32 	%rd216, %r925, 8;
	add.s64 	%rd15, %rd7, %rd216;
	ld.local.f64 	%fd684, [%rd15];
	shl.b32 	%r460, %r925, 3;
	add.s32 	%r88, %r17, %r460;
	ld.shared.f64 	%fd685, [%r88];
	fma.rn.f64 	%fd686, %fd52, %fd684, %fd685;
	st.shared.f64 	[%r88], %fd686;
	add.s32 	%r926, %r925, 1;
	and.b16  	%rs30, %rs49, 1;
	setp.eq.b16 	%p65, %rs30, 1;
	not.pred 	%p66, %p65;
	@%p66 bra 	$L__BB6_82;
	ld.local.f64 	%fd687, [%rd15+8];
	ld.shared.f64 	%fd688, [%r88+8];
	fma.rn.f64 	%fd689, %fd52, %fd687, %fd688;
	st.shared.f64 	[%r88+8], %fd689;
	ld.local.f64 	%fd690, [%rd15+16];
	ld.shared.f64 	%fd691, [%r88+16];
	fma.rn.f64 	%fd692, %fd52, %fd690, %fd691;
	st.shared.f64 	[%r88+16], %fd692;
	add.s32 	%r926, %r925, 3;
$L__BB6_82:
	neg.f64 	%fd1534, %fd50;
	add.s32 	%r918, %r75, 1;
	add.s32 	%r917, %r917, 2;
	setp.ne.s32 	%p67, %r75, %r12;
	add.s16 	%rs50, %rs50, 1;
	add.s16 	%rs49, %rs49, 1;
	@%p67 bra 	$L__BB6_72;
$L__BB6_83:
	add.s32 	%r901, %r901, %r16;
	setp.lt.s32 	%p68, %r901, %r302;
	@%p68 bra 	$L__BB6_23;
$L__BB6_84:
	mul.f64 	%fd693, %fd5, %fd5;
	fma.rn.f64 	%fd694, %fd4, %fd4, %fd693;
	fma.rn.f64 	%fd54, %fd6, %fd6, %fd694;
	setp.leu.f64 	%p69, %fd54, 0d3EB0C6F7A0B5ED8D;
	selp.u32 	%r95, 1, 0, %p69;
	setp.lt.s32 	%p70, %r12, 1;
	@%p70 bra 	$L__BB6_141;
	add.f64 	%fd55, %fd7, %fd7;
	add.s32 	%r927, %r988, %r95;
	setp.ge.s32 	%p79, %r927, %r301;
	@%p79 bra 	$L__BB6_148;
	mul.f64 	%fd790, %fd237, %fd55;
	mul.f64 	%fd56, %fd790, 0dBFF20DD750429B6D;
	neg.f64 	%fd57, %fd7;
	add.s32 	%r474, %r15, -1;
	add.s32 	%r97, %r15, -2;
	add.s32 	%r475, %r15, 15;
	and.b32  	%r476, %r475, 15;
	add.s32 	%r98, %r476, -1;
	add.s32 	%r477, %r15, 7;
	and.b32  	%r478, %r477, 7;
	add.s32 	%r99, %r478, -1;
	and.b32  	%r100, %r474, 15;
	and.b32  	%r101, %r474, -16;
	and.b32  	%r102, %r475, 7;
	and.b32  	%r103, %r477, 3;
$L__BB6_87:
	mul.lo.s32 	%r479, %r927, 3;
	mul.wide.u32 	%rd219, %r479, 8;
	add.s64 	%rd220, %rd4, %rd219;
	ld.global.f64 	%fd791, [%rd220];
	sub.f64 	%fd792, %fd4, %fd791;
	mul.f64 	%fd1537, %fd238, %fd792;
	ld.global.f64 	%fd793, [%rd220+8];
	sub.f64 	%fd794, %fd5, %fd793;
	mul.f64 	%fd1536, %fd238, %fd794;
	ld.global.f64 	%fd795, [%rd220+16];
	sub.f64 	%fd796, %fd6, %fd795;
	mul.f64 	%fd60, %fd238, %fd796;
	mov.b64 	%rd221, 4607182418800017408;
	st.local.u64 	[%rd9], %rd221;
	st.local.u64 	[%rd7], %rd221;
	mov.f64 	%fd797, 0d3FF0000000000000;
	st.local.v2.f64 	[%rd6], {%fd797, %fd1537};
	mov.f64 	%fd798, 0d0000000000000000;
	st.local.v2.f64 	[%rd8], {%fd798, %fd1536};
	st.local.v2.f64 	[%rd9+32], {%fd60, %fd797};
	mul.f64 	%fd799, %fd1537, %fd1537;
	fma.rn.f64 	%fd61, %fd1536, %fd1536, %fd799;
	mul.f64 	%fd62, %fd60, %fd60;
	add.f64 	%fd63, %fd62, %fd61;
	setp.gtu.f64 	%p80, %fd63, 0d3A1FB0F6BE506019;
	@%p80 bra 	$L__BB6_102;
	setp.lt.u32 	%p81, %r15, 2;
	@%p81 bra 	$L__BB6_122;
	setp.lt.u32 	%p82, %r97, 15;
	mov.b32 	%r938, 1;
	@%p82 bra 	$L__BB6_92;
	mov.b32 	%r928, 1;
$L__BB6_91:
	.pragma "nounroll";
	mul.wide.u32 	%rd222, %r928, 8;
	add.s64 	%rd223, %rd7, %rd222;
	mov.b64 	%rd224, 0;
	st.local.u64 	[%rd223], %rd224;
	mov.f64 	%fd800, 0d0000000000000000;
	st.local.v2.f64 	[%rd223+8], {%fd800, %fd800};
	st.local.v2.f64 	[%rd223+24], {%fd800, %fd800};
	st.local.v2.f64 	[%rd223+40], {%fd800, %fd800};
	st.local.v2.f64 	[%rd223+56], {%fd800, %fd800};
	st.local.v2.f64 	[%rd223+72], {%fd800, %fd800};
	st.local.v2.f64 	[%rd223+88], {%fd800, %fd800};
	st.local.v2.f64 	[%rd223+104], {%fd800, %fd800};
	st.local.u64 	[%rd223+120], %rd224;
	add.s32 	%r938, %r928, 16;
	add.s32 	%r482, %r928, 15;
	setp.eq.s32 	%p83, %r482, %r101;
	mov.u32 	%r928, %r938;
	@%p83 bra 	$L__BB6_92;
	bra.uni 	$L__BB6_91;
$L__BB6_92:
	setp.eq.s32 	%p84, %r100, 0;
	@%p84 bra 	$L__BB6_122;
	setp.lt.u32 	%p85, %r98, 7;
	@%p85 bra 	$L__BB6_95;
	mul.wide.u32 	%rd225, %r938, 8;
	add.s64 	%rd226, %rd7, %rd225;
	mov.b64 	%rd227, 0;
	st.local.u64 	[%rd226], %rd227;
	st.local.u64 	[%rd226+8], %rd227;
	st.local.u64 	[%rd226+16], %rd227;
	st.local.u64 	[%rd226+24], %rd227;
	st.local.u64 	[%rd226+32], %rd227;
	st.local.u64 	[%rd226+40], %rd227;
	st.local.u64 	[%rd226+48], %rd227;
	st.local.u64 	[%rd226+56], %rd227;
	add.s32 	%r938, %r938, 8;
$L__BB6_95:
	setp.eq.s32 	%p86, %r102, 0;
	@%p86 bra 	$L__BB6_122;
	setp.lt.u32 	%p87, %r99, 3;
	@%p87 bra 	$L__BB6_98;
	mul.wide.u32 	%rd228, %r938, 8;
	add.s64 	%rd229, %rd7, %rd228;
	mov.b64 	%rd230, 0;
	st.local.u64 	[%rd229], %rd230;
	st.local.u64 	[%rd229+8], %rd230;
	st.local.u64 	[%rd229+16], %rd230;
	st.local.u64 	[%rd229+24], %rd230;
	add.s32 	%r938, %r938, 4;
$L__BB6_98:
	setp.eq.s32 	%p88, %r103, 0;
	@%p88 bra 	$L__BB6_122;
	setp.eq.s32 	%p89, %r103, 1;
	mul.wide.u32 	%rd231, %r938, 8;
	add.s64 	%rd19, %rd7, %rd231;
	mov.b64 	%rd232, 0;
	st.local.u64 	[%rd19], %rd232;
	@%p89 bra 	$L__BB6_122;
	setp.eq.s32 	%p90, %r103, 2;
	mov.b64 	%rd233, 0;
	st.local.u64 	[%rd19+8], %rd233;
	@%p90 bra 	$L__BB6_122;
	mov.b64 	%rd234, 0;
	st.local.u64 	[%rd19+16], %rd234;
	bra.uni 	$L__BB6_122;
$L__BB6_102:
	setp.eq.s32 	%p91, %r12, 1;
	st.local.f64 	[%rd7+8], %fd1536;
	st.local.v2.f64 	[%rd7+16], {%fd60, %fd1537};
	@%p91 bra 	$L__BB6_122;
	mov.b32 	%r930, 1;
	mov.b32 	%r929, 0;
	mov.b16 	%rs51, 0;
	mov.f64 	%fd1538, %fd1537;
$L__BB6_104:
	mov.u32 	%r107, %r929;
	mov.f64 	%fd65, %fd1537;
	setp.gt.f64 	%p92, %fd61, %fd62;
	add.s32 	%r109, %r107, 2;
	add.s32 	%r929, %r107, 1;
	add.s32 	%r111, %r107, 3;
	mul.lo.s32 	%r112, %r111, %r109;
	add.s32 	%r485, %r929, %r109;
	cvt.rn.f64.u32 	%fd801, %r485;
	ld.local.f64 	%fd802, [%rd9+32];
	mul.f64 	%fd803, %fd802, %fd801;
	mul.wide.u32 	%rd235, %r929, 32;
	add.s64 	%rd16, %rd9, %rd235;
	ld.local.f64 	%fd804, [%rd16];
	mul.f64 	%fd805, %fd803, %fd804;
	cvt.rn.f64.u32 	%fd806, %r929;
	mul.f64 	%fd807, %fd63, %fd806;
	ld.local.f64 	%fd808, [%rd16+-32];
	mul.f64 	%fd809, %fd807, %fd808;
	sub.f64 	%fd810, %fd805, %fd809;
	cvt.rn.f64.u32 	%fd811, %r109;
	div.rn.f64 	%fd1541, %fd810, %fd811;
	add.s64 	%rd17, %rd16, 32;
	st.local.f64 	[%rd16+32], %fd1541;
	mul.wide.u32 	%rd236, %r112, 8;
	add.s64 	%rd18, %rd7, %rd236;
	st.local.f64 	[%rd18], %fd1541;
	add.s32 	%r930, %r930, 2;
	mul.wide.u32 	%rd237, %r929, 8;
	add.s64 	%rd238, %rd16, %rd237;
	ld.local.f64 	%fd812, [%rd238];
	cvt.rn.f64.u32 	%fd813, %r930;
	mul.f64 	%fd814, %fd812, %fd813;
	mul.wide.u32 	%rd239, %r109, 8;
	add.s64 	%rd240, %rd17, %rd239;
	st.local.f64 	[%rd240], %fd814;
	mul.f64 	%fd815, %fd1538, %fd65;
	ld.local.f64 	%fd816, [%rd8+8];
	mul.f64 	%fd817, %fd816, %fd1536;
	sub.f64 	%fd1537, %fd815, %fd817;
	add.s64 	%rd241, %rd6, %rd239;
	st.local.f64 	[%rd241], %fd1537;
	ld.local.f64 	%fd1538, [%rd6+8];
	mul.f64 	%fd818, %fd816, %fd65;
	fma.rn.f64 	%fd1536, %fd1536, %fd1538, %fd818;
	add.s64 	%rd242, %rd8, %rd239;
	st.local.f64 	[%rd242], %fd1536;
	mul.f64 	%fd819, %fd814, %fd1537;
	add.s32 	%r486, %r112, %r109;
	mul.wide.u32 	%rd243, %r486, 8;
	add.s64 	%rd244, %rd7, %rd243;
	st.local.f64 	[%rd244], %fd819;
	mul.f64 	%fd820, %fd814, %fd1536;
	sub.s32 	%r487, %r112, %r109;
	mul.wide.u32 	%rd245, %r487, 8;
	add.s64 	%rd246, %rd7, %rd245;
	st.local.f64 	[%rd246], %fd820;
	@%p92 bra 	$L__BB6_113;
	setp.lt.u32 	%p93, %r107, 3;
	mov.b32 	%r935, 1;
	@%p93 bra 	$L__BB6_108;
	and.b32  	%r114, %r929, -4;
	mov.b32 	%r935, 1;
$L__BB6_107:
	.pragma "nounroll";
	sub.s32 	%r490, %r109, %r935;
	add.s32 	%r491, %r490, %r109;
	cvt.rn.f64.u32 	%fd821, %r491;
	mul.f64 	%fd822, %fd63, %fd821;
	mul.wide.u32 	%rd247, %r490, 8;
	add.s64 	%rd248, %rd16, %rd247;
	ld.local.f64 	%fd823, [%rd248];
	mul.f64 	%fd824, %fd822, %fd823;
	ld.local.f64 	%fd825, [%rd248+40];
	mul.f64 	%fd826, %fd61, %fd825;
	sub.f64 	%fd827, %fd824, %fd826;
	ld.local.f64 	%fd828, [%rd9+32];
	cvt.rn.f64.u32 	%fd829, %r935;
	mul.f64 	%fd830, %fd828, %fd829;
	div.rn.f64 	%fd831, %fd827, %fd830;
	st.local.f64 	[%rd248+32], %fd831;
	add.s64 	%rd249, %rd6, %rd247;
	ld.local.f64 	%fd832, [%rd249];
	mul.f64 	%fd833, %fd831, %fd832;
	add.s32 	%r492, %r490, %r112;
	mul.wide.u32 	%rd250, %r492, 8;
	add.s64 	%rd251, %rd7, %rd250;
	st.local.f64 	[%rd251], %fd833;
	add.s64 	%rd252, %rd8, %rd247;
	ld.local.f64 	%fd834, [%rd252];
	mul.f64 	%fd835, %fd831, %fd834;
	sub.s32 	%r493, %r112, %r490;
	mul.wide.u32 	%rd253, %r493, 8;
	add.s64 	%rd254, %rd7, %rd253;
	st.local.f64 	[%rd254], %fd835;
	add.s32 	%r494, %r935, 1;
	sub.s32 	%r495, %r109, %r494;
	add.s32 	%r496, %r491, -1;
	cvt.rn.f64.u32 	%fd836, %r496;
	mul.f64 	%fd837, %fd63, %fd836;
	mul.wide.u32 	%rd255, %r495, 8;
	add.s64 	%rd256, %rd16, %rd255;
	ld.local.f64 	%fd838, [%rd256];
	mul.f64 	%fd839, %fd837, %fd838;
	mul.f64 	%fd840, %fd61, %fd831;
	sub.f64 	%fd841, %fd839, %fd840;
	ld.local.f64 	%fd842, [%rd9+32];
	cvt.rn.f64.u32 	%fd843, %r494;
	mul.f64 	%fd844, %fd842, %fd843;
	div.rn.f64 	%fd845, %fd841, %fd844;
	st.local.f64 	[%rd256+32], %fd845;
	add.s64 	%rd257, %rd6, %rd255;
	ld.local.f64 	%fd846, [%rd257];
	mul.f64 	%fd847, %fd845, %fd846;
	add.s32 	%r497, %r492, -1;
	mul.wide.u32 	%rd258, %r497, 8;
	add.s64 	%rd259, %rd7, %rd258;
	st.local.f64 	[%rd259], %fd847;
	add.s64 	%rd260, %rd8, %rd255;
	ld.local.f64 	%fd848, [%rd260];
	mul.f64 	%fd849, %fd845, %fd848;
	sub.s32 	%r498, %r112, %r495;
	mul.wide.u32 	%rd261, %r498, 8;
	add.s64 	%rd262, %rd7, %rd261;
	st.local.f64 	[%rd262], %fd849;
	add.s32 	%r499, %r935, 2;
	sub.s32 	%r500, %r107, %r935;
	add.s32 	%r501, %r490, %r107;
	cvt.rn.f64.u32 	%fd850, %r501;
	mul.f64 	%fd851, %fd63, %fd850;
	mul.wide.u32 	%rd263, %r500, 8;
	add.s64 	%rd264, %rd16, %rd263;
	ld.local.f64 	%fd852, [%rd264];
	mul.f64 	%fd853, %fd851, %fd852;
	mul.f64 	%fd854, %fd61, %fd845;
	sub.f64 	%fd855, %fd853, %fd854;
	ld.local.f64 	%fd856, [%rd9+32];
	cvt.rn.f64.u32 	%fd857, %r499;
	mul.f64 	%fd858, %fd856, %fd857;
	div.rn.f64 	%fd859, %fd855, %fd858;
	st.local.f64 	[%rd264+32], %fd859;
	add.s64 	%rd265, %rd6, %rd263;
	ld.local.f64 	%fd860, [%rd265];
	mul.f64 	%fd861, %fd859, %fd860;
	add.s32 	%r502, %r492, -2;
	mul.wide.u32 	%rd266, %r502, 8;
	add.s64 	%rd267, %rd7, %rd266;
	st.local.f64 	[%rd267], %fd861;
	add.s64 	%rd268, %rd8, %rd263;
	ld.local.f64 	%fd862, [%rd268];
	mul.f64 	%fd863, %fd859, %fd862;
	sub.s32 	%r503, %r112, %r500;
	mul.wide.u32 	%rd269, %r503, 8;
	add.s64 	%rd270, %rd7, %rd269;
	st.local.f64 	[%rd270], %fd863;
	add.s32 	%r504, %r935, 3;
	sub.s32 	%r505, %r109, %r504;
	add.s32 	%r506, %r491, -3;
	cvt.rn.f64.u32 	%fd864, %r506;
	mul.f64 	%fd865, %fd63, %fd864;
	mul.wide.u32 	%rd271, %r505, 8;
	add.s64 	%rd272, %rd16, %rd271;
	ld.local.f64 	%fd866, [%rd272];
	mul.f64 	%fd867, %fd865, %fd866;
	mul.f64 	%fd868, %fd61, %fd859;
	sub.f64 	%fd869, %fd867, %fd868;
	ld.local.f64 	%fd870, [%rd9+32];
	cvt.rn.f64.u32 	%fd871, %r504;
	mul.f64 	%fd872, %fd870, %fd871;
	div.rn.f64 	%fd873, %fd869, %fd872;
	st.local.f64 	[%rd272+32], %fd873;
	add.s64 	%rd273, %rd6, %rd271;
	ld.local.f64 	%fd874, [%rd273];
	mul.f64 	%fd875, %fd873, %fd874;
	add.s32 	%r507, %r492, -3;
	mul.wide.u32 	%rd274, %r507, 8;
	add.s64 	%rd275, %rd7, %rd274;
	st.local.f64 	[%rd275], %fd875;
	add.s64 	%rd276, %rd8, %rd271;
	ld.local.f64 	%fd876, [%rd276];
	mul.f64 	%fd877, %fd873, %fd876;
	sub.s32 	%r508, %r112, %r505;
	mul.wide.u32 	%rd277, %r508, 8;
	add.s64 	%rd278, %rd7, %rd277;
	st.local.f64 	[%rd278], %fd877;
	add.s32 	%r935, %r935, 4;
	setp.eq.s32 	%p94, %r504, %r114;
	@%p94 bra 	$L__BB6_108;
	bra.uni 	$L__BB6_107;
$L__BB6_108:
	and.b32  	%r509, %r929, 3;
	setp.eq.s32 	%p95, %r509, 0;
	@%p95 bra 	$L__BB6_121;
	and.b16  	%rs32, %rs51, 3;
	setp.eq.s16 	%p96, %rs32, 0;
	@%p96 bra 	$L__BB6_111;
	sub.s32 	%r510, %r109, %r935;
	add.s32 	%r511, %r510, %r109;
	cvt.rn.f64.u32 	%fd878, %r511;
	mul.f64 	%fd879, %fd63, %fd878;
	mul.wide.u32 	%rd279, %r510, 8;
	add.s64 	%rd280, %rd16, %rd279;
	ld.local.f64 	%fd880, [%rd280];
	mul.f64 	%fd881, %fd879, %fd880;
	ld.local.f64 	%fd882, [%rd280+40];
	mul.f64 	%fd883, %fd61, %fd882;
	sub.f64 	%fd884, %fd881, %fd883;
	ld.local.f64 	%fd885, [%rd9+32];
	cvt.rn.f64.u32 	%fd886, %r935;
	mul.f64 	%fd887, %fd885, %fd886;
	div.rn.f64 	%fd888, %fd884, %fd887;
	st.local.f64 	[%rd280+32], %fd888;
	add.s64 	%rd281, %rd6, %rd279;
	ld.local.f64 	%fd889, [%rd281];
	mul.f64 	%fd890, %fd888, %fd889;
	add.s32 	%r512, %r510, %r112;
	mul.wide.u32 	%rd282, %r512, 8;
	add.s64 	%rd283, %rd7, %rd282;
	st.local.f64 	[%rd283], %fd890;
	add.s64 	%rd284, %rd8, %rd279;
	ld.local.f64 	%fd891, [%rd284];
	mul.f64 	%fd892, %fd888, %fd891;
	sub.s32 	%r513, %r112, %r510;
	mul.wide.u32 	%rd285, %r513, 8;
	add.s64 	%rd286, %rd7, %rd285;
	st.local.f64 	[%rd286], %fd892;
	add.s32 	%r514, %r935, 1;
	sub.s32 	%r515, %r109, %r514;
	add.s32 	%r516, %r511, -1;
	cvt.rn.f64.u32 	%fd893, %r516;
	mul.f64 	%fd894, %fd63, %fd893;
	mul.wide.u32 	%rd287, %r515, 8;
	add.s64 	%rd288, %rd16, %rd287;
	ld.local.f64 	%fd895, [%rd288];
	mul.f64 	%fd896, %fd894, %fd895;
	ld.local.f64 	%fd897, [%rd288+40];
	mul.f64 	%fd898, %fd61, %fd897;
	sub.f64 	%fd899, %fd896, %fd898;
	ld.local.f64 	%fd900, [%rd9+32];
	cvt.rn.f64.u32 	%fd901, %r514;
	mul.f64 	%fd902, %fd900, %fd901;
	div.rn.f64 	%fd903, %fd899, %fd902;
	st.local.f64 	[%rd288+32], %fd903;
	add.s64 	%rd289, %rd6, %rd287;
	ld.local.f64 	%fd904, [%rd289];
	mul.f64 	%fd905, %fd903, %fd904;
	add.s32 	%r517, %r512, -1;
	mul.wide.u32 	%rd290, %r517, 8;
	add.s64 	%rd291, %rd7, %rd290;
	st.local.f64 	[%rd291], %fd905;
	add.s64 	%rd292, %rd8, %rd287;
	ld.local.f64 	%fd906, [%rd292];
	mul.f64 	%fd907, %fd903, %fd906;
	sub.s32 	%r518, %r112, %r515;
	mul.wide.u32 	%rd293, %r518, 8;
	add.s64 	%rd294, %rd7, %rd293;
	st.local.f64 	[%rd294], %fd907;
	add.s32 	%r935, %r935, 2;
$L__BB6_111:
	and.b16  	%rs33, %rs51, 1;
	setp.eq.b16 	%p97, %rs33, 1;
	@%p97 bra 	$L__BB6_121;
	sub.s32 	%r519, %r109, %r935;
	add.s32 	%r520, %r519, %r109;
	cvt.rn.f64.u32 	%fd908, %r520;
	mul.f64 	%fd909, %fd63, %fd908;
	mul.wide.u32 	%rd295, %r519, 8;
	add.s64 	%rd296, %rd16, %rd295;
	ld.local.f64 	%fd910, [%rd296];
	mul.f64 	%fd911, %fd909, %fd910;
	ld.local.f64 	%fd912, [%rd296+40];
	mul.f64 	%fd913, %fd61, %fd912;
	sub.f64 	%fd914, %fd911, %fd913;
	ld.local.f64 	%fd915, [%rd9+32];
	cvt.rn.f64.u32 	%fd916, %r935;
	mul.f64 	%fd917, %fd915, %fd916;
	div.rn.f64 	%fd918, %fd914, %fd917;
	st.local.f64 	[%rd296+32], %fd918;
	add.s64 	%rd297, %rd6, %rd295;
	ld.local.f64 	%fd919, [%rd297];
	mul.f64 	%fd920, %fd918, %fd919;
	add.s32 	%r521, %r519, %r112;
	mul.wide.u32 	%rd298, %r521, 8;
	add.s64 	%rd299, %rd7, %rd298;
	st.local.f64 	[%rd299], %fd920;
	add.s64 	%rd300, %rd8, %rd295;
	ld.local.f64 	%fd921, [%rd300];
	mul.f64 	%fd922, %fd918, %fd921;
	sub.s32 	%r522, %r112, %r519;
	mul.wide.u32 	%rd301, %r522, 8;
	add.s64 	%rd302, %rd7, %rd301;
	st.local.f64 	[%rd302], %fd922;
	bra.uni 	$L__BB6_121;
$L__BB6_113:
	setp.lt.u32 	%p98, %r107, 3;
	mov.b32 	%r933, 1;
	@%p98 bra 	$L__BB6_116;
	and.b32  	%r115, %r929, -4;
	ld.local.f64 	%fd1539, [%rd9+32];
	mov.b32 	%r933, 1;
$L__BB6_115:
	.pragma "nounroll";
	add.s32 	%r525, %r933, %r929;
	cvt.rn.f64.u32 	%fd923, %r525;
	mul.f64 	%fd924, %fd63, %fd923;
	add.s32 	%r526, %r933, -1;
	mul.wide.u32 	%rd303, %r526, 8;
	add.s64 	%rd304, %rd16, %rd303;
	ld.local.v2.f64 	{%fd925, %fd926}, [%rd304];
	mul.f64 	%fd927, %fd924, %fd925;
	sub.s32 	%r527, %r111, %r933;
	cvt.rn.f64.u32 	%fd928, %r527;
	mul.f64 	%fd929, %fd1539, %fd928;
	mul.f64 	%fd930, %fd929, %fd1541;
	sub.f64 	%fd931, %fd927, %fd930;
	div.rn.f64 	%fd932, %fd931, %fd61;
	mul.wide.u32 	%rd305, %r933, 8;
	add.s64 	%rd306, %rd17, %rd305;
	st.local.f64 	[%rd306], %fd932;
	add.s64 	%rd307, %rd6, %rd305;
	ld.local.f64 	%fd933, [%rd307];
	mul.f64 	%fd934, %fd933, %fd932;
	add.s32 	%r528, %r933, %r112;
	mul.wide.u32 	%rd308, %r528, 8;
	add.s64 	%rd309, %rd7, %rd308;
	st.local.f64 	[%rd309], %fd934;
	add.s64 	%rd310, %rd8, %rd305;
	ld.local.f64 	%fd935, [%rd310];
	mul.f64 	%fd936, %fd932, %fd935;
	sub.s32 	%r529, %r112, %r933;
	mul.wide.u32 	%rd311, %r529, 8;
	add.s64 	%rd312, %rd7, %rd311;
	st.local.f64 	[%rd312], %fd936;
	not.b32 	%r530, %r933;
	add.s32 	%r531, %r525, 1;
	cvt.rn.f64.u32 	%fd937, %r531;
	mul.f64 	%fd938, %fd63, %fd937;
	mul.f64 	%fd939, %fd938, %fd926;
	sub.s32 	%r532, %r109, %r933;
	cvt.rn.f64.u32 	%fd940, %r532;
	ld.local.f64 	%fd1539, [%rd9+32];
	mul.f64 	%fd941, %fd1539, %fd940;
	mul.f64 	%fd942, %fd941, %fd932;
	sub.f64 	%fd943, %fd939, %fd942;
	div.rn.f64 	%fd944, %fd943, %fd61;
	st.local.f64 	[%rd306+8], %fd944;
	ld.local.v2.f64 	{%fd945, %fd946}, [%rd307+8];
	mul.f64 	%fd947, %fd945, %fd944;
	add.s64 	%rd313, %rd18, %rd305;
	st.local.f64 	[%rd313+8], %fd947;
	ld.local.v2.f64 	{%fd948, %fd949}, [%rd310+8];
	mul.f64 	%fd950, %fd944, %fd948;
	add.s32 	%r533, %r112, %r530;
	mul.wide.u32 	%rd314, %r533, 8;
	add.s64 	%rd315, %rd7, %rd314;
	st.local.f64 	[%rd315], %fd950;
	add.s32 	%r534, %r933, 2;
	add.s32 	%r535, %r525, 2;
	cvt.rn.f64.u32 	%fd951, %r535;
	mul.f64 	%fd952, %fd63, %fd951;
	ld.local.v2.f64 	{%fd953, %fd954}, [%rd306+-24];
	mul.f64 	%fd955, %fd952, %fd953;
	sub.s32 	%r536, %r111, %r534;
	cvt.rn.f64.u32 	%fd956, %r536;
	mul.f64 	%fd957, %fd1539, %fd956;
	mul.f64 	%fd958, %fd957, %fd944;
	sub.f64 	%fd959, %fd955, %fd958;
	div.rn.f64 	%fd960, %fd959, %fd61;
	st.local.f64 	[%rd306+16], %fd960;
	mul.f64 	%fd961, %fd946, %fd960;
	st.local.f64 	[%rd313+16], %fd961;
	mul.f64 	%fd962, %fd960, %fd949;
	sub.s32 	%r537, %r112, %r534;
	mul.wide.u32 	%rd316, %r537, 8;
	add.s64 	%rd317, %rd7, %rd316;
	st.local.f64 	[%rd317], %fd962;
	add.s32 	%r538, %r933, 3;
	add.s32 	%r539, %r525, 3;
	cvt.rn.f64.u32 	%fd963, %r539;
	mul.f64 	%fd964, %fd63, %fd963;
	mul.f64 	%fd965, %fd964, %fd954;
	sub.s32 	%r540, %r107, %r933;
	cvt.rn.f64.u32 	%fd966, %r540;
	mul.f64 	%fd967, %fd1539, %fd966;
	mul.f64 	%fd968, %fd967, %fd960;
	sub.f64 	%fd969, %fd965, %fd968;
	div.rn.f64 	%fd1541, %fd969, %fd61;
	st.local.f64 	[%rd306+24], %fd1541;
	ld.local.f64 	%fd970, [%rd307+24];
	mul.f64 	%fd971, %fd970, %fd1541;
	st.local.f64 	[%rd313+24], %fd971;
	ld.local.f64 	%fd972, [%rd310+24];
	mul.f64 	%fd973, %fd1541, %fd972;
	sub.s32 	%r541, %r112, %r538;
	mul.wide.u32 	%rd318, %r541, 8;
	add.s64 	%rd319, %rd7, %rd318;
	st.local.f64 	[%rd319], %fd973;
	add.s32 	%r933, %r933, 4;
	setp.eq.s32 	%p99, %r538, %r115;
	@%p99 bra 	$L__BB6_116;
	bra.uni 	$L__BB6_115;
$L__BB6_116:
	and.b32  	%r542, %r929, 3;
	setp.eq.s32 	%p100, %r542, 0;
	@%p100 bra 	$L__BB6_121;
	and.b16  	%rs34, %rs51, 3;
	setp.eq.s16 	%p101, %rs34, 0;
	@%p101 bra 	$L__BB6_119;
	add.s32 	%r543, %r933, %r929;
	cvt.rn.f64.u32 	%fd974, %r543;
	mul.f64 	%fd975, %fd63, %fd974;
	add.s32 	%r544, %r933, -1;
	mul.wide.u32 	%rd320, %r544, 8;
	add.s64 	%rd321, %rd16, %rd320;
	ld.local.f64 	%fd976, [%rd321];
	mul.f64 	%fd977, %fd975, %fd976;
	sub.s32 	%r545, %r111, %r933;
	cvt.rn.f64.u32 	%fd978, %r545;
	ld.local.f64 	%fd979, [%rd9+32];
	mul.f64 	%fd980, %fd979, %fd978;
	mul.f64 	%fd981, %fd980, %fd1541;
	sub.f64 	%fd982, %fd977, %fd981;
	div.rn.f64 	%fd983, %fd982, %fd61;
	mul.wide.u32 	%rd322, %r933, 8;
	add.s64 	%rd323, %rd17, %rd322;
	st.local.f64 	[%rd323], %fd983;
	add.s64 	%rd324, %rd6, %rd322;
	ld.local.f64 	%fd984, [%rd324];
	mul.f64 	%fd985, %fd984, %fd983;
	add.s32 	%r546, %r933, %r112;
	mul.wide.u32 	%rd325, %r546, 8;
	add.s64 	%rd326, %rd7, %rd325;
	st.local.f64 	[%rd326], %fd985;
	add.s64 	%rd327, %rd8, %rd322;
	ld.local.f64 	%fd986, [%rd327];
	mul.f64 	%fd987, %fd983, %fd986;
	sub.s32 	%r547, %r112, %r933;
	mul.wide.u32 	%rd328, %r547, 8;
	add.s64 	%rd329, %rd7, %rd328;
	st.local.f64 	[%rd329], %fd987;
	not.b32 	%r548, %r933;
	add.s32 	%r549, %r543, 1;
	cvt.rn.f64.u32 	%fd988, %r549;
	mul.f64 	%fd989, %fd63, %fd988;
	ld.local.f64 	%fd990, [%rd323+-32];
	mul.f64 	%fd991, %fd989, %fd990;
	sub.s32 	%r550, %r109, %r933;
	cvt.rn.f64.u32 	%fd992, %r550;
	ld.local.f64 	%fd993, [%rd9+32];
	mul.f64 	%fd994, %fd993, %fd992;
	mul.f64 	%fd995, %fd994, %fd983;
	sub.f64 	%fd996, %fd991, %fd995;
	div.rn.f64 	%fd997, %fd996, %fd61;
	st.local.f64 	[%rd323+8], %fd997;
	ld.local.f64 	%fd998, [%rd324+8];
	mul.f64 	%fd999, %fd998, %fd997;
	add.s64 	%rd330, %rd18, %rd322;
	st.local.f64 	[%rd330+8], %fd999;
	ld.local.f64 	%fd1000, [%rd327+8];
	mul.f64 	%fd1001, %fd997, %fd1000;
	add.s32 	%r551, %r112, %r548;
	mul.wide.u32 	%rd331, %r551, 8;
	add.s64 	%rd332, %rd7, %rd331;
	st.local.f64 	[%rd332], %fd1001;
	add.s32 	%r933, %r933, 2;
$L__BB6_119:
	and.b16  	%rs35, %rs51, 1;
	setp.eq.b16 	%p102, %rs35, 1;
	@%p102 bra 	$L__BB6_121;
	add.s32 	%r552, %r933, %r929;
	cvt.rn.f64.u32 	%fd1002, %r552;
	mul.f64 	%fd1003, %fd63, %fd1002;
	add.s32 	%r553, %r933, -1;
	mul.wide.u32 	%rd333, %r553, 8;
	add.s64 	%rd334, %rd16, %rd333;
	ld.local.f64 	%fd1004, [%rd334];
	mul.f64 	%fd1005, %fd1003, %fd1004;
	sub.s32 	%r554, %r111, %r933;
	cvt.rn.f64.u32 	%fd1006, %r554;
	ld.local.f64 	%fd1007, [%rd9+32];
	mul.f64 	%fd1008, %fd1007, %fd1006;
	ld.local.f64 	%fd1009, [%rd334+32];
	mul.f64 	%fd1010, %fd1008, %fd1009;
	sub.f64 	%fd1011, %fd1005, %fd1010;
	div.rn.f64 	%fd1012, %fd1011, %fd61;
	mul.wide.u32 	%rd335, %r933, 8;
	add.s64 	%rd336, %rd17, %rd335;
	st.local.f64 	[%rd336], %fd1012;
	add.s64 	%rd337, %rd6, %rd335;
	ld.local.f64 	%fd1013, [%rd337];
	mul.f64 	%fd1014, %fd1013, %fd1012;
	add.s32 	%r555, %r933, %r112;
	mul.wide.u32 	%rd338, %r555, 8;
	add.s64 	%rd339, %rd7, %rd338;
	st.local.f64 	[%rd339], %fd1014;
	add.s64 	%rd340, %rd8, %rd335;
	ld.local.f64 	%fd1015, [%rd340];
	mul.f64 	%fd1016, %fd1012, %fd1015;
	sub.s32 	%r556, %r112, %r933;
	mul.wide.u32 	%rd341, %r556, 8;
	add.s64 	%rd342, %rd7, %rd341;
	st.local.f64 	[%rd342], %fd1016;
$L__BB6_121:
	setp.eq.s32 	%p103, %r109, %r12;
	add.s16 	%rs51, %rs51, 1;
	@%p103 bra 	$L__BB6_122;
	bra.uni 	$L__BB6_104;
$L__BB6_122:
	sqrt.rn.f64 	%fd77, %fd63;
	mul.f64 	%fd78, %fd237, %fd77;
	{
	.reg .b32 %temp; 
	mov.b64 	{%temp, %r131}, %fd78;
	}
	and.b32  	%r132, %r131, 2147483647;
	{
	.reg .b32 %temp; 
	mov.b64 	{%r133, %temp}, %fd78;
	}
	setp.gt.u32 	%p104, %r132, 2146435071;
	@%p104 bra 	$L__BB6_124;
	mov.b64 	%fd1020, {%r133, %r132};
	add.f64 	%fd1021, %fd1020, 0dC010000000000000;
	add.f64 	%fd1022, %fd1020, 0d4010000000000000;
	rcp.approx.ftz.f64 	%fd1023, %fd1022;
	neg.f64 	%fd1024, %fd1022;
	fma.rn.f64 	%fd1025, %fd1024, %fd1023, 0d3FF0000000000000;
	fma.rn.f64 	%fd1026, %fd1025, %fd1025, %fd1025;
	fma.rn.f64 	%fd1027, %fd1026, %fd1023, %fd1023;
	mul.f64 	%fd1028, %fd1021, %fd1027;
	mov.f64 	%fd1029, 0d3FF0000000000000;
	add.rn.f64 	%fd1030, %fd1028, %fd1029;
	fma.rn.f64 	%fd1031, %fd1030, 0dC010000000000000, %fd1020;
	neg.f64 	%fd1032, %fd1028;
	fma.rn.f64 	%fd1033, %fd1032, %fd1020, %fd1031;
	fma.rn.f64 	%fd1034, %fd1027, %fd1033, %fd1028;
	fma.rn.f64 	%fd1035, %fd1034, 0dBDF8774AD4E0BFD7, 0dBE44E1C6FD03D328;
	fma.rn.f64 	%fd1036, %fd1035, %fd1034, 0dBE4330149F7A56B6;
	fma.rn.f64 	%fd1037, %fd1036, %fd1034, 0d3E7BEDDED8376273;
	fma.rn.f64 	%fd1038, %fd1037, %fd1034, 0d3E6F9254C3ABF22B;
	fma.rn.f64 	%fd1039, %fd1038, %fd1034, 0dBEAB9068C2148CF0;
	fma.rn.f64 	%fd1040, %fd1039, %fd1034, 0d3E94C6454DB34009;
	fma.rn.f64 	%fd1041, %fd1040, %fd1034, 0d3ED7F1C378F2311D;
	fma.rn.f64 	%fd1042, %fd1041, %fd1034, 0dBEE78E051C6D5C58;
	fma.rn.f64 	%fd1043, %fd1042, %fd1034, 0dBEF995B4EAD14A90;
	fma.rn.f64 	%fd1044, %fd1043, %fd1034, 0d3F23BE27CF0A29B2;
	fma.rn.f64 	%fd1045, %fd1044, %fd1034, 0dBF2A1DEF3E81672E;
	fma.rn.f64 	%fd1046, %fd1045, %fd1034, 0dBF48D4ABE68C1713;
	fma.rn.f64 	%fd1047, %fd1046, %fd1034, 0d3F749C67210DD6B4;
	fma.rn.f64 	%fd1048, %fd1047, %fd1034, 0dBF9096238568E357;
	fma.rn.f64 	%fd1049, %fd1048, %fd1034, 0d3FA3079EDF8C2DC9;
	fma.rn.f64 	%fd1050, %fd1049, %fd1034, 0dBFB0FB06DFF601FC;
	fma.rn.f64 	%fd1051, %fd1050, %fd1034, 0d3FB7FEE004DFBCDC;
	fma.rn.f64 	%fd1052, %fd1051, %fd1034, 0dBFB9DDB23C3DB8C6;
	fma.rn.f64 	%fd1053, %fd1052, %fd1034, 0d3FB16ECEFCFA5FDA;
	fma.rn.f64 	%fd1054, %fd1053, %fd1034, 0d3F8F7F5DF66FB6D6;
	fma.rn.f64 	%fd1055, %fd1054, %fd1034, 0dBFC1DF1AD154A29D;
	fma.rn.f64 	%fd1056, %fd1055, %fd1034, 0d3FF3BA5916E9FD7F;
	fma.rn.f64 	%fd1057, %fd1020, 0d4000000000000000, 0d3FF0000000000000;
	rcp.approx.ftz.f64 	%fd1058, %fd1057;
	neg.f64 	%fd1059, %fd1057;
	fma.rn.f64 	%fd1060, %fd1059, %fd1058, 0d3FF0000000000000;
	fma.rn.f64 	%fd1061, %fd1060, %fd1060, %fd1060;
	fma.rn.f64 	%fd1062, %fd1061, %fd1058, %fd1058;
	mul.f64 	%fd1063, %fd1062, %fd1056;
	mul.f64 	%fd1064, %fd1063, 0dC000000000000000;
	fma.rn.f64 	%fd1065, %fd1020, %fd1064, %fd1056;
	neg.f64 	%fd1066, %fd1063;
	add.rn.f64 	%fd1067, %fd1065, %fd1066;
	fma.rn.f64 	%fd1068, %fd1067, %fd1062, %fd1063;
	neg.f64 	%fd1069, %fd1020;
	mul.f64 	%fd1070, %fd1020, %fd1069;
	fma.rn.f64 	%fd1071, %fd1070, 0d3FF71547652B82FE, 0d4338000000000000;
	{
	.reg .b32 %temp; 
	mov.b64 	{%r557, %temp}, %fd1071;
	}
	mov.f64 	%fd1072, 0dC338000000000000;
	add.rn.f64 	%fd1073, %fd1071, %fd1072;
	fma.rn.f64 	%fd1074, %fd1073, 0dBFE62E42FEFA39EF, %fd1070;
	fma.rn.f64 	%fd1075, %fd1073, 0dBC7ABC9E3B39803F, %fd1074;
	fma.rn.f64 	%fd1076, %fd1075, 0d3E5ADE1569CE2BDF, 0d3E928AF3FCA213EA;
	fma.rn.f64 	%fd1077, %fd1076, %fd1075, 0d3EC71DEE62401315;
	fma.rn.f64 	%fd1078, %fd1077, %fd1075, 0d3EFA01997C89EB71;
	fma.rn.f64 	%fd1079, %fd1078, %fd1075, 0d3F2A01A014761F65;
	fma.rn.f64 	%fd1080, %fd1079, %fd1075, 0d3F56C16C1852B7AF;
	fma.rn.f64 	%fd1081, %fd1080, %fd1075, 0d3F81111111122322;
	fma.rn.f64 	%fd1082, %fd1081, %fd1075, 0d3FA55555555502A1;
	fma.rn.f64 	%fd1083, %fd1082, %fd1075, 0d3FC5555555555511;
	fma.rn.f64 	%fd1084, %fd1083, %fd1075, 0d3FE000000000000B;
	fma.rn.f64 	%fd1085, %fd1084, %fd1075, 0d3FF0000000000000;
	fma.rn.f64 	%fd1086, %fd1085, %fd1075, 0d3FF0000000000000;
	shr.u32 	%r558, %r557, 31;
	add.s32 	%r559, %r557, %r558;
	shr.s32 	%r560, %r559, 1;
	{
	.reg .b32 %temp; 
	mov.b64 	{%r561, %temp}, %fd1086;
	}
	{
	.reg .b32 %temp; 
	mov.b64 	{%temp, %r562}, %fd1086;
	}
	shl.b32 	%r563, %r560, 20;
	add.s32 	%r564, %r562, %r563;
	mov.b64 	%fd1087, {%r561, %r564};
	sub.s32 	%r565, %r557, %r560;
	shl.b32 	%r566, %r565, 20;
	add.s32 	%r567, %r566, 1072693248;
	mov.b32 	%r568, 0;
	mov.b64 	%fd1088, {%r568, %r567};
	mul.f64 	%fd1089, %fd1088, %fd1087;
	neg.f64 	%fd1090, %fd1070;
	fma.rn.f64 	%fd1091, %fd1069, %fd1020, %fd1090;
	fma.rn.f64 	%fd1092, %fd1089, %fd1091, %fd1089;
	mul.f64 	%fd1093, %fd1092, %fd1068;
	setp.gt.u32 	%p108, %r132, 1077624832;
	selp.f64 	%fd1094, 0d0000000000000000, %fd1093, %p108;
	setp.lt.s32 	%p109, %r131, 0;
	mov.f64 	%fd1095, 0d4000000000000000;
	sub.f64 	%fd1096, %fd1095, %fd1094;
	selp.f64 	%fd1542, %fd1096, %fd1094, %p109;
	bra.uni 	$L__BB6_125;
$L__BB6_124:
	setp.eq.s32 	%p105, %r132, 2146435072;
	setp.eq.s32 	%p106, %r133, 0;
	setp.lt.s32 	%p107, %r131, 0;
	selp.f64 	%fd1017, 0d4000000000000000, 0d0000000000000000, %p107;
	add.f64 	%fd1018, %fd78, %fd78;
	selp.f64 	%fd1019, %fd1017, %fd1018, %p106;
	selp.f64 	%fd1542, %fd1019, %fd1018, %p105;
$L__BB6_125:
	div.rn.f64 	%fd1544, %fd1542, %fd77;
	mul.f64 	%fd83, %fd63, %fd57;
	fma.rn.f64 	%fd1097, %fd83, 0d3FF71547652B82FE, 0d4338000000000000;
	{
	.reg .b32 %temp; 
	mov.b64 	{%r134, %temp}, %fd1097;
	}
	mov.f64 	%fd1098, 0dC338000000000000;
	add.rn.f64 	%fd1099, %fd1097, %fd1098;
	fma.rn.f64 	%fd1100, %fd1099, 0dBFE62E42FEFA39EF, %fd83;
	fma.rn.f64 	%fd1101, %fd1099, 0dBC7ABC9E3B39803F, %fd1100;
	fma.rn.f64 	%fd1102, %fd1101, 0d3E5ADE1569CE2BDF, 0d3E928AF3FCA213EA;
	fma.rn.f64 	%fd1103, %fd1102, %fd1101, 0d3EC71DEE62401315;
	fma.rn.f64 	%fd1104, %fd1103, %fd1101, 0d3EFA01997C89EB71;
	fma.rn.f64 	%fd1105, %fd1104, %fd1101, 0d3F2A01A014761F65;
	fma.rn.f64 	%fd1106, %fd1105, %fd1101, 0d3F56C16C1852B7AF;
	fma.rn.f64 	%fd1107, %fd1106, %fd1101, 0d3F81111111122322;
	fma.rn.f64 	%fd1108, %fd1107, %fd1101, 0d3FA55555555502A1;
	fma.rn.f64 	%fd1109, %fd1108, %fd1101, 0d3FC5555555555511;
	fma.rn.f64 	%fd1110, %fd1109, %fd1101, 0d3FE000000000000B;
	fma.rn.f64 	%fd1111, %fd1110, %fd1101, 0d3FF0000000000000;
	fma.rn.f64 	%fd1112, %fd1111, %fd1101, 0d3FF0000000000000;
	{
	.reg .b32 %temp; 
	mov.b64 	{%r135, %temp}, %fd1112;
	}
	{
	.reg .b32 %temp; 
	mov.b64 	{%temp, %r136}, %fd1112;
	}
	shl.b32 	%r569, %r134, 20;
	add.s32 	%r570, %r569, %r136;
	mov.b64 	%fd1543, {%r135, %r570};
	{
	.reg .b32 %temp; 
	mov.b64 	{%temp, %r571}, %fd83;
	}
	mov.b32 	%f4, %r571;
	abs.f32 	%f2, %f4;
	setp.lt.f32 	%p110, %f2, 0f4086232B;
	@%p110 bra 	$L__BB6_128;
	setp.lt.f64 	%p111, %fd83, 0d0000000000000000;
	add.f64 	%fd1113, %fd83, 0d7FF0000000000000;
	selp.f64 	%fd1543, 0d0000000000000000, %fd1113, %p111;
	setp.geu.f32 	%p112, %f2, 0f40874800;
	@%p112 bra 	$L__BB6_128;
	shr.u32 	%r572, %r134, 31;
	add.s32 	%r573, %r134, %r572;
	shr.s32 	%r574, %r573, 1;
	shl.b32 	%r575, %r574, 20;
	add.s32 	%r576, %r136, %r575;
	mov.b64 	%fd1114, {%r135, %r576};
	sub.s32 	%r577, %r134, %r574;
	shl.b32 	%r578, %r577, 20;
	add.s32 	%r579, %r578, 1072693248;
	mov.b32 	%r580, 0;
	mov.b64 	%fd1115, {%r580, %r579};
	mul.f64 	%fd1543, %fd1115, %fd1114;
$L__BB6_128:
	mul.f64 	%fd1116, %fd56, %fd1543;
	div.rn.f64 	%fd1545, %fd1116, %fd55;
	ld.local.f64 	%fd1117, [%rd7];
	ld.shared.f64 	%fd1118, [%r17];
	fma.rn.f64 	%fd1119, %fd1544, %fd1117, %fd1118;
	st.shared.f64 	[%r17], %fd1119;
	rcp.rn.f64 	%fd89, %fd63;
	mov.b32 	%r941, 1;
	mov.b32 	%r940, 3;
	mov.b32 	%r943, 0;
	mov.b16 	%rs52, 0;
	mov.u16 	%rs53, %rs52;
	mov.u32 	%r950, %r941;
$L__BB6_129:
	mov.u32 	%r137, %r943;
	mov.u32 	%r943, %r941;
	mov.u16 	%rs9, %rs52;
	add.s16 	%rs52, %rs9, 1;
	add.s16 	%rs53, %rs53, 1;
	shl.b32 	%r141, %r137, 1;
	add.s32 	%r585, %r141, 2;
	shl.b32 	%r586, %r943, 1;
	add.s32 	%r587, %r586, -1;
	cvt.rn.f64.s32 	%fd1120, %r587;
	mul.f64 	%fd1121, %fd1544, %fd1120;
	sub.f64 	%fd1122, %fd1121, %fd1545;
	mul.f64 	%fd1544, %fd89, %fd1122;
	setp.lt.u32 	%p113, %r585, 15;
	@%p113 bra 	$L__BB6_132;
	and.b32  	%r142, %r940, -16;
	mov.b32 	%r945, 0;
$L__BB6_131:
	.pragma "nounroll";
	mul.wide.s32 	%rd343, %r950, 8;
	add.s64 	%rd344, %rd7, %rd343;
	ld.local.f64 	%fd1123, [%rd344];
	shl.b32 	%r589, %r950, 3;
	add.s32 	%r590, %r17, %r589;
	ld.shared.f64 	%fd1124, [%r590];
	fma.rn.f64 	%fd1125, %fd1544, %fd1123, %fd1124;
	st.shared.f64 	[%r590], %fd1125;
	ld.local.f64 	%fd1126, [%rd344+8];
	ld.shared.f64 	%fd1127, [%r590+8];
	fma.rn.f64 	%fd1128, %fd1544, %fd1126, %fd1127;
	st.shared.f64 	[%r590+8], %fd1128;
	ld.local.f64 	%fd1129, [%rd344+16];
	ld.shared.f64 	%fd1130, [%r590+16];
	fma.rn.f64 	%fd1131, %fd1544, %fd1129, %fd1130;
	st.shared.f64 	[%r590+16], %fd1131;
	ld.local.f64 	%fd1132, [%rd344+24];
	ld.shared.f64 	%fd1133, [%r590+24];
	fma.rn.f64 	%fd1134, %fd1544, %fd1132, %fd1133;
	st.shared.f64 	[%r590+24], %fd1134;
	ld.local.f64 	%fd1135, [%rd344+32];
	ld.shared.f64 	%fd1136, [%r590+32];
	fma.rn.f64 	%fd1137, %fd1544, %fd1135, %fd1136;
	st.shared.f64 	[%r590+32], %fd1137;
	ld.local.f64 	%fd1138, [%rd344+40];
	ld.shared.f64 	%fd1139, [%r590+40];
	fma.rn.f64 	%fd1140, %fd1544, %fd1138, %fd1139;
	st.shared.f64 	[%r590+40], %fd1140;
	ld.local.f64 	%fd1141, [%rd344+48];
	ld.shared.f64 	%fd1142, [%r590+48];
	fma.rn.f64 	%fd1143, %fd1544, %fd1141, %fd1142;
	st.shared.f64 	[%r590+48], %fd1143;
	ld.local.f64 	%fd1144, [%rd344+56];
	ld.shared.f64 	%fd1145, [%r590+56];
	fma.rn.f64 	%fd1146, %fd1544, %fd1144, %fd1145;
	st.shared.f64 	[%r590+56], %fd1146;
	ld.local.f64 	%fd1147, [%rd344+64];
	ld.shared.f64 	%fd1148, [%r590+64];
	fma.rn.f64 	%fd1149, %fd1544, %fd1147, %fd1148;
	st.shared.f64 	[%r590+64], %fd1149;
	ld.local.f64 	%fd1150, [%rd344+72];
	ld.shared.f64 	%fd1151, [%r590+72];
	fma.rn.f64 	%fd1152, %fd1544, %fd1150, %fd1151;
	st.shared.f64 	[%r590+72], %fd1152;
	ld.local.f64 	%fd1153, [%rd344+80];
	ld.shared.f64 	%fd1154, [%r590+80];
	fma.rn.f64 	%fd1155, %fd1544, %fd1153, %fd1154;
	st.shared.f64 	[%r590+80], %fd1155;
	ld.local.f64 	%fd1156, [%rd344+88];
	ld.shared.f64 	%fd1157, [%r590+88];
	fma.rn.f64 	%fd1158, %fd1544, %fd1156, %fd1157;
	st.shared.f64 	[%r590+88], %fd1158;
	ld.local.f64 	%fd1159, [%rd344+96];
	ld.shared.f64 	%fd1160, [%r590+96];
	fma.rn.f64 	%fd1161, %fd1544, %fd1159, %fd1160;
	st.shared.f64 	[%r590+96], %fd1161;
	ld.local.f64 	%fd1162, [%rd344+104];
	ld.shared.f64 	%fd1163, [%r590+104];
	fma.rn.f64 	%fd1164, %fd1544, %fd1162, %fd1163;
	st.shared.f64 	[%r590+104], %fd1164;
	ld.local.f64 	%fd1165, [%rd344+112];
	ld.shared.f64 	%fd1166, [%r590+112];
	fma.rn.f64 	%fd1167, %fd1544, %fd1165, %fd1166;
	st.shared.f64 	[%r590+112], %fd1167;
	ld.local.f64 	%fd1168, [%rd344+120];
	ld.shared.f64 	%fd1169, [%r590+120];
	fma.rn.f64 	%fd1170, %fd1544, %fd1168, %fd1169;
	st.shared.f64 	[%r590+120], %fd1170;
	add.s32 	%r950, %r950, 16;
	add.s32 	%r945, %r945, 16;
	setp.ne.s32 	%p114, %r945, %r142;
	@%p114 bra 	$L__BB6_131;
$L__BB6_132:
	and.b32  	%r591, %r940, 15;
	setp.eq.s32 	%p115, %r591, 0;
	@%p115 bra 	$L__BB6_139;
	shl.b16 	%rs38, %rs53, 1;
	and.b16  	%rs39, %rs38, 14;
	setp.lt.u16 	%p116, %rs39, 7;
	mov.u32 	%r949, %r950;
	@%p116 bra 	$L__BB6_135;
	mul.wide.s32 	%rd345, %r950, 8;
	add.s64 	%rd346, %rd7, %rd345;
	ld.local.f64 	%fd1171, [%rd346];
	shl.b32 	%r592, %r950, 3;
	add.s32 	%r593, %r17, %r592;
	ld.shared.f64 	%fd1172, [%r593];
	fma.rn.f64 	%fd1173, %fd1544, %fd1171, %fd1172;
	st.shared.f64 	[%r593], %fd1173;
	ld.local.f64 	%fd1174, [%rd346+8];
	ld.shared.f64 	%fd1175, [%r593+8];
	fma.rn.f64 	%fd1176, %fd1544, %fd1174, %fd1175;
	st.shared.f64 	[%r593+8], %fd1176;
	ld.local.f64 	%fd1177, [%rd346+16];
	ld.shared.f64 	%fd1178, [%r593+16];
	fma.rn.f64 	%fd1179, %fd1544, %fd1177, %fd1178;
	st.shared.f64 	[%r593+16], %fd1179;
	ld.local.f64 	%fd1180, [%rd346+24];
	ld.shared.f64 	%fd1181, [%r593+24];
	fma.rn.f64 	%fd1182, %fd1544, %fd1180, %fd1181;
	st.shared.f64 	[%r593+24], %fd1182;
	ld.local.f64 	%fd1183, [%rd346+32];
	ld.shared.f64 	%fd1184, [%r593+32];
	fma.rn.f64 	%fd1185, %fd1544, %fd1183, %fd1184;
	st.shared.f64 	[%r593+32], %fd1185;
	ld.local.f64 	%fd1186, [%rd346+40];
	ld.shared.f64 	%fd1187, [%r593+40];
	fma.rn.f64 	%fd1188, %fd1544, %fd1186, %fd1187;
	st.shared.f64 	[%r593+40], %fd1188;
	ld.local.f64 	%fd1189, [%rd346+48];
	ld.shared.f64 	%fd1190, [%r593+48];
	fma.rn.f64 	%fd1191, %fd1544, %fd1189, %fd1190;
	st.shared.f64 	[%r593+48], %fd1191;
	ld.local.f64 	%fd1192, [%rd346+56];
	ld.shared.f64 	%fd1193, [%r593+56];
	fma.rn.f64 	%fd1194, %fd1544, %fd1192, %fd1193;
	st.shared.f64 	[%r593+56], %fd1194;
	add.s32 	%r949, %r950, 8;
$L__BB6_135:
	shl.b16 	%rs40, %rs52, 1;
	and.b16  	%rs41, %rs40, 6;
	setp.lt.u16 	%p117, %rs41, 3;
	@%p117 bra 	$L__BB6_137;
	mul.wide.s32 	%rd347, %r949, 8;
	add.s64 	%rd348, %rd7, %rd347;
	ld.local.f64 	%fd1195, [%rd348];
	shl.b32 	%r594, %r949, 3;
	add.s32 	%r595, %r17, %r594;
	ld.shared.f64 	%fd1196, [%r595];
	fma.rn.f64 	%fd1197, %fd1544, %fd1195, %fd1196;
	st.shared.f64 	[%r595], %fd1197;
	ld.local.f64 	%fd1198, [%rd348+8];
	ld.shared.f64 	%fd1199, [%r595+8];
	fma.rn.f64 	%fd1200, %fd1544, %fd1198, %fd1199;
	st.shared.f64 	[%r595+8], %fd1200;
	ld.local.f64 	%fd1201, [%rd348+16];
	ld.shared.f64 	%fd1202, [%r595+16];
	fma.rn.f64 	%fd1203, %fd1544, %fd1201, %fd1202;
	st.shared.f64 	[%r595+16], %fd1203;
	ld.local.f64 	%fd1204, [%rd348+24];
	ld.shared.f64 	%fd1205, [%r595+24];
	fma.rn.f64 	%fd1206, %fd1544, %fd1204, %fd1205;
	st.shared.f64 	[%r595+24], %fd1206;
	add.s32 	%r949, %r949, 4;
$L__BB6_137:
	mul.wide.s32 	%rd349, %r949, 8;
	add.s64 	%rd20, %rd7, %rd349;
	ld.local.f64 	%fd1207, [%rd20];
	shl.b32 	%r596, %r949, 3;
	add.s32 	%r153, %r17, %r596;
	ld.shared.f64 	%fd1208, [%r153];
	fma.rn.f64 	%fd1209, %fd1544, %fd1207, %fd1208;
	st.shared.f64 	[%r153], %fd1209;
	add.s32 	%r950, %r949, 1;
	and.b16  	%rs42, %rs9, 1;
	setp.eq.b16 	%p118, %rs42, 1;
	@%p118 bra 	$L__BB6_139;
	ld.local.f64 	%fd1210, [%rd20+8];
	ld.shared.f64 	%fd1211, [%r153+8];
	fma.rn.f64 	%fd1212, %fd1544, %fd1210, %fd1211;
	st.shared.f64 	[%r153+8], %fd1212;
	ld.local.f64 	%fd1213, [%rd20+16];
	ld.shared.f64 	%fd1214, [%r153+16];
	fma.rn.f64 	%fd1215, %fd1544, %fd1213, %fd1214;
	st.shared.f64 	[%r153+16], %fd1215;
	add.s32 	%r950, %r949, 3;
$L__BB6_139:
	add.s32 	%r941, %r943, 1;
	add.s32 	%r940, %r141, 5;
	setp.ne.s32 	%p119, %r943, %r12;
	mul.f64 	%fd1545, %fd55, %fd1545;
	@%p119 bra 	$L__BB6_129;
	add.s32 	%r927, %r927, %r16;
	setp.lt.s32 	%p120, %r927, %r301;
	@%p120 bra 	$L__BB6_87;
	bra.uni 	$L__BB6_148;
$L__BB6_141:
	add.s32 	%r951, %r988, %r95;
	setp.ge.s32 	%p71, %r951, %r301;
	mov.f64 	%fd1548, 0d0000000000000000;
	@%p71 bra 	$L__BB6_147;
	mov.f64 	%fd1548, 0d0000000000000000;
$L__BB6_143:
	mul.lo.s32 	%r461, %r951, 3;
	mul.wide.u32 	%rd217, %r461, 8;
	add.s64 	%rd218, %rd4, %rd217;
	ld.global.f64 	%fd697, [%rd218];
	sub.f64 	%fd698, %fd4, %fd697;
	ld.global.f64 	%fd699, [%rd218+8];
	sub.f64 	%fd700, %fd5, %fd699;
	ld.global.f64 	%fd701, [%rd218+16];
	sub.f64 	%fd702, %fd6, %fd701;
	mul.f64 	%fd703, %fd700, %fd700;
	fma.rn.f64 	%fd704, %fd698, %fd698, %fd703;
	fma.rn.f64 	%fd705, %fd702, %fd702, %fd704;
	sqrt.rn.f64 	%fd706, %fd705;
	mul.f64 	%fd95, %fd238, %fd706;
	mul.f64 	%fd96, %fd237, %fd95;
	{
	.reg .b32 %temp; 
	mov.b64 	{%temp, %r162}, %fd96;
	}
	and.b32  	%r163, %r162, 2147483647;
	{
	.reg .b32 %temp; 
	mov.b64 	{%r164, %temp}, %fd96;
	}
	setp.gt.u32 	%p72, %r163, 2146435071;
	@%p72 bra 	$L__BB6_145;
	mov.b64 	%fd710, {%r164, %r163};
	add.f64 	%fd711, %fd710, 0dC010000000000000;
	add.f64 	%fd712, %fd710, 0d4010000000000000;
	rcp.approx.ftz.f64 	%fd713, %fd712;
	neg.f64 	%fd714, %fd712;
	fma.rn.f64 	%fd715, %fd714, %fd713, 0d3FF0000000000000;
	fma.rn.f64 	%fd716, %fd715, %fd715, %fd715;
	fma.rn.f64 	%fd717, %fd716, %fd713, %fd713;
	mul.f64 	%fd718, %fd711, %fd717;
	mov.f64 	%fd719, 0d3FF0000000000000;
	add.rn.f64 	%fd720, %fd718, %fd719;
	fma.rn.f64 	%fd721, %fd720, 0dC010000000000000, %fd710;
	neg.f64 	%fd722, %fd718;
	fma.rn.f64 	%fd723, %fd722, %fd710, %fd721;
	fma.rn.f64 	%fd724, %fd717, %fd723, %fd718;
	fma.rn.f64 	%fd725, %fd724, 0dBDF8774AD4E0BFD7, 0dBE44E1C6FD03D328;
	fma.rn.f64 	%fd726, %fd725, %fd724, 0dBE4330149F7A56B6;
	fma.rn.f64 	%fd727, %fd726, %fd724, 0d3E7BEDDED8376273;
	fma.rn.f64 	%fd728, %fd727, %fd724, 0d3E6F9254C3ABF22B;
	fma.rn.f64 	%fd729, %fd728, %fd724, 0dBEAB9068C2148CF0;
	fma.rn.f64 	%fd730, %fd729, %fd724, 0d3E94C6454DB34009;
	fma.rn.f64 	%fd731, %fd730, %fd724, 0d3ED7F1C378F2311D;
	fma.rn.f64 	%fd732, %fd731, %fd724, 0dBEE78E051C6D5C58;
	fma.rn.f64 	%fd733, %fd732, %fd724, 0dBEF995B4EAD14A90;
	fma.rn.f64 	%fd734, %fd733, %fd724, 0d3F23BE27CF0A29B2;
	fma.rn.f64 	%fd735, %fd734, %fd724, 0dBF2A1DEF3E81672E;
	fma.rn.f64 	%fd736, %fd735, %fd724, 0dBF48D4ABE68C1713;
	fma.rn.f64 	%fd737, %fd736, %fd724, 0d3F749C67210DD6B4;
	fma.rn.f64 	%fd738, %fd737, %fd724, 0dBF9096238568E357;
	fma.rn.f64 	%fd739, %fd738, %fd724, 0d3FA3079EDF8C2DC9;
	fma.rn.f64 	%fd740, %fd739, %fd724, 0dBFB0FB06DFF601FC;
	fma.rn.f64 	%fd741, %fd740, %fd724, 0d3FB7FEE004DFBCDC;
	fma.rn.f64 	%fd742, %fd741, %fd724, 0dBFB9DDB23C3DB8C6;
	fma.rn.f64 	%fd743, %fd742, %fd724, 0d3FB16ECEFCFA5FDA;
	fma.rn.f64 	%fd744, %fd743, %fd724, 0d3F8F7F5DF66FB6D6;
	fma.rn.f64 	%fd745, %fd744, %fd724, 0dBFC1DF1AD154A29D;
	fma.rn.f64 	%fd746, %fd745, %fd724, 0d3FF3BA5916E9FD7F;
	fma.rn.f64 	%fd747, %fd710, 0d4000000000000000, 0d3FF0000000000000;
	rcp.approx.ftz.f64 	%fd748, %fd747;
	neg.f64 	%fd749, %fd747;
	fma.rn.f64 	%fd750, %fd749, %fd748, 0d3FF0000000000000;
	fma.rn.f64 	%fd751, %fd750, %fd750, %fd750;
	fma.rn.f64 	%fd752, %fd751, %fd748, %fd748;
	mul.f64 	%fd753, %fd752, %fd746;
	mul.f64 	%fd754, %fd753, 0dC000000000000000;
	fma.rn.f64 	%fd755, %fd710, %fd754, %fd746;
	neg.f64 	%fd756, %fd753;
	add.rn.f64 	%fd757, %fd755, %fd756;
	fma.rn.f64 	%fd758, %fd757, %fd752, %fd753;
	neg.f64 	%fd759, %fd710;
	mul.f64 	%fd760, %fd710, %fd759;
	fma.rn.f64 	%fd761, %fd760, 0d3FF71547652B82FE, 0d4338000000000000;
	{
	.reg .b32 %temp; 
	mov.b64 	{%r462, %temp}, %fd761;
	}
	mov.f64 	%fd762, 0dC338000000000000;
	add.rn.f64 	%fd763, %fd761, %fd762;
	fma.rn.f64 	%fd764, %fd763, 0dBFE62E42FEFA39EF, %fd760;
	fma.rn.f64 	%fd765, %fd763, 0dBC7ABC9E3B39803F, %fd764;
	fma.rn.f64 	%fd766, %fd765, 0d3E5ADE1569CE2BDF, 0d3E928AF3FCA213EA;
	fma.rn.f64 	%fd767, %fd766, %fd765, 0d3EC71DEE62401315;
	fma.rn.f64 	%fd768, %fd767, %fd765, 0d3EFA01997C89EB71;
	fma.rn.f64 	%fd769, %fd768, %fd765, 0d3F2A01A014761F65;
	fma.rn.f64 	%fd770, %fd769, %fd765, 0d3F56C16C1852B7AF;
	fma.rn.f64 	%fd771, %fd770, %fd765, 0d3F81111111122322;
	fma.rn.f64 	%fd772, %fd771, %fd765, 0d3FA55555555502A1;
	fma.rn.f64 	%fd773, %fd772, %fd765, 0d3FC5555555555511;
	fma.rn.f64 	%fd774, %fd773, %fd765, 0d3FE000000000000B;
	fma.rn.f64 	%fd775, %fd774, %fd765, 0d3FF0000000000000;
	fma.rn.f64 	%fd776, %fd775, %fd765, 0d3FF0000000000000;
	shr.u32 	%r463, %r462, 31;
	add.s32 	%r464, %r462, %r463;
	shr.s32 	%r465, %r464, 1;
	{
	.reg .b32 %temp; 
	mov.b64 	{%r466, %temp}, %fd776;
	}
	{
	.reg .b32 %temp; 
	mov.b64 	{%temp, %r467}, %fd776;
	}
	shl.b32 	%r468, %r465, 20;
	add.s32 	%r469, %r467, %r468;
	mov.b64 	%fd777, {%r466, %r469};
	sub.s32 	%r470, %r462, %r465;
	shl.b32 	%r471, %r470, 20;
	add.s32 	%r472, %r471, 1072693248;
	mov.b32 	%r473, 0;
	mov.b64 	%fd778, {%r473, %r472};
	mul.f64 	%fd779, %fd778, %fd777;
	neg.f64 	%fd780, %fd760;
	fma.rn.f64 	%fd781, %fd759, %fd710, %fd780;
	fma.rn.f64 	%fd782, %fd779, %fd781, %fd779;
	mul.f64 	%fd783, %fd782, %fd758;
	setp.gt.u32 	%p76, %r163, 1077624832;
	selp.f64 	%fd784, 0d0000000000000000, %fd783, %p76;
	setp.lt.s32 	%p77, %r162, 0;
	mov.f64 	%fd785, 0d4000000000000000;
	sub.f64 	%fd786, %fd785, %fd784;
	selp.f64 	%fd1547, %fd786, %fd784, %p77;
	bra.uni 	$L__BB6_146;
$L__BB6_145:
	setp.eq.s32 	%p73, %r163, 2146435072;
	setp.eq.s32 	%p74, %r164, 0;
	setp.lt.s32 	%p75, %r162, 0;
	selp.f64 	%fd707, 0d4000000000000000, 0d0000000000000000, %p75;
	add.f64 	%fd708, %fd96, %fd96;
	selp.f64 	%fd709, %fd707, %fd708, %p74;
	selp.f64 	%fd1547, %fd709, %fd708, %p73;
$L__BB6_146:
	div.rn.f64 	%fd787, %fd1547, %fd95;
	add.f64 	%fd1548, %fd1548, %fd787;
	add.s32 	%r951, %r951, %r16;
	setp.lt.s32 	%p78, %r951, %r301;
	@%p78 bra 	$L__BB6_143;
$L__BB6_147:
	ld.shared.f64 	%fd788, [%r17];
	add.f64 	%fd789, %fd1548, %fd788;
	st.shared.f64 	[%r17], %fd789;
$L__BB6_148:
	setp.gt.f64 	%p121, %fd54, 0d3EB0C6F7A0B5ED8D;
	setp.ne.s32 	%p122, %r988, 0;
	or.pred  	%p123, %p122, %p121;
	@%p123 bra 	$L__BB6_150;
	ld.shared.f64 	%fd1216, [%r17];
	fma.rn.f64 	%fd1217, %fd237, 0dBFF20DD750429B6D, %fd1216;
	st.shared.f64 	[%r17], %fd1217;
$L__BB6_150:
	bar.sync 	0;
	setp.ge.u32 	%p124, %r988, %r15;
	@%p124 bra 	$L__BB6_162;
	setp.lt.s32 	%p125, %r302, 1;
	@%p125 bra 	$L__BB6_156;
	mov.u32 	%r617, _ZZ9rcnsl0_cuILi3ELi4EEvPddidS0_iS0_idS0_S0_E2dl;
	mov.u32 	%r621, _ZZ10mkstrxd_cuILi1ELi4EEviiiiPdPiiS1_dddS0_iS0_iS1_S1_S0_S0_bbbS0_S0_S1_S1_S0_S0_E2hl;
	mov.u32 	%r952, %r988;
$L__BB6_153:
	shl.b32 	%r616, %r952, 3;
	add.s32 	%r167, %r617, %r616;
	mov.b32 	%r953, 0;
	mov.f64 	%fd1549, 0d0000000000000000;
$L__BB6_154:
	shl.b32 	%r618, %r953, 7;
	add.s32 	%r619, %r167, %r618;
	ld.shared.f64 	%fd1229, [%r619];
	add.f64 	%fd1549, %fd1229, %fd1549;
	add.s32 	%r953, %r953, 1;
	setp.ne.s32 	%p130, %r953, %r13;
	@%p130 bra 	$L__BB6_154;
	mul.wide.u32 	%rd356, %r952, 8;
	add.s64 	%rd357, %rd1, %rd356;
	ld.global.f64 	%fd1230, [%rd357];
	mul.f64 	%fd1231, %fd1230, %fd1549;
	add.s32 	%r622, %r621, %r616;
	st.shared.f64 	[%r622], %fd1231;
	add.s32 	%r952, %r952, 4;
	setp.lt.u32 	%p131, %r952, %r15;
	@%p131 bra 	$L__BB6_153;
	bra.uni 	$L__BB6_162;
$L__BB6_156:
	add.s32 	%r601, %r988, 4;
	max.u32 	%r602, %r15, %r601;
	not.b32 	%r603, %r4;
	add.s32 	%r604, %r602, %r603;
	sub.s32 	%r171, %r604, %r5;
	and.b32  	%r605, %r171, 12;
	setp.eq.s32 	%p126, %r605, 12;
	mov.u32 	%r956, %r988;
	@%p126 bra 	$L__BB6_159;
	shr.u32 	%r607, %r171, 2;
	add.s32 	%r608, %r607, 1;
	and.b32  	%r172, %r608, 3;
	mov.b32 	%r955, 0;
	mov.u32 	%r956, %r988;
$L__BB6_158:
	.pragma "nounroll";
	shl.b32 	%r609, %r956, 3;
	mov.u32 	%r610, _ZZ10mkstrxd_cuILi1ELi4EEviiiiPdPiiS1_dddS0_iS0_iS1_S1_S0_S0_bbbS0_S0_S1_S1_S0_S0_E2hl;
	add.s32 	%r611, %r610, %r609;
	mul.wide.u32 	%rd352, %r956, 8;
	add.s64 	%rd353, %rd1, %rd352;
	ld.global.f64 	%fd1218, [%rd353];
	mul.f64 	%fd1219, %fd1218, 0d0000000000000000;
	st.shared.f64 	[%r611], %fd1219;
	add.s32 	%r956, %r956, 4;
	add.s32 	%r955, %r955, 1;
	setp.ne.s32 	%p127, %r955, %r172;
	@%p127 bra 	$L__BB6_158;
$L__BB6_159:
	setp.lt.u32 	%p128, %r171, 12;
	@%p128 bra 	$L__BB6_162;
	mov.u32 	%r613, _ZZ10mkstrxd_cuILi1ELi4EEviiiiPdPiiS1_dddS0_iS0_iS1_S1_S0_S0_bbbS0_S0_S1_S1_S0_S0_E2hl;
$L__BB6_161:
	shl.b32 	%r612, %r956, 3;
	add.s32 	%r614, %r613, %r612;
	mul.wide.u32 	%rd354, %r956, 8;
	add.s64 	%rd355, %rd1, %rd354;
	ld.global.f64 	%fd1220, [%rd355];
	mul.f64 	%fd1221, %fd1220, 0d0000000000000000;
	st.shared.f64 	[%r614], %fd1221;
	ld.global.f64 	%fd1222, [%rd355+32];
	mul.f64 	%fd1223, %fd1222, 0d0000000000000000;
	st.shared.f64 	[%r614+32], %fd1223;
	ld.global.f64 	%fd1224, [%rd355+64];
	mul.f64 	%fd1225, %fd1224, 0d0000000000000000;
	st.shared.f64 	[%r614+64], %fd1225;
	ld.global.f64 	%fd1226, [%rd355+96];
	mul.f64 	%fd1227, %fd1226, 0d0000000000000000;
	st.shared.f64 	[%r614+96], %fd1227;
	add.s32 	%r956, %r956, 16;
	setp.lt.u32 	%p129, %r956, %r15;
	@%p129 bra 	$L__BB6_161;
$L__BB6_162:
	bar.sync 	0;
	bra.uni 	$L__BB6_222;
$L__BB6_163:
	mul.f64 	%fd104, %fd238, %fd1;
	mul.f64 	%fd105, %fd238, %fd2;
	mul.f64 	%fd106, %fd238, %fd3;
	mov.u32 	%r623, %ntid.y;
	mul.lo.s32 	%r180, %r3, %r623;
	mov.f64 	%fd1232, 0d0000000000000000;
	st.local.v2.f64 	[%rd7], {%fd1232, %fd1232};
	st.local.v2.f64 	[%rd7+16], {%fd1232, %fd1232};
	st.local.v2.f64 	[%rd7+32], {%fd1232, %fd1232};
	st.local.v2.f64 	[%rd7+48], {%fd1232, %fd1232};
	st.local.v2.f64 	[%rd7+64], {%fd1232, %fd1232};
	st.local.v2.f64 	[%rd7+80], {%fd1232, %fd1232};
	st.local.v2.f64 	[%rd7+96], {%fd1232, %fd1232};
	st.local.v2.f64 	[%rd7+112], {%fd1232, %fd1232};
	st.local.v2.f64 	[%rd7+128], {%fd1232, %fd1232};
	st.local.v2.f64 	[%rd7+144], {%fd1232, %fd1232};
	st.local.v2.f64 	[%rd7+160], {%fd1232, %fd1232};
	st.local.v2.f64 	[%rd7+176], {%fd1232, %fd1232};
	st.local.v2.f64 	[%rd7+192], {%fd1232, %fd1232};
	st.local.v2.f64 	[%rd7+208], {%fd1232, %fd1232};
	st.local.v2.f64 	[%rd7+224], {%fd1232, %fd1232};
	st.local.v2.f64 	[%rd7+240], {%fd1232, %fd1232};
	st.local.v2.f64 	[%rd7+256], {%fd1232, %fd1232};
	st.local.v2.f64 	[%rd7+272], {%fd1232, %fd1232};
	st.local.v2.f64 	[%rd7+288], {%fd1232, %fd1232};
	st.local.v2.f64 	[%rd7+304], {%fd1232, %fd1232};
	st.local.v2.f64 	[%rd7+320], {%fd1232, %fd1232};
	st.local.v2.f64 	[%rd7+336], {%fd1232, %fd1232};
	st.local.v2.f64 	[%rd7+352], {%fd1232, %fd1232};
	st.local.v2.f64 	[%rd7+368], {%fd1232, %fd1232};
	st.local.v2.f64 	[%rd7+384], {%fd1232, %fd1232};
	st.local.v2.f64 	[%rd7+400], {%fd1232, %fd1232};
	st.local.v2.f64 	[%rd7+416], {%fd1232, %fd1232};
	st.local.v2.f64 	[%rd7+432], {%fd1232, %fd1232};
	st.local.v2.f64 	[%rd7+448], {%fd1232, %fd1232};
	st.local.v2.f64 	[%rd7+464], {%fd1232, %fd1232};
	st.local.v2.f64 	[%rd7+480], {%fd1232, %fd1232};
	st.local.v2.f64 	[%rd7+496], {%fd1232, %fd1232};
	st.local.v2.f64 	[%rd7+512], {%fd1232, %fd1232};
	st.local.v2.f64 	[%rd7+528], {%fd1232, %fd1232};
	st.local.v2.f64 	[%rd7+544], {%fd1232, %fd1232};
	st.local.v2.f64 	[%rd7+560], {%fd1232, %fd1232};
	st.local.v2.f64 	[%rd7+576], {%fd1232, %fd1232};
	st.local.v2.f64 	[%rd7+592], {%fd1232, %fd1232};
	st.local.v2.f64 	[%rd7+608], {%fd1232, %fd1232};
	st.local.v2.f64 	[%rd7+624], {%fd1232, %fd1232};
	st.local.v2.f64 	[%rd7+640], {%fd1232, %fd1232};
	st.local.v2.f64 	[%rd7+656], {%fd1232, %fd1232};
	st.local.v2.f64 	[%rd7+672], {%fd1232, %fd1232};
	st.local.v2.f64 	[%rd7+688], {%fd1232, %fd1232};
	st.local.v2.f64 	[%rd7+704], {%fd1232, %fd1232};
	st.local.v2.f64 	[%rd7+720], {%fd1232, %fd1232};
	st.local.v2.f64 	[%rd7+736], {%fd1232, %fd1232};
	st.local.v2.f64 	[%rd7+752], {%fd1232, %fd1232};
	st.local.v2.f64 	[%rd7+768], {%fd1232, %fd1232};
	st.local.v2.f64 	[%rd7+784], {%fd1232, %fd1232};
	mul.f64 	%fd1233, %fd105, %fd105;
	fma.rn.f64 	%fd1234, %fd104, %fd104, %fd1233;
	fma.rn.f64 	%fd107, %fd106, %fd106, %fd1234;
	setp.lt.s32 	%p132, %r12, 0;
	@%p132 bra 	$L__BB6_203;
	add.s32 	%r181, %r10, %r8;
	and.b32  	%r182, %r12, 1;
	mov.b32 	%r959, 0;
	mov.f64 	%fd1558, 0d3FF0000000000000;
	mov.f64 	%fd1576, 0d0000000000000000;
	mov.f64 	%fd1575, %fd1576;
$L__BB6_165:
	mov.u32 	%r184, %r959;
	mov.f64 	%fd1560, 0d0000000000000000;
	mov.f64 	%fd1559, 0d3FF0000000000000;
	mov.f64 	%fd1557, 0d3FD20DD750429B6D;
	setp.eq.s32 	%p133, %r184, 0;
	@%p133 bra 	$L__BB6_169;
	setp.eq.s32 	%p134, %r184, 1;
	mov.f64 	%fd1559, %fd104;
	mov.f64 	%fd1560, %fd105;
	@%p134 bra 	$L__BB6_168;
	mul.f64 	%fd1241, %fd104, %fd1553;
	mul.f64 	%fd1242, %fd105, %fd1552;
	sub.f64 	%fd1559, %fd1241, %fd1242;
	mul.f64 	%fd1243, %fd104, %fd1552;
	fma.rn.f64 	%fd1560, %fd105, %fd1553, %fd1243;
$L__BB6_168:
	shl.b32 	%r626, %r184, 1;
	add.s32 	%r627, %r626, -1;
	mul.lo.s32 	%r628, %r627, %r626;
	cvt.rn.f64.s32 	%fd1244, %r628;
	mul.f64 	%fd1558, %fd1558, %fd1244;
	shl.b32 	%r629, %r184, 2;
	or.b32  	%r630, %r629, 2;
	cvt.rn.f64.s32 	%fd1245, %r630;
	mul.f64 	%fd1246, %fd1558, 0d402921FB54442D18;
	div.rn.f64 	%fd1247, %fd1245, %fd1246;
	sqrt.rn.f64 	%fd1557, %fd1247;
$L__BB6_169:
	mov.f64 	%fd1552, %fd1560;
	mov.f64 	%fd1553, %fd1559;
	add.s32 	%r959, %r184, 1;
	add.s32 	%r186, %r184, 2;
	add.s32 	%r187, %r184, -1;
	shl.b32 	%r631, %r184, 2;
	mov.u32 	%r632, _ZZ10mkstrxd_cuILi1ELi4EEviiiiPdPiiS1_dddS0_iS0_iS1_S1_S0_S0_bbbS0_S0_S1_S1_S0_S0_E2df;
	add.s32 	%r188, %r632, %r631;
	setp.ne.s32 	%p135, %r184, 0;
	@%p135 bra 	$L__BB6_185;
	setp.ne.s32 	%p148, %r182, 0;
	mov.b32 	%r963, 0;
	mov.f64 	%fd1561, %fd1576;
	mov.f64 	%fd1562, %fd1575;
	mov.f64 	%fd1565, %fd1557;
	mov.u32 	%r960, %r971;
	@%p148 bra 	$L__BB6_172;
	ld.shared.u32 	%r678, [%r188];
	cvt.rn.f64.s32 	%fd1306, %r678;
	mul.f64 	%fd1307, %fd1557, %fd1306;
	st.local.f64 	[%rd6], %fd1307;
	mul.f64 	%fd1308, %fd1553, %fd1307;
	st.local.f64 	[%rd7], %fd1308;
	mul.f64 	%fd1565, %fd1557, 0d3FFBB67AE8584CAA;
	mov.b32 	%r963, 1;
	mov.b32 	%r960, 0;
	mov.f64 	%fd1561, %fd1557;
	mov.f64 	%fd1562, %fd1576;
$L__BB6_172:
	setp.eq.s32 	%p149, %r12, 0;
	mov.b32 	%r971, 0;
	mov.f64 	%fd1575, %fd1576;
	mov.f64 	%fd1576, %fd1557;
	@%p149 bra 	$L__BB6_202;
	mov.f64 	%fd1576, %fd1561;
	mov.u32 	%r971, %r960;
	mov.f64 	%fd1575, %fd1562;
$L__BB6_174:
	mov.f64 	%fd128, %fd1575;
	mov.f64 	%fd1575, %fd1565;
	mov.f64 	%fd127, %fd1576;
	setp.eq.s32 	%p150, %r963, 0;
	@%p150 bra 	$L__BB6_179;
	setp.eq.s32 	%p151, %r963, %r959;
	@%p151 bra 	$L__BB6_178;
	setp.lt.u32 	%p152, %r963, %r186;
	@%p152 bra 	$L__BB6_180;
	add.s32 	%r680, %r971, 1;
	setp.eq.s32 	%p153, %r680, 2;
	selp.b32 	%r193, 0, %r680, %p153;
	add.s32 	%r681, %r187, %r963;
	cvt.rn.f64.s32 	%fd1309, %r681;
	cvt.rn.f64.u32 	%fd1310, %r963;
	div.rn.f64 	%fd1311, %fd1309, %fd1310;
	mul.f64 	%fd1312, %fd1311, %fd1575;
	div.rn.f64 	%fd1313, %fd1312, %fd128;
	shl.b32 	%r682, %r963, 1;
	add.s32 	%r683, %r682, -1;
	cvt.rn.f64.s32 	%fd1314, %r683;
	div.rn.f64 	%fd1315, %fd1314, %fd1310;
	mul.f64 	%fd1316, %fd1315, %fd1575;
	div.rn.f64 	%fd1317, %fd1316, %fd127;
	mul.f64 	%fd1318, %fd107, %fd1313;
	mul.wide.s32 	%rd378, %r193, 8;
	add.s64 	%rd379, %rd6, %rd378;
	ld.local.f64 	%fd1319, [%rd379];
	mul.f64 	%fd1320, %fd1318, %fd1319;
	mul.f64 	%fd1321, %fd106, %fd1317;
	mul.wide.s32 	%rd380, %r971, 8;
	add.s64 	%rd381, %rd6, %rd380;
	ld.local.f64 	%fd1322, [%rd381];
	mul.f64 	%fd1323, %fd1321, %fd1322;
	sub.f64 	%fd1324, %fd1323, %fd1320;
	st.local.f64 	[%rd379], %fd1324;
	mov.u32 	%r971, %r193;
	bra.uni 	$L__BB6_180;
$L__BB6_178:
	mul.f64 	%fd1325, %fd106, %fd1575;
	ld.shared.u32 	%r685, [%r188+4];
	cvt.rn.f64.s32 	%fd1326, %r685;
	mul.f64 	%fd1327, %fd1325, %fd1326;
	st.local.f64 	[%rd6+8], %fd1327;
	mov.b32 	%r971, 1;
	bra.uni 	$L__BB6_180;
$L__BB6_179:
	ld.shared.u32 	%r687, [%r188];
	cvt.rn.f64.s32 	%fd1328, %r687;
	mul.f64 	%fd1329, %fd1575, %fd1328;
	st.local.f64 	[%rd6], %fd1329;
	mov.b32 	%r971, 0;
$L__BB6_180:
	setp.eq.s32 	%p154, %r963, 0;
	add.s32 	%r195, %r963, 1;
	mad.lo.s32 	%r196, %r963, %r963, %r963;
	mul.wide.s32 	%rd382, %r971, 8;
	add.s64 	%rd383, %rd6, %rd382;
	ld.local.f64 	%fd1567, [%rd383];
	mul.f64 	%fd1330, %fd1553, %fd1567;
	mul.wide.u32 	%rd384, %r196, 8;
	add.s64 	%rd385, %rd7, %rd384;
	st.local.f64 	[%rd385], %fd1330;
	shl.b32 	%r197, %r963, 1;
	add.s32 	%r198, %r197, 3;
	mad.lo.s32 	%r688, %r198, %r963, %r198;
	cvt.rn.f64.u32 	%fd1331, %r688;
	mad.lo.s32 	%r689, %r197, %r963, %r197;
	add.s32 	%r690, %r689, %r195;
	cvt.rn.f64.u32 	%fd1332, %r690;
	div.rn.f64 	%fd1333, %fd1331, %fd1332;
	sqrt.rn.f64 	%fd1334, %fd1333;
	mul.f64 	%fd1576, %fd1334, %fd1575;
	@%p154 bra 	$L__BB6_183;
	setp.lt.u32 	%p155, %r195, %r186;
	@%p155 bra 	$L__BB6_184;
	add.s32 	%r691, %r971, 1;
	setp.eq.s32 	%p156, %r691, 2;
	selp.b32 	%r971, 0, %r691, %p156;
	cvt.rn.f64.u32 	%fd1335, %r963;
	cvt.rn.f64.u32 	%fd1336, %r195;
	div.rn.f64 	%fd1337, %fd1335, %fd1336;
	mul.f64 	%fd1338, %fd1337, %fd1576;
	div.rn.f64 	%fd1339, %fd1338, %fd127;
	shl.b32 	%r692, %r195, 1;
	add.s32 	%r693, %r692, -1;
	cvt.rn.f64.s32 	%fd1340, %r693;
	div.rn.f64 	%fd1341, %fd1340, %fd1336;
	mul.f64 	%fd1342, %fd1341, %fd1576;
	div.rn.f64 	%fd1343, %fd1342, %fd1575;
	mul.f64 	%fd1344, %fd107, %fd1339;
	mul.wide.s32 	%rd386, %r971, 8;
	add.s64 	%rd387, %rd6, %rd386;
	ld.local.f64 	%fd1345, [%rd387];
	mul.f64 	%fd1346, %fd1344, %fd1345;
	mul.f64 	%fd1347, %fd106, %fd1343;
	mul.f64 	%fd1348, %fd1347, %fd1567;
	sub.f64 	%fd1567, %fd1348, %fd1346;
	st.local.f64 	[%rd387], %fd1567;
	bra.uni 	$L__BB6_184;
$L__BB6_183:
	mul.f64 	%fd1349, %fd106, %fd1576;
	ld.shared.u32 	%r695, [_ZZ10mkstrxd_cuILi1ELi4EEviiiiPdPiiS1_dddS0_iS0_iS1_S1_S0_S0_bbbS0_S0_S1_S1_S0_S0_E2df+4];
	cvt.rn.f64.s32 	%fd1350, %r695;
	mul.f64 	%fd1567, %fd1349, %fd1350;
	st.local.f64 	[%rd6+8], %fd1567;
	mov.b32 	%r971, 1;
$L__BB6_184:
	add.s32 	%r963, %r963, 2;
	shl.b32 	%r696, %r195, 1;
	add.s32 	%r697, %r196, %r696;
	mul.f64 	%fd1351, %fd1553, %fd1567;
	mul.wide.u32 	%rd388, %r697, 8;
	add.s64 	%rd389, %rd7, %rd388;
	st.local.f64 	[%rd389], %fd1351;
	add.s32 	%r698, %r197, 5;
	mul.lo.s32 	%r699, %r963, %r698;
	cvt.rn.f64.u32 	%fd1352, %r699;
	mul.lo.s32 	%r700, %r963, %r198;
	cvt.rn.f64.u32 	%fd1353, %r700;
	div.rn.f64 	%fd1354, %fd1352, %fd1353;
	sqrt.rn.f64 	%fd1355, %fd1354;
	mul.f64 	%fd1565, %fd1355, %fd1576;
	setp.eq.s32 	%p157, %r963, %r181;
	@%p157 bra 	$L__BB6_202;
	bra.uni 	$L__BB6_174;
$L__BB6_185:
	sub.s32 	%r633, %r181, %r184;
	and.b32  	%r634, %r633, 1;
	setp.eq.b32 	%p136, %r634, 1;
	not.pred 	%p137, %p136;
	mov.f64 	%fd1568, %fd1576;
	mov.f64 	%fd1569, %fd1575;
	mov.f64 	%fd1572, %fd1557;
	mov.u32 	%r966, %r971;
	mov.u32 	%r969, %r184;
	@%p137 bra 	$L__BB6_187;
	ld.shared.u32 	%r636, [%r188];
	cvt.rn.f64.s32 	%fd1248, %r636;
	mul.f64 	%fd1249, %fd1557, %fd1248;
	st.local.f64 	[%rd6], %fd1249;
	mul.f64 	%fd1250, %fd1553, %fd1249;
	mad.lo.s32 	%r637, %r959, %r184, %r184;
	mul.wide.u32 	%rd358, %r637, 8;
	add.s64 	%rd359, %rd7, %rd358;
	st.local.f64 	[%rd359], %fd1250;
	mul.f64 	%fd1251, %fd1552, %fd1249;
	mul.lo.s32 	%r638, %r184, %r184;
	mul.wide.s32 	%rd360, %r638, 8;
	add.s64 	%rd361, %rd7, %rd360;
	st.local.f64 	[%rd361], %fd1251;
	shl.b32 	%r639, %r184, 1;
	add.s32 	%r640, %r639, 3;
	cvt.rn.f64.u32 	%fd1252, %r640;
	add.s32 	%r641, %r186, %r187;
	add.s32 	%r642, %r959, %r184;
	mul.lo.s32 	%r643, %r641, %r642;
	cvt.rn.f64.u32 	%fd1253, %r643;
	div.rn.f64 	%fd1254, %fd1252, %fd1253;
	sqrt.rn.f64 	%fd1255, %fd1254;
	mul.f64 	%fd1572, %fd1255, %fd1557;
	mov.b32 	%r966, 0;
	mov.f64 	%fd1568, %fd1557;
	mov.f64 	%fd1569, %fd1576;
	mov.u32 	%r969, %r959;
$L__BB6_187:
	setp.eq.s32 	%p138, %r12, %r184;
	mov.b32 	%r971, 0;
	mov.f64 	%fd1575, %fd1576;
	mov.f64 	%fd1576, %fd1557;
	@%p138 bra 	$L__BB6_202;
	mov.f64 	%fd1576, %fd1568;
	mov.u32 	%r971, %r966;
	mov.f64 	%fd1575, %fd1569;
$L__BB6_189:
	mov.f64 	%fd141, %fd1575;
	mov.f64 	%fd1575, %fd1572;
	mov.f64 	%fd140, %fd1576;
	setp.ne.s32 	%p139, %r969, %r184;
	@%p139 bra 	$L__BB6_191;
	ld.shared.u32 	%r653, [%r188];
	cvt.rn.f64.s32 	%fd1275, %r653;
	mul.f64 	%fd1276, %fd1575, %fd1275;
	st.local.f64 	[%rd6], %fd1276;
	mov.b32 	%r971, 0;
	bra.uni 	$L__BB6_195;
$L__BB6_191:
	setp.ne.s32 	%p140, %r969, %r959;
	@%p140 bra 	$L__BB6_193;
	mul.f64 	%fd1272, %fd106, %fd1575;
	ld.shared.u32 	%r651, [%r188+4];
	cvt.rn.f64.s32 	%fd1273, %r651;
	mul.f64 	%fd1274, %fd1272, %fd1273;
	st.local.f64 	[%rd6+8], %fd1274;
	mov.b32 	%r971, 1;
	bra.uni 	$L__BB6_195;
$L__BB6_193:
	setp.lt.u32 	%p141, %r969, %r186;
	@%p141 bra 	$L__BB6_195;
	add.s32 	%r645, %r971, 1;
	setp.eq.s32 	%p142, %r645, 2;
	selp.b32 	%r206, 0, %r645, %p142;
	add.s32 	%r646, %r187, %r969;
	cvt.rn.f64.s32 	%fd1256, %r646;
	sub.s32 	%r647, %r969, %r184;
	cvt.rn.f64.u32 	%fd1257, %r647;
	div.rn.f64 	%fd1258, %fd1256, %fd1257;
	mul.f64 	%fd1259, %fd1258, %fd1575;
	div.rn.f64 	%fd1260, %fd1259, %fd141;
	shl.b32 	%r648, %r969, 1;
	add.s32 	%r649, %r648, -1;
	cvt.rn.f64.s32 	%fd1261, %r649;
	div.rn.f64 	%fd1262, %fd1261, %fd1257;
	mul.f64 	%fd1263, %fd1262, %fd1575;
	div.rn.f64 	%fd1264, %fd1263, %fd140;
	mul.f64 	%fd1265, %fd107, %fd1260;
	mul.wide.s32 	%rd362, %r206, 8;
	add.s64 	%rd363, %rd6, %rd362;
	ld.local.f64 	%fd1266, [%rd363];
	mul.f64 	%fd1267, %fd1265, %fd1266;
	mul.f64 	%fd1268, %fd106, %fd1264;
	mul.wide.s32 	%rd364, %r971, 8;
	add.s64 	%rd365, %rd6, %rd364;
	ld.local.f64 	%fd1269, [%rd365];
	mul.f64 	%fd1270, %fd1268, %fd1269;
	sub.f64 	%fd1271, %fd1270, %fd1267;
	st.local.f64 	[%rd363], %fd1271;
	mov.u32 	%r971, %r206;
$L__BB6_195:
	add.s32 	%r208, %r969, 1;
	mad.lo.s32 	%r209, %r969, %r969, %r969;
	mul.wide.s32 	%rd366, %r971, 8;
	add.s64 	%rd367, %rd6, %rd366;
	ld.local.f64 	%fd1574, [%rd367];
	mul.f64 	%fd1277, %fd1553, %fd1574;
	add.s32 	%r654, %r209, %r184;
	mul.wide.u32 	%rd368, %r654, 8;
	add.s64 	%rd369, %rd7, %rd368;
	st.local.f64 	[%rd369], %fd1277;
	mul.f64 	%fd1278, %fd1552, %fd1574;
	sub.s32 	%r655, %r209, %r184;
	mul.wide.s32 	%rd370, %r655, 8;
	add.s64 	%rd371, %rd7, %rd370;
	st.local.f64 	[%rd371], %fd1278;
	sub.s32 	%r210, %r208, %r184;
	shl.b32 	%r211, %r969, 1;
	add.s32 	%r212, %r211, 3;
	mul.lo.s32 	%r656, %r210, %r212;
	cvt.rn.f64.s32 	%fd1279, %r656;
	add.s32 	%r213, %r959, %r969;
	add.s32 	%r657, %r208, %r969;
	mul.lo.s32 	%r658, %r213, %r657;
	cvt.rn.f64.u32 	%fd1280, %r658;
	div.rn.f64 	%fd1281, %fd1279, %fd1280;
	sqrt.rn.f64 	%fd1282, %fd1281;
	mul.f64 	%fd1576, %fd1282, %fd1575;
	setp.eq.s32 	%p143, %r208, %r184;
	@%p143 bra 	$L__BB6_200;
	setp.eq.s32 	%p144, %r969, %r184;
	@%p144 bra 	$L__BB6_199;
	setp.lt.u32 	%p145, %r208, %r186;
	@%p145 bra 	$L__BB6_201;
	add.s32 	%r659, %r971, 1;
	setp.eq.s32 	%p146, %r659, 2;
	selp.b32 	%r971, 0, %r659, %p146;
	add.s32 	%r660, %r184, %r969;
	cvt.rn.f64.s32 	%fd1283, %r660;
	cvt.rn.f64.u32 	%fd1284, %r210;
	div.rn.f64 	%fd1285, %fd1283, %fd1284;
	mul.f64 	%fd1286, %fd1285, %fd1576;
	div.rn.f64 	%fd1287, %fd1286, %fd140;
	shl.b32 	%r661, %r208, 1;
	add.s32 	%r662, %r661, -1;
	cvt.rn.f64.s32 	%fd1288, %r662;
	div.rn.f64 	%fd1289, %fd1288, %fd1284;
	mul.f64 	%fd1290, %fd1289, %fd1576;
	div.rn.f64 	%fd1291, %fd1290, %fd1575;
	mul.f64 	%fd1292, %fd107, %fd1287;
	mul.wide.s32 	%rd372, %r971, 8;
	add.s64 	%rd373, %rd6, %rd372;
	ld.local.f64 	%fd1293, [%rd373];
	mul.f64 	%fd1294, %fd1292, %fd1293;
	mul.f64 	%fd1295, %fd106, %fd1291;
	mul.f64 	%fd1296, %fd1295, %fd1574;
	sub.f64 	%fd1574, %fd1296, %fd1294;
	st.local.f64 	[%rd373], %fd1574;
	bra.uni 	$L__BB6_201;
$L__BB6_199:
	mul.f64 	%fd1297, %fd106, %fd1576;
	ld.shared.u32 	%r664, [%r188+4];
	cvt.rn.f64.s32 	%fd1298, %r664;
	mul.f64 	%fd1574, %fd1297, %fd1298;
	st.local.f64 	[%rd6+8], %fd1574;
	mov.b32 	%r971, 1;
	bra.uni 	$L__BB6_201;
$L__BB6_200:
	ld.shared.u32 	%r666, [%r188];
	cvt.rn.f64.s32 	%fd1299, %r666;
	mul.f64 	%fd1574, %fd1576, %fd1299;
	st.local.f64 	[%rd6], %fd1574;
	mov.b32 	%r971, 0;
$L__BB6_201:
	add.s32 	%r969, %r969, 2;
	shl.b32 	%r667, %r208, 1;
	add.s32 	%r668, %r209, %r667;
	mul.f64 	%fd1300, %fd1553, %fd1574;
	add.s32 	%r669, %r668, %r184;
	mul.wide.u32 	%rd374, %r669, 8;
	add.s64 	%rd375, %rd7, %rd374;
	st.local.f64 	[%rd375], %fd1300;
	mul.f64 	%fd1301, %fd1552, %fd1574;
	sub.s32 	%r670, %r668, %r184;
	mul.wide.s32 	%rd376, %r670, 8;
	add.s64 	%rd377, %rd7, %rd376;
	st.local.f64 	[%rd377], %fd1301;
	sub.s32 	%r671, %r969, %r184;
	add.s32 	%r672, %r211, 5;
	mul.lo.s32 	%r673, %r671, %r672;
	cvt.rn.f64.s32 	%fd1302, %r673;
	mad.lo.s32 	%r674, %r212, %r213, %r212;
	cvt.rn.f64.u32 	%fd1303, %r674;
	div.rn.f64 	%fd1304, %fd1302, %fd1303;
	sqrt.rn.f64 	%fd1305, %fd1304;
	mul.f64 	%fd1572, %fd1305, %fd1576;
	setp.ne.s32 	%p147, %r969, %r181;
	@%p147 bra 	$L__BB6_189;
$L__BB6_202:
	setp.ne.s32 	%p158, %r184, %r12;
	@%p158 bra 	$L__BB6_165;
$L__BB6_203:
	setp.lt.s32 	%p159, %r12, 0;
	@%p159 bra 	$L__BB6_216;
	sqrt.rn.f64 	%fd1577, %fd107;
	setp.lt.f64 	%p160, %fd107, 0d3DDB7CDFD9D7BDBB;
	selp.f64 	%fd153, 0d3FF0000000000000, %fd107, %p160;
	mov.b32 	%r977, 0;
	mov.b32 	%r976, 1;
	mov.b16 	%rs54, 0;
	mov.u32 	%r706, _ZZ10mkstrxd_cuILi1ELi4EEviiiiPdPiiS1_dddS0_iS0_iS1_S1_S0_S0_bbbS0_S0_S1_S1_S0_S0_E2df;
	mov.u16 	%rs55, %rs54;
	mov.u32 	%r985, %r977;
$L__BB6_205:
	mov.u32 	%r226, %r977;
	shl.b32 	%r704, %r226, 1;
	div.rn.f64 	%fd1577, %fd1577, %fd153;
	shl.b32 	%r705, %r226, 2;
	add.s32 	%r707, %r706, %r705;
	ld.shared.u32 	%r708, [%r707];
	cvt.rn.f64.s32 	%fd1356, %r708;
	mul.f64 	%fd156, %fd1577, %fd1356;
	setp.lt.u32 	%p161, %r704, 15;
	@%p161 bra 	$L__BB6_208;
	and.b32  	%r228, %r976, -16;
	mov.b32 	%r980, 0;
$L__BB6_207:
	.pragma "nounroll";
	mul.wide.s32 	%rd390, %r985, 8;
	add.s64 	%rd391, %rd7, %rd390;
	ld.local.f64 	%fd1357, [%rd391];
	mul.f64 	%fd1358, %fd1357, %fd156;
	st.local.f64 	[%rd391], %fd1358;
	ld.local.f64 	%fd1359, [%rd391+8];
	mul.f64 	%fd1360, %fd1359, %fd156;
	st.local.f64 	[%rd391+8], %fd1360;
	ld.local.f64 	%fd1361, [%rd391+16];
	mul.f64 	%fd1362, %fd1361, %fd156;
	st.local.f64 	[%rd391+16], %fd1362;
	ld.local.f64 	%fd1363, [%rd391+24];
	mul.f64 	%fd1364, %fd1363, %fd156;
	st.local.f64 	[%rd391+24], %fd1364;
	ld.local.f64 	%fd1365, [%rd391+32];
	mul.f64 	%fd1366, %fd1365, %fd156;
	st.local.f64 	[%rd391+32], %fd1366;
	ld.local.f64 	%fd1367, [%rd391+40];
	mul.f64 	%fd1368, %fd1367, %fd156;
	st.local.f64 	[%rd391+40], %fd1368;
	ld.local.f64 	%fd1369, [%rd391+48];
	mul.f64 	%fd1370, %fd1369, %fd156;
	st.local.f64 	[%rd391+48], %fd1370;
	ld.local.f64 	%fd1371, [%rd391+56];
	mul.f64 	%fd1372, %fd1371, %fd156;
	st.local.f64 	[%rd391+56], %fd1372;
	ld.local.f64 	%fd1373, [%rd391+64];
	mul.f64 	%fd1374, %fd1373, %fd156;
	st.local.f64 	[%rd391+64], %fd1374;
	ld.local.f64 	%fd1375, [%rd391+72];
	mul.f64 	%fd1376, %fd1375, %fd156;
	st.local.f64 	[%rd391+72], %fd1376;
	ld.local.f64 	%fd1377, [%rd391+80];
	mul.f64 	%fd1378, %fd1377, %fd156;
	st.local.f64 	[%rd391+80], %fd1378;
	ld.local.f64 	%fd1379, [%rd391+88];
	mul.f64 	%fd1380, %fd1379, %fd156;
	st.local.f64 	[%rd391+88], %fd1380;
	ld.local.f64 	%fd1381, [%rd391+96];
	mul.f64 	%fd1382, %fd1381, %fd156;
	st.local.f64 	[%rd391+96], %fd1382;
	ld.local.f64 	%fd1383, [%rd391+104];
	mul.f64 	%fd1384, %fd1383, %fd156;
	st.local.f64 	[%rd391+104], %fd1384;
	ld.local.f64 	%fd1385, [%rd391+112];
	mul.f64 	%fd1386, %fd1385, %fd156;
	st.local.f64 	[%rd391+112], %fd1386;
	ld.local.f64 	%fd1387, [%rd391+120];
	mul.f64 	%fd1388, %fd1387, %fd156;
	st.local.f64 	[%rd391+120], %fd1388;
	add.s32 	%r985, %r985, 16;
	add.s32 	%r980, %r980, 16;
	setp.ne.s32 	%p162, %r980, %r228;
	@%p162 bra 	$L__BB6_207;
$L__BB6_208:
	and.b32  	%r710, %r976, 15;
	setp.eq.s32 	%p163, %r710, 0;
	@%p163 bra 	$L__BB6_215;
	and.b16  	%rs45, %rs55, 4;
	setp.eq.s16 	%p164, %rs45, 0;
	mov.u32 	%r984, %r985;
	@%p164 bra 	$L__BB6_211;
	mul.wide.s32 	%rd392, %r985, 8;
	add.s64 	%rd393, %rd7, %rd392;
	ld.local.f64 	%fd1389, [%rd393];
	mul.f64 	%fd1390, %fd1389, %fd156;
	st.local.f64 	[%rd393], %fd1390;
	ld.local.f64 	%fd1391, [%rd393+8];
	mul.f64 	%fd1392, %fd1391, %fd156;
	st.local.f64 	[%rd393+8], %fd1392;
	ld.local.f64 	%fd1393, [%rd393+16];
	mul.f64 	%fd1394, %fd1393, %fd156;
	st.local.f64 	[%rd393+16], %fd1394;
	ld.local.f64 	%fd1395, [%rd393+24];
	mul.f64 	%fd1396, %fd1395, %fd156;
	st.local.f64 	[%rd393+24], %fd1396;
	ld.local.f64 	%fd1397, [%rd393+32];
	mul.f64 	%fd1398, %fd1397, %fd156;
	st.local.f64 	[%rd393+32], %fd1398;
	ld.local.f64 	%fd1399, [%rd393+40];
	mul.f64 	%fd1400, %fd1399, %fd156;
	st.local.f64 	[%rd393+40], %fd1400;
	ld.local.f64 	%fd1401, [%rd393+48];
	mul.f64 	%fd1402, %fd1401, %fd156;
	st.local.f64 	[%rd393+48], %fd1402;
	ld.local.f64 	%fd1403, [%rd393+56];
	mul.f64 	%fd1404, %fd1403, %fd156;
	st.local.f64 	[%rd393+56], %fd1404;
	add.s32 	%r984, %r985, 8;
$L__BB6_211:
	and.b16  	%rs46, %rs54, 2;
	setp.eq.s16 	%p165, %rs46, 0;
	@%p165 bra 	$L__BB6_213;
	mul.wide.s32 	%rd394, %r984, 8;
	add.s64 	%rd395, %rd7, %rd394;
	ld.local.f64 	%fd1405, [%rd395];
	mul.f64 	%fd1406, %fd1405, %fd156;
	st.local.f64 	[%rd395], %fd1406;
	ld.local.f64 	%fd1407, [%rd395+8];
	mul.f64 	%fd1408, %fd1407, %fd156;
	st.local.f64 	[%rd395+8], %fd1408;
	ld.local.f64 	%fd1409, [%rd395+16];
	mul.f64 	%fd1410, %fd1409, %fd156;
	st.local.f64 	[%rd395+16], %fd1410;
	ld.local.f64 	%fd1411, [%rd395+24];
	mul.f64 	%fd1412, %fd1411, %fd156;
	st.local.f64 	[%rd395+24], %fd1412;
	add.s32 	%r984, %r984, 4;
$L__BB6_213:
	mul.wide.s32 	%rd396, %r984, 8;
	add.s64 	%rd21, %rd7, %rd396;
	ld.local.f64 	%fd1413, [%rd21];
	mul.f64 	%fd1414, %fd1413, %fd156;
	st.local.f64 	[%rd21], %fd1414;
	add.s32 	%r985, %r984, 1;
	and.b16  	%rs47, %rs54, 1;
	setp.eq.b16 	%p166, %rs47, 1;
	not.pred 	%p167, %p166;
	@%p167 bra 	$L__BB6_215;
	ld.local.f64 	%fd1415, [%rd21+8];
	mul.f64 	%fd1416, %fd1415, %fd156;
	st.local.f64 	[%rd21+8], %fd1416;
	ld.local.f64 	%fd1417, [%rd21+16];
	mul.f64 	%fd1418, %fd1417, %fd156;
	st.local.f64 	[%rd21+16], %fd1418;
	add.s32 	%r985, %r984, 3;
$L__BB6_215:
	add.s32 	%r977, %r226, 1;
	add.s32 	%r976, %r976, 2;
	setp.eq.s32 	%p168, %r226, %r12;
	add.s16 	%rs55, %rs55, 1;
	add.s16 	%rs54, %rs54, 1;
	@%p168 bra 	$L__BB6_216;
	bra.uni 	$L__BB6_205;
$L__BB6_216:
	setp.gt.u32 	%p169, %r988, 99;
	@%p169 bra 	$L__BB6_222;
	add.s32 	%r711, %r988, %r180;
	max.u32 	%r712, %r711, 100;
	setp.lt.u32 	%p170, %r711, 100;
	selp.u32 	%r713, 1, 0, %p170;
	add.s32 	%r714, %r711, %r713;
	sub.s32 	%r715, %r712, %r714;
	div.u32 	%r716, %r715, %r180;
	add.s32 	%r218, %r716, %r713;
	and.b32  	%r717, %r218, 3;
	setp.eq.s32 	%p171, %r717, 3;
	mov.u32 	%r975, %r988;
	@%p171 bra 	$L__BB6_220;
	add.s32 	%r719, %r218, 1;
	and.b32  	%r219, %r719, 3;
	mov.b32 	%r974, 0;
	mov.u32 	%r975, %r988;
$L__BB6_219:
	.pragma "nounroll";
	mul.wide.u32 	%rd397, %r975, 8;
	add.s64 	%rd398, %rd7, %rd397;
	ld.local.f64 	%fd1419, [%rd398];
	shl.b32 	%r720, %r975, 3;
	mov.u32 	%r721, _ZZ10mkstrxd_cuILi1ELi4EEviiiiPdPiiS1_dddS0_iS0_iS1_S1_S0_S0_bbbS0_S0_S1_S1_S0_S0_E2hl;
	add.s32 	%r722, %r721, %r720;
	st.shared.f64 	[%r722], %fd1419;
	add.s32 	%r975, %r975, %r180;
	add.s32 	%r974, %r974, 1;
	setp.ne.s32 	%p172, %r974, %r219;
	@%p172 bra 	$L__BB6_219;
$L__BB6_220:
	setp.lt.u32 	%p173, %r218, 3;
	@%p173 bra 	$L__BB6_222;
$L__BB6_221:
	mul.wide.u32 	%rd399, %r975, 8;
	add.s64 	%rd400, %rd7, %rd399;
	ld.local.f64 	%fd1420, [%rd400];
	shl.b32 	%r723, %r975, 3;
	mov.u32 	%r724, _ZZ10mkstrxd_cuILi1ELi4EEviiiiPdPiiS1_dddS0_iS0_iS1_S1_S0_S0_bbbS0_S0_S1_S1_S0_S0_E2hl;
	add.s32 	%r725, %r724, %r723;
	st.shared.f64 	[%r725], %fd1420;
	add.s32 	%r726, %r975, %r180;
	mul.wide.u32 	%rd401, %r726, 8;
	add.s64 	%rd402, %rd7, %rd401;
	ld.local.f64 	%fd1421, [%rd402];
	shl.b32 	%r727, %r180, 3;
	add.s32 	%r728, %r725, %r727;
	st.shared.f64 	[%r728], %fd1421;
	add.s32 	%r729, %r726, %r180;
	mul.wide.u32 	%rd403, %r729, 8;
	add.s64 	%rd404, %rd7, %rd403;
	ld.local.f64 	%fd1422, [%rd404];
	add.s32 	%r730, %r728, %r727;
	st.shared.f64 	[%r730], %fd1422;
	add.s32 	%r731, %r729, %r180;
	mul.wide.u32 	%rd405, %r731, 8;
	add.s64 	%rd406, %rd7, %rd405;
	ld.local.f64 	%fd1423, [%rd406];
	add.s32 	%r732, %r730, %r727;
	st.shared.f64 	[%r732], %fd1423;
	add.s32 	%r975, %r731, %r180;
	setp.lt.u32 	%p174, %r975, 100;
	@%p174 bra 	$L__BB6_221;
$L__BB6_222:
	bar.sync 	0;
	mul.lo.s32 	%r246, %r11, %r9;
	setp.ge.u32 	%p175, %r988, %r246;
	@%p175 bra 	$L__BB6_278;
	mad.lo.s32 	%r247, %r299, %r1, %r2;
	cvta.to.global.u64 	%rd408, %rd44;
	mul.wide.s32 	%rd409, %r247, 4;
	add.s64 	%rd410, %rd408, %rd409;
	ld.global.u32 	%r248, [%rd410];
	setp.eq.s16 	%p176, %rs17, 0;
	mov.b64 	%rd436, 0;
	@%p176 bra 	$L__BB6_225;
	cvta.to.global.u64 	%rd411, %rd45;
	add.s64 	%rd413, %rd411, %rd409;
	ld.global.u32 	%r733, [%rd413];
	add.s32 	%r734, %r733, -1;
	cvt.s64.s32 	%rd436, %r734;
$L__BB6_225:
	mov.b32 	%r735, 4;
	mov.b32 	%r736, 1;
	mov.b32 	%r737, 3;
	mov.b32 	%r738, 2;
	st.local.v4.u32 	[%rd5], {%r738, %r737, %r736, %r735};
	mov.b32 	%r739, 7;
	mov.b32 	%r740, 6;
	mov.b32 	%r741, 8;
	mov.b32 	%r742, 5;
	st.local.v4.u32 	[%rd5+16], {%r742, %r741, %r740, %r739};
	bar.sync 	0;
	setp.gt.u32 	%p177, %r988, 15;
	@%p177 bra 	$L__BB6_228;
	mov.u32 	%r745, _ZZ7hstr_cuILi16ELi4EEvbPdS0_iiiS0_S0_PiS1_bidS1_E2ll;
	mov.u32 	%r987, %r988;
$L__BB6_227:
	cvt.rn.f32.u32 	%f5, %r987;
	sqrt.rn.f32 	%f6, %f5;
	cvt.rzi.s32.f32 	%r743, %f6;
	shl.b32 	%r744, %r987, 2;
	add.s32 	%r746, %r745, %r744;
	st.shared.u32 	[%r746], %r743;
	add.s32 	%r250, %r987, 4;
	setp.lt.u32 	%p178, %r987, 12;
	mov.u32 	%r987, %r250;
	@%p178 bra 	$L__BB6_227;
$L__BB6_228:
	bar.sync 	0;
	rcp.rn.f64 	%fd157, %fd239;
	mov.f64 	%fd1424, 0d4008000000000000;
	div.rn.f64 	%fd158, %fd1424, %fd239;
	add.s64 	%rd24, %rd3, 16;
	add.s64 	%rd25, %rd2, 32;
	cvta.to.global.u64 	%rd26, %rd41;
	cvta.to.global.u64 	%rd27, %rd42;
	cvta.to.global.u64 	%rd28, %rd43;
	cvt.s64.s32 	%rd29, %r248;
	mov.u32 	%r750, _ZZ7hstr_cuILi16ELi4EEvbPdS0_iiiS0_S0_PiS1_bidS1_E2ll;
	and.b32  	%r877, %r298, -2;
$L__BB6_229:
	setp.ne.s16 	%p179, %rs17, 0;
	div.u32 	%r995, %r988, %r11;
	mul.lo.s32 	%r748, %r995, %r11;
	sub.s32 	%r996, %r988, %r748;
	shl.b32 	%r749, %r995, 2;
	add.s32 	%r751, %r750, %r749;
	ld.shared.u32 	%r254, [%r751];
	shl.b32 	%r752, %r996, 2;
	add.s32 	%r753, %r750, %r752;
	ld.shared.u32 	%r255, [%r753];
	setp.lt.u32 	%p180, %r995, %r7;
	and.pred  	%p1, %p179, %p180;
	max.s32 	%r754, %r995, %r996;
	mad.lo.s32 	%r755, %r754, %r754, %r754;
	shr.u32 	%r756, %r755, 31;
	add.s32 	%r757, %r755, %r756;
	shr.s32 	%r758, %r757, 1;
	min.s32 	%r759, %r995, %r996;
	add.s32 	%r760, %r758, %r759;
	mul.wide.s32 	%rd414, %r760, 4;
	add.s64 	%rd415, %rd26, %rd414;
	ld.global.u32 	%r990, [%rd415];
	ld.global.u32 	%r257, [%rd415+4];
	setp.ge.s32 	%p181, %r990, %r257;
	mov.f64 	%fd1620, 0d0000000000000000;
	mov.f64 	%fd1621, %fd1620;
	@%p181 bra 	$L__BB6_271;
	add.s32 	%r993, %r990, -1;
	add.s32 	%r259, %r255, %r254;
	sub.s32 	%r260, %r257, %r990;
	and.b32  	%r261, %r260, 7;
	sub.s32 	%r761, %r990, %r257;
	setp.gt.u32 	%p182, %r761, -8;
	mov.f64 	%fd1621, 0d0000000000000000;
	mov.f64 	%fd1620, %fd1621;
	@%p182 bra 	$L__BB6_250;
	add.s32 	%r762, %r259, 1;
	cvt.rn.f64.s32 	%fd159, %r762;
	and.b32  	%r763, %r260, -8;
	neg.s32 	%r989, %r763;
	mov.f64 	%fd1621, 0d0000000000000000;
$L__BB6_232:
	.pragma "nounroll";
	mul.wide.s32 	%rd416, %r993, 4;
	add.s64 	%rd30, %rd24, %rd416;
	mul.wide.s32 	%rd417, %r993, 8;
	add.s64 	%rd31, %rd25, %rd417;
	ld.global.u32 	%r266, [%rd30+-16];
	shl.b32 	%r764, %r266, 2;
	add.s32 	%r766, %r750, %r764;
	ld.shared.u32 	%r767, [%r766+-4];
	setp.ne.s32 	%p183, %r259, %r767;
	@%p183 bra 	$L__BB6_234;
	ld.global.f64 	%fd1429, [%rd31+-32];
	shl.b32 	%r768, %r266, 3;
	mov.u32 	%r769, _ZZ10mkstrxd_cuILi1ELi4EEviiiiPdPiiS1_dddS0_iS0_iS1_S1_S0_S0_bbbS0_S0_S1_S1_S0_S0_E2hl;
	add.s32 	%r770, %r769, %r768;
	ld.shared.f64 	%fd1430, [%r770+-8];
	mul.f64 	%fd1431, %fd1429, %fd1430;
	add.f64 	%fd1620, %fd1620, %fd1431;
	mul.f64 	%fd1432, %fd1431, %fd159;
	sub.f64 	%fd1433, %fd1621, %fd1432;
	selp.f64 	%fd1621, %fd1433, %fd1621, %p1;
$L__BB6_234:
	ld.global.u32 	%r267, [%rd30+-12];
	shl.b32 	%r771, %r267, 2;
	add.s32 	%r773, %r750, %r771;
	ld.shared.u32 	%r774, [%r773+-4];
	setp.ne.s32 	%p184, %r259, %r774;
	@%p184 bra 	$L__BB6_236;
	ld.global.f64 	%fd1434, [%rd31+-24];
	shl.b32 	%r775, %r267, 3;
	mov.u32 	%r776, _ZZ10mkstrxd_cuILi1ELi4EEviiiiPdPiiS1_dddS0_iS0_iS1_S1_S0_S0_bbbS0_S0_S1_S1_S0_S0_E2hl;
	add.s32 	%r777, %r776, %r775;
	ld.shared.f64 	%fd1435, [%r777+-8];
	mul.f64 	%fd1436, %fd1434, %fd1435;
	add.f64 	%fd1620, %fd1620, %fd1436;
	mul.f64 	%fd1437, %fd1436, %fd159;
	sub.f64 	%fd1438, %fd1621, %fd1437;
	selp.f64 	%fd1621, %fd1438, %fd1621, %p1;
$L__BB6_236:
	ld.global.u32 	%r268, [%rd30+-8];
	shl.b32 	%r778, %r268, 2;
	add.s32 	%r780, %r750, %r778;
	ld.shared.u32 	%r781, [%r780+-4];
	setp.ne.s32 	%p185, %r259, %r781;
	@%p185 bra 	$L__BB6_238;
	ld.global.f64 	%fd1439, [%rd31+-16];
	shl.b32 	%r782, %r268, 3;
	mov.u32 	%r783, _ZZ10mkstrxd_cuILi1ELi4EEviiiiPdPiiS1_dddS0_iS0_iS1_S1_S0_S0_bbbS0_S0_S1_S1_S0_S0_E2hl;
	add.s32 	%r784, %r783, %r782;
	ld.shared.f64 	%fd1440, [%r784+-8];
	mul.f64 	%fd1441, %fd1439, %fd1440;
	add.f64 	%fd1620, %fd1620, %fd1441;
	mul.f64 	%fd1442, %fd1441, %fd159;
	sub.f64 	%fd1443, %fd1621, %fd1442;
	selp.f64 	%fd1621, %fd1443, %fd1621, %p1;
$L__BB6_238:
	ld.global.u32 	%r269, [%rd30+-4];
	shl.b32 	%r785, %r269, 2;
	add.s32 	%r787, %r750, %r785;
	ld.shared.u32 	%r788, [%r787+-4];
	setp.ne.s32 	%p186, %r259, %r788;
	@%p186 bra 	$L__BB6_240;
	ld.global.f64 	%fd1444, [%rd31+-8];
	shl.b32 	%r789, %r269, 3;
	mov.u32 	%r790, _ZZ10mkstrxd_cuILi1ELi4EEviiiiPdPiiS1_dddS0_iS0_iS1_S1_S0_S0_bbbS0_S0_S1_S1_S0_S0_E2hl;
	add.s32 	%r791, %r790, %r789;
	ld.shared.f64 	%fd1445, [%r791+-8];
	mul.f64 	%fd1446, %fd1444, %fd1445;
	add.f64 	%fd1620, %fd1620, %fd1446;
	mul.f64 	%fd1447, %fd1446, %fd159;
	sub.f64 	%fd1448, %fd1621, %fd1447;
	selp.f64 	%fd1621, %fd1448, %fd1621, %p1;
$L__BB6_240:
	ld.global.u32 	%r270, [%rd30];
	shl.b32 	%r792, %r270, 2;
	add.s32 	%r794, %r750, %r792;
	ld.shared.u32 	%r795, [%r794+-4];
	setp.ne.s32 	%p187, %r259, %r795;
	@%p187 bra 	$L__BB6_242;
	ld.global.f64 	%fd1449, [%rd31];
	shl.b32 	%r796, %r270, 3;
	mov.u32 	%r797, _ZZ10mkstrxd_cuILi1ELi4EEviiiiPdPiiS1_dddS0_iS0_iS1_S1_S0_S0_bbbS0_S0_S1_S1_S0_S0_E2hl;
	add.s32 	%r798, %r797, %r796;
	ld.shared.f64 	%fd1450, [%r798+-8];
	mul.f64 	%fd1451, %fd1449, %fd1450;
	add.f64 	%fd1620, %fd1620, %fd1451;
	mul.f64 	%fd1452, %fd1451, %fd159;
	sub.f64 	%fd1453, %fd1621, %fd1452;
	selp.f64 	%fd1621, %fd1453, %fd1621, %p1;
$L__BB6_242:
	ld.global.u32 	%r271, [%rd30+4];
	shl.b32 	%r799, %r271, 2;
	add.s32 	%r801, %r750, %r799;
	ld.shared.u32 	%r802, [%r801+-4];
	setp.ne.s32 	%p188, %r259, %r802;
	@%p188 bra 	$L__BB6_244;
	ld.global.f64 	%fd1454, [%rd31+8];
	shl.b32 	%r803, %r271, 3;
	mov.u32 	%r804, _ZZ10mkstrxd_cuILi1ELi4EEviiiiPdPiiS1_dddS0_iS0_iS1_S1_S0_S0_bbbS0_S0_S1_S1_S0_S0_E2hl;
	add.s32 	%r805, %r804, %r803;
	ld.shared.f64 	%fd1455, [%r805+-8];
	mul.f64 	%fd1456, %fd1454, %fd1455;
	add.f64 	%fd1620, %fd1620, %fd1456;
	mul.f64 	%fd1457, %fd1456, %fd159;
	sub.f64 	%fd1458, %fd1621, %fd1457;
	selp.f64 	%fd1621, %fd1458, %fd1621, %p1;
$L__BB6_244:
	ld.global.u32 	%r272, [%rd30+8];
	shl.b32 	%r806, %r272, 2;
	add.s32 	%r808, %r750, %r806;
	ld.shared.u32 	%r809, [%r808+-4];
	setp.ne.s32 	%p189, %r259, %r809;
	@%p189 bra 	$L__BB6_246;
	ld.global.f64 	%fd1459, [%rd31+16];
	shl.b32 	%r810, %r272, 3;
	mov.u32 	%r811, _ZZ10mkstrxd_cuILi1ELi4EEviiiiPdPiiS1_dddS0_iS0_iS1_S1_S0_S0_bbbS0_S0_S1_S1_S0_S0_E2hl;
	add.s32 	%r812, %r811, %r810;
	ld.shared.f64 	%fd1460, [%r812+-8];
	mul.f64 	%fd1461, %fd1459, %fd1460;
	add.f64 	%fd1620, %fd1620, %fd1461;
	mul.f64 	%fd1462, %fd1461, %fd159;
	sub.f64 	%fd1463, %fd1621, %fd1462;
	selp.f64 	%fd1621, %fd1463, %fd1621, %p1;
$L__BB6_246:
	ld.global.u32 	%r273, [%rd30+12];
	shl.b32 	%r813, %r273, 2;
	add.s32 	%r815, %r750, %r813;
	ld.shared.u32 	%r816, [%r815+-4];
	setp.ne.s32 	%p190, %r259, %r816;
	@%p190 bra 	$L__BB6_248;
	ld.global.f64 	%fd1464, [%rd31+24];
	shl.b32 	%r817, %r273, 3;
	mov.u32 	%r818, _ZZ10mkstrxd_cuILi1ELi4EEviiiiPdPiiS1_dddS0_iS0_iS1_S1_S0_S0_bbbS0_S0_S1_S1_S0_S0_E2hl;
	add.s32 	%r819, %r818, %r817;
	ld.shared.f64 	%fd1465, [%r819+-8];
	mul.f64 	%fd1466, %fd1464, %fd1465;
	add.f64 	%fd1620, %fd1620, %fd1466;
	mul.f64 	%fd1467, %fd1466, %fd159;
	sub.f64 	%fd1468, %fd1621, %fd1467;
	selp.f64 	%fd1621, %fd1468, %fd1621, %p1;
$L__BB6_248:
	add.s32 	%r993, %r993, 8;
	add.s32 	%r990, %r990, 8;
	add.s32 	%r989, %r989, 8;
	setp.ne.s32 	%p191, %r989, 0;
	@%p191 bra 	$L__BB6_232;
	add.s32 	%r993, %r990, -1;
$L__BB6_250:
	setp.eq.s32 	%p192, %r261, 0;
	@%p192 bra 	$L__BB6_271;
	and.b32  	%r279, %r260, 3;
	setp.lt.u32 	%p193, %r261, 4;
	@%p193 bra 	$L__BB6_261;
	mul.wide.s32 	%rd418, %r993, 4;
	add.s64 	%rd32, %rd3, %rd418;
	ld.global.u32 	%r280, [%rd32];
	shl.b32 	%r820, %r280, 2;
	add.s32 	%r822, %r750, %r820;
	ld.shared.u32 	%r823, [%r822+-4];
	setp.ne.s32 	%p194, %r259, %r823;
	mul.wide.s32 	%rd419, %r993, 8;
	add.s64 	%rd33, %rd2, %rd419;
	@%p194 bra 	$L__BB6_254;
	ld.global.f64 	%fd1470, [%rd33];
	shl.b32 	%r824, %r280, 3;
	mov.u32 	%r825, _ZZ10mkstrxd_cuILi1ELi4EEviiiiPdPiiS1_dddS0_iS0_iS1_S1_S0_S0_bbbS0_S0_S1_S1_S0_S0_E2hl;
	add.s32 	%r826, %r825, %r824;
	ld.shared.f64 	%fd1471, [%r826+-8];
	mul.f64 	%fd1472, %fd1470, %fd1471;
	add.f64 	%fd1620, %fd1620, %fd1472;
	add.s32 	%r827, %r259, 1;
	cvt.rn.f64.s32 	%fd1473, %r827;
	mul.f64 	%fd1474, %fd1472, %fd1473;
	sub.f64 	%fd1475, %fd1621, %fd1474;
	selp.f64 	%fd1621, %fd1475, %fd1621, %p1;
$L__BB6_254:
	ld.global.u32 	%r281, [%rd32+4];
	shl.b32 	%r828, %r281, 2;
	add.s32 	%r830, %r750, %r828;
	ld.shared.u32 	%r831, [%r830+-4];
	setp.ne.s32 	%p195, %r259, %r831;
	@%p195 bra 	$L__BB6_256;
	ld.global.f64 	%fd1476, [%rd33+8];
	shl.b32 	%r832, %r281, 3;
	mov.u32 	%r833, _ZZ10mkstrxd_cuILi1ELi4EEviiiiPdPiiS1_dddS0_iS0_iS1_S1_S0_S0_bbbS0_S0_S1_S1_S0_S0_E2hl;
	add.s32 	%r834, %r833, %r832;
	ld.shared.f64 	%fd1477, [%r834+-8];
	mul.f64 	%fd1478, %fd1476, %fd1477;
	add.f64 	%fd1620, %fd1620, %fd1478;
	add.s32 	%r835, %r259, 1;
	cvt.rn.f64.s32 	%fd1479, %r835;
	mul.f64 	%fd1480, %fd1478, %fd1479;
	sub.f64 	%fd1481, %fd1621, %fd1480;
	selp.f64 	%fd1621, %fd1481, %fd1621, %p1;
$L__BB6_256:
	ld.global.u32 	%r282, [%rd32+8];
	shl.b32 	%r836, %r282, 2;
	add.s32 	%r838, %r750, %r836;
	ld.shared.u32 	%r839, [%r838+-4];
	setp.ne.s32 	%p196, %r259, %r839;
	@%p196 bra 	$L__BB6_258;
	ld.global.f64 	%fd1482, [%rd33+16];
	shl.b32 	%r840, %r282, 3;
	mov.u32 	%r841, _ZZ10mkstrxd_cuILi1ELi4EEviiiiPdPiiS1_dddS0_iS0_iS1_S1_S0_S0_bbbS0_S0_S1_S1_S0_S0_E2hl;
	add.s32 	%r842, %r841, %r840;
	ld.shared.f64 	%fd1483, [%r842+-8];
	mul.f64 	%fd1484, %fd1482, %fd1483;
	add.f64 	%fd1620, %fd1620, %fd1484;
	add.s32 	%r843, %r259, 1;
	cvt.rn.f64.s32 	%fd1485, %r843;
	mul.f64 	%fd1486, %fd1484, %fd1485;
	sub.f64 	%fd1487, %fd1621, %fd1486;
	selp.f64 	%fd1621, %fd1487, %fd1621, %p1;
$L__BB6_258:
	ld.global.u32 	%r283, [%rd32+12];
	shl.b32 	%r844, %r283, 2;
	add.s32 	%r846, %r750, %r844;
	ld.shared.u32 	%r847, [%r846+-4];
	setp.ne.s32 	%p197, %r259, %r847;
	@%p197 bra 	$L__BB6_260;
	ld.global.f64 	%fd1488, [%rd33+24];
	shl.b32 	%r848, %r283, 3;
	mov.u32 	%r849, _ZZ10mkstrxd_cuILi1ELi4EEviiiiPdPiiS1_dddS0_iS0_iS1_S1_S0_S0_bbbS0_S0_S1_S1_S0_S0_E2hl;
	add.s32 	%r850, %r849, %r848;
	ld.shared.f64 	%fd1489, [%r850+-8];
	mul.f64 	%fd1490, %fd1488, %fd1489;
	add.f64 	%fd1620, %fd1620, %fd1490;
	add.s32 	%r851, %r259, 1;
	cvt.rn.f64.s32 	%fd1491, %r851;
	mul.f64 	%fd1492, %fd1490, %fd1491;
	sub.f64 	%fd1493, %fd1621, %fd1492;
	selp.f64 	%fd1621, %fd1493, %fd1621, %p1;
$L__BB6_260:
	add.s32 	%r993, %r993, 4;
$L__BB6_261:
	setp.eq.s32 	%p198, %r279, 0;
	@%p198 bra 	$L__BB6_271;
	setp.eq.s32 	%p199, %r279, 1;
	@%p199 bra 	$L__BB6_268;
	mul.wide.s32 	%rd420, %r993, 4;
	add.s64 	%rd34, %rd3, %rd420;
	ld.global.u32 	%r286, [%rd34];
	shl.b32 	%r852, %r286, 2;
	add.s32 	%r854, %r750, %r852;
	ld.shared.u32 	%r855, [%r854+-4];
	setp.ne.s32 	%p200, %r259, %r855;
	mul.wide.s32 	%rd421, %r993, 8;
	add.s64 	%rd35, %rd2, %rd421;
	@%p200 bra 	$L__BB6_265;
	ld.global.f64 	%fd1495, [%rd35];
	shl.b32 	%r856, %r286, 3;
	mov.u32 	%r857, _ZZ10mkstrxd_cuILi1ELi4EEviiiiPdPiiS1_dddS0_iS0_iS1_S1_S0_S0_bbbS0_S0_S1_S1_S0_S0_E2hl;
	add.s32 	%r858, %r857, %r856;
	ld.shared.f64 	%fd1496, [%r858+-8];
	mul.f64 	%fd1497, %fd1495, %fd1496;
	add.f64 	%fd1620, %fd1620, %fd1497;
	add.s32 	%r859, %r259, 1;
	cvt.rn.f64.s32 	%fd1498, %r859;
	mul.f64 	%fd1499, %fd1497, %fd1498;
	sub.f64 	%fd1500, %fd1621, %fd1499;
	selp.f64 	%fd1621, %fd1500, %fd1621, %p1;
$L__BB6_265:
	ld.global.u32 	%r287, [%rd34+4];
	shl.b32 	%r860, %r287, 2;
	add.s32 	%r862, %r750, %r860;
	ld.shared.u32 	%r863, [%r862+-4];
	setp.ne.s32 	%p201, %r259, %r863;
	@%p201 bra 	$L__BB6_267;
	ld.global.f64 	%fd1501, [%rd35+8];
	shl.b32 	%r864, %r287, 3;
	mov.u32 	%r865, _ZZ10mkstrxd_cuILi1ELi4EEviiiiPdPiiS1_dddS0_iS0_iS1_S1_S0_S0_bbbS0_S0_S1_S1_S0_S0_E2hl;
	add.s32 	%r866, %r865, %r864;
	ld.shared.f64 	%fd1502, [%r866+-8];
	mul.f64 	%fd1503, %fd1501, %fd1502;
	add.f64 	%fd1620, %fd1620, %fd1503;
	add.s32 	%r867, %r259, 1;
	cvt.rn.f64.s32 	%fd1504, %r867;
	mul.f64 	%fd1505, %fd1503, %fd1504;
	sub.f64 	%fd1506, %fd1621, %fd1505;
	selp.f64 	%fd1621, %fd1506, %fd1621, %p1;
$L__BB6_267:
	add.s32 	%r993, %r993, 2;
$L__BB6_268:
	and.b32  	%r868, %r260, 1;
	setp.eq.b32 	%p202, %r868, 1;
	not.pred 	%p203, %p202;
	@%p203 bra 	$L__BB6_271;
	mul.wide.s32 	%rd422, %r993, 4;
	add.s64 	%rd423, %rd3, %rd422;
	ld.global.u32 	%r290, [%rd423];
	shl.b32 	%r869, %r290, 2;
	add.s32 	%r871, %r750, %r869;
	ld.shared.u32 	%r872, [%r871+-4];
	setp.ne.s32 	%p204, %r259, %r872;
	@%p204 bra 	$L__BB6_271;
	mul.wide.s32 	%rd424, %r993, 8;
	add.s64 	%rd425, %rd2, %rd424;
	ld.global.f64 	%fd1507, [%rd425];
	shl.b32 	%r873, %r290, 3;
	mov.u32 	%r874, _ZZ10mkstrxd_cuILi1ELi4EEviiiiPdPiiS1_dddS0_iS0_iS1_S1_S0_S0_bbbS0_S0_S1_S1_S0_S0_E2hl;
	add.s32 	%r875, %r874, %r873;
	ld.shared.f64 	%fd1508, [%r875+-8];
	mul.f64 	%fd1509, %fd1507, %fd1508;
	add.f64 	%fd1620, %fd1620, %fd1509;
	add.s32 	%r876, %r259, 1;
	cvt.rn.f64.s32 	%fd1510, %r876;
	mul.f64 	%fd1511, %fd1509, %fd1510;
	sub.f64 	%fd1512, %fd1621, %fd1511;
	selp.f64 	%fd1621, %fd1512, %fd1621, %p1;
$L__BB6_271:
	setp.eq.s16 	%p205, %rs17, 0;
	setp.ne.s16 	%p206, %rs18, 0;
	setp.ne.s32 	%p207, %r995, %r996;
	setp.ne.s32 	%p208, %r254, 1;
	or.pred  	%p209, %p207, %p208;
	setp.ne.s32 	%p210, %r877, 2;
	or.pred  	%p211, %p209, %p210;
	or.pred  	%p212, %p211, %p206;
	add.f64 	%fd1513, %fd157, %fd1620;
	sub.f64 	%fd1514, %fd1621, %fd158;
	selp.f64 	%fd234, %fd1620, %fd1513, %p212;
	selp.f64 	%fd1515, %fd1621, %fd1514, %p212;
	selp.f64 	%fd235, %fd1621, %fd1515, %p205;
	shl.b32 	%r878, %r255, 1;
	and.b32  	%r879, %r878, 2;
	sub.s32 	%r880, 1, %r879;
	cvt.rn.f64.s32 	%fd1516, %r880;
	mul.f64 	%fd1517, %fd1516, 0d402921FB54442D18;
	mad.lo.s32 	%r881, %r254, %r878, %r254;
	shl.b32 	%r882, %r881, 1;
	add.s32 	%r883, %r878, %r882;
	or.b32  	%r884, %r883, 1;
	cvt.rn.f64.s32 	%fd1518, %r884;
	sqrt.rn.f64 	%fd1519, %fd1518;
	mul.f64 	%fd1520, %fd1517, %fd1519;
	shl.b32 	%r885, %r255, 2;
	mov.u32 	%r886, _ZZ10mkstrxd_cuILi1ELi4EEviiiiPdPiiS1_dddS0_iS0_iS1_S1_S0_S0_bbbS0_S0_S1_S1_S0_S0_E2df;
	add.s32 	%r887, %r886, 4;
	add.s32 	%r888, %r887, %r885;
	ld.shared.u32 	%r889, [%r888];
	shl.b32 	%r890, %r254, 2;
	add.s32 	%r891, %r887, %r890;
	ld.shared.u32 	%r892, [%r891];
	mul.lo.s32 	%r893, %r892, %r889;
	cvt.rn.f64.s32 	%fd1521, %r893;
	div.rn.f64 	%fd236, %fd1520, %fd1521;
	add.s32 	%r291, %r995, -1;
	setp.gt.u32 	%p213, %r291, 7;
	@%p213 bra 	$L__BB6_273;
	mul.wide.u32 	%rd426, %r291, 4;
	add.s64 	%rd427, %rd5, %rd426;
	ld.local.u32 	%r995, [%rd427];
$L__BB6_273:
	add.s32 	%r294, %r996, -1;
	setp.gt.u32 	%p214, %r294, 7;
	@%p214 bra 	$L__BB6_275;
	mul.wide.u32 	%rd428, %r294, 4;
	add.s64 	%rd429, %rd5, %rd428;
	ld.local.u32 	%r996, [%rd429];
$L__BB6_275:
	mul.f64 	%fd1522, %fd234, %fd236;
	mad.lo.s32 	%r894, %r995, %r11, %r996;
	cvt.s64.s32 	%rd36, %r894;
	add.s64 	%rd430, %rd36, %rd29;
	shl.b64 	%rd431, %rd430, 3;
	add.s64 	%rd432, %rd27, %rd431;
	st.global.f64 	[%rd432+-8], %fd1522;
	not.pred 	%p215, %p1;
	@%p215 bra 	$L__BB6_277;
	mul.f64 	%fd1523, %fd235, %fd236;
	add.s64 	%rd433, %rd436, %rd36;
	shl.b64 	%rd434, %rd433, 3;
	add.s64 	%rd435, %rd28, %rd434;
	st.global.f64 	[%rd435], %fd1523;
$L__BB6_277:
	add.s32 	%r988, %r988, 4;
	setp.lt.u32 	%p216, %r988, %r246;
	@%p216 bra 	$L__BB6_229;
$L__BB6_278:
	ret;

}
	// .globl	_Z10mkstrxd_cuILi2ELi4EEviiiiPdPiiS1_dddS0_iS0_iS1_S1_S0_S0_bbbS0_S0_S1_S1_S0_S0_
.visible .entry _Z10mkstrxd_cuILi2ELi4EEviiiiPdPiiS1_dddS0_iS0_iS1_S1_S0_S0_bbbS0_S0_S1_S1_S0_S0_(
	.param .u32 _Z10mkstrxd_cuILi2ELi4EEviiiiPdPiiS1_dddS0_iS0_iS1_S1_S0_S0_bbbS0_S0_S1_S1_S0_S0__param_0,
	.param .u32 _Z10mkstrxd_cuILi2ELi4EEviiiiPdPiiS1_dddS0_iS0_iS1_S1_S0_S0_bbbS0_S0_S1_S1_S0_S0__param_1,
	.param .u32 _Z10mkstrxd_cuILi2ELi4EEviiiiPdPiiS1_dddS0_iS0_iS1_S1_S0_S0_bbbS0_S0_S1_S1_S0_S0__param_2,
	.param .u32 _Z10mkstrxd_cuILi2ELi4EEviiiiPdPiiS1_dddS0_iS0_iS1_S1_S0_S0_bbbS0_S0_S1_S1_S0_S0__param_3,
	.param .u64 .ptr .align 1 _Z10mkstrxd_cuILi2ELi4EEviiiiPdPiiS1_dddS0_iS0_iS1_S1_S0_S0_bbbS0_S0_S1_S1_S0_S0__param_4,
	.param .u64 .ptr .align 1 _Z10mkstrxd_cuILi2ELi4EEviiiiPdPiiS1_dddS0_iS0_iS1_S1_S0_S0_bbbS0_S0_S1_S1_S0_S0__param_5,
	.param .u32 _Z10mkstrxd_cuILi2ELi4EEviiiiPdPiiS1_dddS0_iS0_iS1_S1_S0_S0_bbbS0_S0_S1_S1_S0_S0__param_6,
	.param .u64 .ptr .align 1 _Z10mkstrxd_cuILi2ELi4EEviiiiPdPiiS1_dddS0_iS0_iS1_S1_S0_S0_bbbS0_S0_S1_S1_S0_S0__param_7,
	.param .f64 _Z10mkstrxd_cuILi2ELi4EEviiiiPdPiiS1_dddS0_iS0_iS1_S1_S0_S0_bbbS0_S0_S1_S1_S0_S0__param_8,
	.param .f64 _Z10mkstrxd_cuILi2ELi4EEviiiiPdPiiS1_dddS0_iS0_iS1_S1_S0_S0_bbbS0_S0_S1_S1_S0_S0__param_9,
	.param .f64 _Z10mkstrxd_cuILi2ELi4EEviiiiPdPiiS1_dddS0_iS0_iS1_S1_S0_S0_bbbS0_S0_S1_S1_S0_S0__param_10,
	.param .u64 .ptr .align 1 _Z10mkstrxd_cuILi2ELi4EEviiiiPdPiiS1_dddS0_iS0_iS1_S1_S0_S0_bbbS0_S0_S1_S1_S0_S0__param_11,
	.param .u32 _Z10mkstrxd_cuILi2ELi4EEviiiiPdPiiS1_dddS0_iS0_iS1_S1_S0_S0_bbbS0_S0_S1_S1_S0_S0__param_12,
	.param .u64 .ptr .align 1 _Z10mkstrxd_cuILi2ELi4EEviiiiPdPiiS1_dddS0_iS0_iS1_S1_S0_S0_bbbS0_S0_S1_S1_S0_S0__param_13,
	.param .u32 _Z10mkstrxd_cuILi2ELi4EEviiiiPdPiiS1_dddS0_iS0_iS1_S1_S0_S0_bbbS0_S0_S1_S1_S0_S0__param_14,
	.param .u64 .ptr .align 1 _Z10mkstrxd_cuILi2ELi4EEviiiiPdPiiS1_dddS0_iS0_iS1_S1_S0_S0_bbbS0_S0_S1_S1_S0_S0__param_15,
	.param .u64 .ptr .align 1 _Z10mkstrxd_cuILi2ELi4EEviiiiPdPiiS1_dddS0_iS0_iS1_S1_S0_S0_bbbS0_S0_S1_S1_S0_S0__param_16,
	.param .u64 .ptr .align 1 _Z10mkstrxd_cuILi2ELi4EEviiiiPdPiiS1_dddS0_iS0_iS1_S1_S0_S0_bbbS0_S0_S1_S1_S0_S0__param_17,
	.param .u64 .ptr .align 1 _Z10mkstrxd_cuILi2ELi4EEviiiiPdPiiS1_dddS0_iS0_iS1_S1_S0_S0_bbbS0_S0_S1_S1_S0_S0__param_18,
	.param .u8 _Z10mkstrxd_cuILi2ELi4EEviiiiPdPiiS1_dddS0_iS0_iS1_S1_S0_S0_bbbS0_S0_S1_S1_S0_S0__param_19,
	.param .u8 _Z10mkstrxd_cuILi2ELi4EEviiiiPdPiiS1_dddS0_iS0_iS1_S1_S0_S0_bbbS0_S0_S1_S1_S0_S0__param_20,
	.param .u8 _Z10mkstrxd_cuILi2ELi4EEviiiiPdPiiS1_dddS0_iS0_iS1_S1_S0_S0_bbbS0_S0_S1_S1_S0_S0__param_21,
	.param .u64 .ptr .align 1 _Z10mkstrxd_cuILi2ELi4EEviiiiPdPiiS1_dddS0_iS0_iS1_S1_S0_S0_bbbS0_S0_S1_S1_S0_S0__param_22,
	.param .u64 .ptr .align 1 _Z10mkstrxd_cuILi2ELi4EEviiiiPdPiiS1_dddS0_iS0_iS1_S1_S0_S0_bbbS0_S0_S1_S1_S0_S0__param_23,
	.param .u64 .ptr .align 1 _Z10mkstrxd_cuILi2ELi4EEviiiiPdPiiS1_dddS0_iS0_iS1_S1_S0_S0_bbbS0_S0_S1_S1_S0_S0__param_24,
	.param .u64 .ptr .align 1 _Z10mkstrxd_cuILi2ELi4EEviiiiPdPiiS1_dddS0_iS0_iS1_S1_S0_S0_bbbS0_S0_S1_S1_S0_S0__param_25,
	.param .u64 .ptr .align 1 _Z10mkstrxd_cuILi2ELi4EEviiiiPdPiiS1_dddS0_iS0_iS1_S1_S0_S0_bbbS0_S0_S1_S1_S0_S0__param_26,
	.param .u64 .ptr .align 1 _Z10mkstrxd_cuILi2ELi4EEviiiiPdPiiS1_dddS0_iS0_iS1_S1_S0_S0_bbbS0_S0_S1_S1_S0_S0__param_27
)
{
	.local .align 16 .b8 	__local_depot7[672];
	.reg .b64 	%SP;
	.reg .b64 	%SPL;
	.reg .pred 	%p<217>;
	.reg .b16 	%rs<56>;
	.reg .b32 	%r<966>;
	.reg .b32 	%f<7>;
	.reg .b64 	%rd<399>;
	.reg .b64 	%fd<1618>;
	// demoted variable
	.shared .align 8 .b8 _ZZ9rcnsl0_cuILi5ELi4EEvPddidS0_iS0_idS0_S0_E2dl[1152];
	// demoted variable
	.shared .align 4 .b8 _ZZ7hstr_cuILi36ELi4EEvbPdS0_iiiS0_S0_PiS1_bidS1_E2ll[144];
	// demoted variable
	.shared .align 8 .b8 _ZZ10mkstrxd_cuILi2ELi4EEviiiiPdPiiS1_dddS0_iS0_iS1_S1_S0_S0_bbbS0_S0_S1_S1_S0_S0_E2hl[288];
	// demoted variable
	.shared .align 4 .b8 _ZZ10mkstrxd_cuILi2ELi4EEviiiiPdPiiS1_dddS0_iS0_iS1_S1_S0_S0_bbbS0_S0_S1_S1_S0_S0_E2df[24];
	mov.u64 	%SPL, __local_depot7;
	ld.param.u32 	%r294, [_Z10mkstrxd_cuILi2ELi4EEviiiiPdPiiS1_dddS0_iS0_iS1_S1_S0_S0_bbbS0_S0_S1_S1_S0_S0__param_0];
	ld.param.u32 	%r295, [_Z10mkstrxd_cuILi2ELi4EEviiiiPdPiiS1_dddS0_iS0_iS1_S1_S0_S0_bbbS0_S0_S1_S1_S0_S0__param_1];
	ld.param.u32 	%r296, [_Z10mkstrxd_cuILi2ELi4EEviiiiPdPiiS1_dddS0_iS0_iS1_S1_S0_S0_bbbS0_S0_S1_S1_S0_S0__param_3];
	ld.param.u64 	%rd39, [_Z10mkstrxd_cuILi2ELi4EEviiiiPdPiiS1_dddS0_iS0_iS1_S1_S0_S0_bbbS0_S0_S1_S1_S0_S0__param_4];
	ld.param.u64 	%rd40, [_Z10mkstrxd_cuILi2ELi4EEviiiiPdPiiS1_dddS0_iS0_iS1_S1_S0_S0_bbbS0_S0_S1_S1_S0_S0__param_5];
	ld.param.u64 	%rd41, [_Z10mkstrxd_cuILi2ELi4EEviiiiPdPiiS1_dddS0_iS0_iS1_S1_S0_S0_bbbS0_S0_S1_S1_S0_S0__param_7];
	ld.param.f64 	%fd219, [_Z10mkstrxd_cuILi2ELi4EEviiiiPdPiiS1_dddS0_iS0_iS1_S1_S0_S0_bbbS0_S0_S1_S1_S0_S0__param_8];
	ld.param.f64 	%fd220, [_Z10mkstrxd_cuILi2ELi4EEviiiiPdPiiS1_dddS0_iS0_iS1_S1_S0_S0_bbbS0_S0_S1_S1_S0_S0__param_9];
	ld.param.f64 	%fd221, [_Z10mkstrxd_cuILi2ELi4EEviiiiPdPiiS1_dddS0_iS0_iS1_S1_S0_S0_bbbS0_S0_S1_S1_S0_S0__param_10];
	ld.param.u64 	%rd50, [_Z10mkstrxd_cuILi2ELi4EEviiiiPdPiiS1_dddS0_iS0_iS1_S1_S0_S0_bbbS0_S0_S1_S1_S0_S0__param_11];
	ld.param.u32 	%r297, [_Z10mkstrxd_cuILi2ELi4EEviiiiPdPiiS1_dddS0_iS0_iS1_S1_S0_S0_bbbS0_S0_S1_S1_S0_S0__param_12];
	ld.param.u64 	%rd42, [_Z10mkstrxd_cuILi2ELi4EEviiiiPdPiiS1_dddS0_iS0_iS1_S1_S0_S0_bbbS0_S0_S1_S1_S0_S0__param_13];
	ld.param.u32 	%r298, [_Z10mkstrxd_cuILi2ELi4EEviiiiPdPiiS1_dddS0_iS0_iS1_S1_S0_S0_bbbS0_S0_S1_S1_S0_S0__param_14];
	ld.param.u64 	%rd43, [_Z10mkstrxd_cuILi2ELi4EEviiiiPdPiiS1_dddS0_iS0_iS1_S1_S0_S0_bbbS0_S0_S1_S1_S0_S0__param_15];
	ld.param.u64 	%rd51, [_Z10mkstrxd_cuILi2ELi4EEviiiiPdPiiS1_dddS0_iS0_iS1_S1_S0_S0_bbbS0_S0_S1_S1_S0_S0__param_16];
	ld.param.u64 	%rd52, [_Z10mkstrxd_cuILi2ELi4EEviiiiPdPiiS1_dddS0_iS0_iS1_S1_S0_S0_bbbS0_S0_S1_S1_S0_S0__param_17];
	ld.param.u64 	%rd53, [_Z10mkstrxd_cuILi2ELi4EEviiiiPdPiiS1_dddS0_iS0_iS1_S1_S0_S0_bbbS0_S0_S1_S1_S0_S0__param_18];
	ld.param.s8 	%rs17, [_Z10mkstrxd_cuILi2ELi4EEviiiiPdPiiS1_dddS0_iS0_iS1_S1_S0_S0_bbbS0_S0_S1_S1_S0_S0__param_19];
	ld.param.s8 	%rs18, [_Z10mkstrxd_cuILi2ELi4EEviiiiPdPiiS1_dddS0_iS0_iS1_S1_S0_S0_bbbS0_S0_S1_S1_S0_S0__param_20];
	ld.param.s8 	%rs19, [_Z10mkstrxd_cuILi2ELi4EEviiiiPdPiiS1_dddS0_iS0_iS1_S1_S0_S0_bbbS0_S0_S1_S1_S0_S0__param_21];
	ld.param.u64 	%rd44, [_Z10mkstrxd_cuILi2ELi4EEviiiiPdPiiS1_dddS0_iS0_iS1_S1_S0_S0_bbbS0_S0_S1_S1_S0_S0__param_22];
	ld.param.u64 	%rd45, [_Z10mkstrxd_cuILi2ELi4EEviiiiPdPiiS1_dddS0_iS0_iS1_S1_S0_S0_bbbS0_S0_S1_S1_S0_S0__param_23];
	ld.param.u64 	%rd46, [_Z10mkstrxd_cuILi2ELi4EEviiiiPdPiiS1_dddS0_iS0_iS1_S1_S0_S0_bbbS0_S0_S1_S1_S0_S0__param_24];
	ld.param.u64 	%rd47, [_Z10mkstrxd_cuILi2ELi4EEviiiiPdPiiS1_dddS0_iS0_iS1_S1_S0_S0_bbbS0_S0_S1_S1_S0_S0__param_25];
	ld.param.u64 	%rd48, [_Z10mkstrxd_cuILi2ELi4EEviiiiPdPiiS1_dddS0_iS0_iS1_S1_S0_S0_bbbS0_S0_S1_S1_S0_S0__param_26];
	ld.param.u64 	%rd49, [_Z10mkstrxd_cuILi2ELi4EEviiiiPdPiiS1_dddS0_iS0_iS1_S1_S0_S0_bbbS0_S0_S1_S1_S0_S0__param_27];
	cvta.to.global.u64 	%rd1, %rd53;
	cvta.to.global.u64 	%rd2, %rd52;
	cvta.to.global.u64 	%rd3, %rd51;
	cvta.to.global.u64 	%rd4, %rd50;
	add.u64 	%rd5, %SPL, 0;
	add.u64 	%rd6, %SPL, 288;
	add.u64 	%rd7, %SPL, 0;
	add.u64 	%rd8, %SPL, 336;
	add.u64 	%rd9, %SPL, 384;
	mov.u32 	%r1, %ctaid.y;
	mov.u32 	%r2, %ctaid.x;
	mov.u32 	%r299, %tid.y;
	mov.u32 	%r3, %ntid.x;
	mul.lo.s32 	%r4, %r299, %r3;
	mov.u32 	%r5, %tid.x;
	add.s32 	%r957, %r4, %r5;
	setp.ne.s32 	%p2, %r957, 0;
	@%p2 bra 	$L__BB7_2;
	mov.b32 	%r300, 1;
	st.shared.u32 	[_ZZ10mkstrxd_cuILi2ELi4EEviiiiPdPiiS1_dddS0_iS0_iS1_S1_S0_S0_bbbS0_S0_S1_S1_S0_S0_E2df], %r300;
	st.shared.u32 	[_ZZ10mkstrxd_cuILi2ELi4EEviiiiPdPiiS1_dddS0_iS0_iS1_S1_S0_S0_bbbS0_S0_S1_S1_S0_S0_E2df+4], %r300;
	mov.b32 	%r301, 3;
	st.shared.u32 	[_ZZ10mkstrxd_cuILi2ELi4EEviiiiPdPiiS1_dddS0_iS0_iS1_S1_S0_S0_bbbS0_S0_S1_S1_S0_S0_E2df+8], %r301;
	mov.b32 	%r302, 15;
	st.shared.u32 	[_ZZ10mkstrxd_cuILi2ELi4EEviiiiPdPiiS1_dddS0_iS0_iS1_S1_S0_S0_bbbS0_S0_S1_S1_S0_S0_E2df+12], %r302;
	mov.b32 	%r303, 105;
	st.shared.u32 	[_ZZ10mkstrxd_cuILi2ELi4EEviiiiPdPiiS1_dddS0_iS0_iS1_S1_S0_S0_bbbS0_S0_S1_S1_S0_S0_E2df+16], %r303;
	mov.b32 	%r304, 945;
	st.shared.u32 	[_ZZ10mkstrxd_cuILi2ELi4EEviiiiPdPiiS1_dddS0_iS0_iS1_S1_S0_S0_bbbS0_S0_S1_S1_S0_S0_E2df+20], %r304;
$L__BB7_2:
	cvta.to.global.u64 	%rd59, %rd39;
	cvta.to.global.u64 	%rd60, %rd41;
	cvta.to.global.u64 	%rd61, %rd40;
	bar.sync 	0;
	add.s32 	%r305, %r296, %r1;
	mul.wide.s32 	%rd62, %r305, 4;
	add.s64 	%rd63, %rd61, %rd62;
	ld.global.u32 	%r306, [%rd63];
	mul.wide.s32 	%rd64, %r306, 4;
	add.s64 	%rd65, %rd60, %rd64;
	ld.global.u32 	%r307, [%rd65+-4];
	mad.lo.s32 	%r308, %r307, %r307, %r307;
	add.s32 	%r309, %r307, %r308;
	add.s32 	%r7, %r309, 1;
	or.b16  	%rs20, %rs19, %rs17;
	setp.ne.s16 	%p3, %rs20, 0;
	add.s32 	%r310, %r307, 2;
	mul.lo.s32 	%r311, %r310, %r310;
	selp.u32 	%r312, 1, 0, %p3;
	add.s32 	%r8, %r307, %r312;
	selp.b32 	%r9, %r311, %r7, %p3;
	mul.wide.u32 	%rd66, %r2, 4;
	add.s64 	%rd67, %rd61, %rd66;
	ld.global.u32 	%r313, [%rd67];
	mul.wide.s32 	%rd68, %r313, 4;
	add.s64 	%rd69, %rd60, %rd68;
	ld.global.u32 	%r314, [%rd69+-4];
	add.s32 	%r10, %r314, 1;
	mad.lo.s32 	%r315, %r314, %r314, %r314;
	add.s32 	%r11, %r315, %r10;
	add.s32 	%r12, %r8, %r314;
	mul.lo.s32 	%r316, %r305, 3;
	mul.lo.s32 	%r317, %r2, 3;
	mul.wide.u32 	%rd70, %r317, 8;
	add.s64 	%rd71, %rd59, %rd70;
	ld.global.f64 	%fd222, [%rd71];
	mul.wide.s32 	%rd72, %r316, 8;
	add.s64 	%rd73, %rd59, %rd72;
	ld.global.f64 	%fd223, [%rd73];
	sub.f64 	%fd1, %fd222, %fd223;
	ld.global.f64 	%fd224, [%rd71+8];
	ld.global.f64 	%fd225, [%rd73+8];
	sub.f64 	%fd2, %fd224, %fd225;
	ld.global.f64 	%fd226, [%rd71+16];
	ld.global.f64 	%fd227, [%rd73+16];
	sub.f64 	%fd3, %fd226, %fd227;
	setp.ne.s16 	%p4, %rs18, 0;
	@%p4 bra 	$L__BB7_163;
	cvta.to.global.u64 	%rd74, %rd49;
	cvta.to.global.u64 	%rd75, %rd48;
	ld.global.f64 	%fd228, [%rd74];
	fma.rn.f64 	%fd229, %fd228, %fd1, 0d0000000000000000;
	ld.global.f64 	%fd230, [%rd74+24];
	fma.rn.f64 	%fd231, %fd230, %fd2, %fd229;
	ld.global.f64 	%fd232, [%rd74+48];
	fma.rn.f64 	%fd233, %fd232, %fd3, %fd231;
	ld.global.f64 	%fd234, [%rd74+8];
	fma.rn.f64 	%fd235, %fd234, %fd1, 0d0000000000000000;
	ld.global.f64 	%fd236, [%rd74+32];
	fma.rn.f64 	%fd237, %fd236, %fd2, %fd235;
	ld.global.f64 	%fd238, [%rd74+56];
	fma.rn.f64 	%fd239, %fd238, %fd3, %fd237;
	ld.global.f64 	%fd240, [%rd74+16];
	fma.rn.f64 	%fd241, %fd240, %fd1, 0d0000000000000000;
	ld.global.f64 	%fd242, [%rd74+40];
	fma.rn.f64 	%fd243, %fd242, %fd2, %fd241;
	ld.global.f64 	%fd244, [%rd74+64];
	fma.rn.f64 	%fd245, %fd244, %fd3, %fd243;
	setp.lt.f64 	%p5, %fd233, 0d0000000000000000;
	selp.f64 	%fd246, 0d3FF0000000000000, 0dBFF0000000000000, %p5;
	selp.f64 	%fd247, 0dBFE0000000000000, 0d3FE0000000000000, %p5;
	add.f64 	%fd248, %fd233, %fd247;
	cvt.rzi.f64.f64 	%fd249, %fd248;
	setp.eq.f64 	%p6, %fd248, %fd249;
	add.f64 	%fd250, %fd246, %fd249;
	selp.f64 	%fd251, %fd250, %fd249, %p6;
	sub.f64 	%fd252, %fd233, %fd251;
	setp.lt.f64 	%p7, %fd239, 0d0000000000000000;
	selp.f64 	%fd253, 0d3FF0000000000000, 0dBFF0000000000000, %p7;
	selp.f64 	%fd254, 0dBFE0000000000000, 0d3FE0000000000000, %p7;
	add.f64 	%fd255, %fd239, %fd254;
	cvt.rzi.f64.f64 	%fd256, %fd255;
	setp.eq.f64 	%p8, %fd255, %fd256;
	add.f64 	%fd257, %fd253, %fd256;
	selp.f64 	%fd258, %fd257, %fd256, %p8;
	sub.f64 	%fd259, %fd239, %fd258;
	setp.lt.f64 	%p9, %fd245, 0d0000000000000000;
	selp.f64 	%fd260, 0d3FF0000000000000, 0dBFF0000000000000, %p9;
	selp.f64 	%fd261, 0dBFE0000000000000, 0d3FE0000000000000, %p9;
	add.f64 	%fd262, %fd245, %fd261;
	cvt.rzi.f64.f64 	%fd263, %fd262;
	setp.eq.f64 	%p10, %fd262, %fd263;
	add.f64 	%fd264, %fd260, %fd263;
	selp.f64 	%fd265, %fd264, %fd263, %p10;
	sub.f64 	%fd266, %fd245, %fd265;
	ld.global.f64 	%fd267, [%rd75];
	fma.rn.f64 	%fd268, %fd267, %fd252, 0d0000000000000000;
	ld.global.f64 	%fd269, [%rd75+24];
	fma.rn.f64 	%fd270, %fd269, %fd259, %fd268;
	ld.global.f64 	%fd271, [%rd75+48];
	fma.rn.f64 	%fd4, %fd271, %fd266, %fd270;
	ld.global.f64 	%fd272, [%rd75+8];
	fma.rn.f64 	%fd273, %fd272, %fd252, 0d0000000000000000;
	ld.global.f64 	%fd274, [%rd75+32];
	fma.rn.f64 	%fd275, %fd274, %fd259, %fd273;
	ld.global.f64 	%fd276, [%rd75+56];
	fma.rn.f64 	%fd5, %fd276, %fd266, %fd275;
	ld.global.f64 	%fd277, [%rd75+16];
	fma.rn.f64 	%fd278, %fd277, %fd252, 0d0000000000000000;
	ld.global.f64 	%fd279, [%rd75+40];
	fma.rn.f64 	%fd280, %fd279, %fd259, %fd278;
	ld.global.f64 	%fd281, [%rd75+64];
	fma.rn.f64 	%fd6, %fd281, %fd266, %fd280;
	min.s32 	%r13, %r298, 4;
	add.s32 	%r14, %r10, %r8;
	mul.lo.s32 	%r15, %r14, %r14;
	bar.sync 	0;
	setp.ge.s32 	%p11, %r957, %r13;
	@%p11 bra 	$L__BB7_150;
	mov.u32 	%r318, %ntid.y;
	mul.lo.s32 	%r16, %r3, %r318;
	setp.lt.s32 	%p12, %r12, 6;
	@%p12 bra 	$L__BB7_6;
	mov.u64 	%rd312, $str;
	cvta.global.u64 	%rd313, %rd312;
	{ // callseq 30, 0
	.param .b64 param0;
	st.param.b64 	[param0], %rd313;
	.param .b64 param1;
	st.param.b64 	[param1], 0;
	.param .b32 retval0;
	call.uni (retval0), 
	vprintf, 
	(
	param0, 
	param1
	);
	ld.param.b32 	%r567, [retval0];
	} // callseq 30
	{ // callseq 31, 0
	.param .b64 param0;
	st.param.b64 	[param0], %rd313;
	.param .b64 param1;
	st.param.b64 	[param1], 0;
	.param .b32 retval0;
	call.uni (retval0), 
	vprintf, 
	(
	param0, 
	param1
	);
	ld.param.b32 	%r569, [retval0];
	} // callseq 31
	bra.uni 	$L__BB7_150;
$L__BB7_6:
	mov.u32 	%r319, _ZZ9rcnsl0_cuILi5ELi4EEvPddidS0_iS0_idS0_S0_E2dl;
	mad.lo.s32 	%r17, %r957, 288, %r319;
	mul.f64 	%fd7, %fd219, %fd219;
	mov.f64 	%fd282, 0d3FD0000000000000;
	div.rn.f64 	%fd8, %fd282, %fd7;
	mov.f64 	%fd283, 0d402921FB54442D18;
	div.rn.f64 	%fd9, %fd283, %fd221;
	setp.eq.s32 	%p13, %r14, 0;
	@%p13 bra 	$L__BB7_19;
	max.u32 	%r18, %r15, 1;
	and.b32  	%r19, %r18, 15;
	setp.lt.u32 	%p14, %r15, 16;
	mov.b32 	%r866, 0;
	@%p14 bra 	$L__BB7_10;
	and.b32  	%r866, %r18, -16;
	mov.b32 	%r864, 0;
$L__BB7_9:
	.pragma "nounroll";
	shl.b32 	%r322, %r864, 3;
	add.s32 	%r323, %r17, %r322;
	mov.b64 	%rd76, 0;
	st.shared.u64 	[%r323], %rd76;
	st.shared.u64 	[%r323+8], %rd76;
	st.shared.u64 	[%r323+16], %rd76;
	st.shared.u64 	[%r323+24], %rd76;
	st.shared.u64 	[%r323+32], %rd76;
	st.shared.u64 	[%r323+40], %rd76;
	st.shared.u64 	[%r323+48], %rd76;
	st.shared.u64 	[%r323+56], %rd76;
	st.shared.u64 	[%r323+64], %rd76;
	st.shared.u64 	[%r323+72], %rd76;
	st.shared.u64 	[%r323+80], %rd76;
	st.shared.u64 	[%r323+88], %rd76;
	st.shared.u64 	[%r323+96], %rd76;
	st.shared.u64 	[%r323+104], %rd76;
	st.shared.u64 	[%r323+112], %rd76;
	st.shared.u64 	[%r323+120], %rd76;
	add.s32 	%r864, %r864, 16;
	setp.ne.s32 	%p15, %r864, %r866;
	@%p15 bra 	$L__BB7_9;
$L__BB7_10:
	setp.eq.s32 	%p16, %r19, 0;
	@%p16 bra 	$L__BB7_19;
	and.b32  	%r24, %r18, 7;
	setp.lt.u32 	%p17, %r19, 8;
	@%p17 bra 	$L__BB7_13;
	shl.b32 	%r324, %r866, 3;
	add.s32 	%r325, %r17, %r324;
	mov.b64 	%rd77, 0;
	st.shared.u64 	[%r325], %rd77;
	st.shared.u64 	[%r325+8], %rd77;
	st.shared.u64 	[%r325+16], %rd77;
	st.shared.u64 	[%r325+24], %rd77;
	st.shared.u64 	[%r325+32], %rd77;
	st.shared.u64 	[%r325+40], %rd77;
	st.shared.u64 	[%r325+48], %rd77;
	st.shared.u64 	[%r325+56], %rd77;
	add.s32 	%r866, %r866, 8;
$L__BB7_13:
	setp.eq.s32 	%p18, %r24, 0;
	@%p18 bra 	$L__BB7_19;
	and.b32  	%r27, %r18, 3;
	setp.lt.u32 	%p19, %r24, 4;
	@%p19 bra 	$L__BB7_16;
	shl.b32 	%r326, %r866, 3;
	add.s32 	%r327, %r17, %r326;
	mov.b64 	%rd78, 0;
	st.shared.u64 	[%r327], %rd78;
	st.shared.u64 	[%r327+8], %rd78;
	st.shared.u64 	[%r327+16], %rd78;
	st.shared.u64 	[%r327+24], %rd78;
	add.s32 	%r866, %r866, 4;
$L__BB7_16:
	setp.eq.s32 	%p20, %r27, 0;
	@%p20 bra 	$L__BB7_19;
	mov.b32 	%r869, 0;
$L__BB7_18:
	.pragma "nounroll";
	shl.b32 	%r329, %r866, 3;
	add.s32 	%r330, %r17, %r329;
	mov.b64 	%rd79, 0;
	st.shared.u64 	[%r330], %rd79;
	add.s32 	%r866, %r866, 1;
	add.s32 	%r869, %r869, 1;
	setp.ne.s32 	%p21, %r869, %r27;
	@%p21 bra 	$L__BB7_18;
$L__BB7_19:
	setp.ne.s32 	%p22, %r957, 0;
	@%p22 bra 	$L__BB7_21;
	neg.f64 	%fd284, %fd9;
	mul.f64 	%fd285, %fd8, %fd284;
	st.shared.f64 	[%r17], %fd285;
$L__BB7_21:
	add.s32 	%r870, %r957, 1;
	setp.ge.s32 	%p23, %r870, %r298;
	@%p23 bra 	$L__BB7_84;
	mov.f64 	%fd286, 0d401921FB54442D18;
	div.rn.f64 	%fd10, %fd286, %fd220;
	neg.f64 	%fd11, %fd8;
	add.s32 	%r331, %r15, -1;
	and.b32  	%r35, %r331, 3;
	cvta.to.global.u64 	%rd10, %rd42;
	mov.u64 	%rd84, __cudart_sin_cos_coeffs;
$L__BB7_23:
	mul.lo.s32 	%r332, %r870, 3;
	mul.wide.u32 	%rd80, %r332, 8;
	add.s64 	%rd81, %rd10, %rd80;
	ld.global.f64 	%fd287, [%rd81];
	mul.f64 	%fd1531, %fd10, %fd287;
	ld.global.f64 	%fd288, [%rd81+8];
	mul.f64 	%fd13, %fd10, %fd288;
	ld.global.f64 	%fd289, [%rd81+16];
	mul.f64 	%fd14, %fd10, %fd289;
	fma.rn.f64 	%fd290, %fd1531, %fd4, 0d0000000000000000;
	fma.rn.f64 	%fd291, %fd13, %fd5, %fd290;
	fma.rn.f64 	%fd292, %fd14, %fd6, %fd291;
	mul.f64 	%fd15, %fd220, %fd292;
	abs.f64 	%fd16, %fd15;
	setp.neu.f64 	%p24, %fd16, 0d7FF0000000000000;
	@%p24 bra 	$L__BB7_25;
	mov.f64 	%fd298, 0d0000000000000000;
	mul.rn.f64 	%fd1529, %fd15, %fd298;
	mov.b32 	%r872, 1;
	bra.uni 	$L__BB7_28;
$L__BB7_25:
	mul.f64 	%fd293, %fd15, 0d3FE45F306DC9C883;
	cvt.rni.s32.f64 	%r871, %fd293;
	cvt.rn.f64.s32 	%fd294, %r871;
	fma.rn.f64 	%fd295, %fd294, 0dBFF921FB54442D18, %fd15;
	fma.rn.f64 	%fd296, %fd294, 0dBC91A62633145C00, %fd295;
	fma.rn.f64 	%fd1529, %fd294, 0dB97B839A252049C0, %fd296;
	setp.ltu.f64 	%p25, %fd16, 0d41E0000000000000;
	@%p25 bra 	$L__BB7_27;
	{ // callseq 28, 0
	.param .b64 param0;
	st.param.f64 	[param0], %fd15;
	.param .align 16 .b8 retval0[16];
	call.uni (retval0), 
	__internal_trig_reduction_slowpathd, 
	(
	param0
	);
	ld.param.f64 	%fd1529, [retval0];
	ld.param.b32 	%r871, [retval0+8];
	} // callseq 28
$L__BB7_27:
	add.s32 	%r872, %r871, 1;
$L__BB7_28:
	shl.b32 	%r335, %r872, 6;
	cvt.u64.u32 	%rd82, %r335;
	and.b64  	%rd83, %rd82, 64;
	add.s64 	%rd85, %rd84, %rd83;
	mul.rn.f64 	%fd299, %fd1529, %fd1529;
	and.b32  	%r336, %r872, 1;
	setp.eq.b32 	%p27, %r336, 1;
	selp.f64 	%fd300, 0dBDA8FF8320FD8164, 0d3DE5DB65F9785EBA, %p27;
	ld.global.nc.v2.f64 	{%fd301, %fd302}, [%rd85];
	fma.rn.f64 	%fd303, %fd300, %fd299, %fd301;
	fma.rn.f64 	%fd304, %fd303, %fd299, %fd302;
	ld.global.nc.v2.f64 	{%fd305, %fd306}, [%rd85+16];
	fma.rn.f64 	%fd307, %fd304, %fd299, %fd305;
	fma.rn.f64 	%fd308, %fd307, %fd299, %fd306;
	ld.global.nc.v2.f64 	{%fd309, %fd310}, [%rd85+32];
	fma.rn.f64 	%fd311, %fd308, %fd299, %fd309;
	fma.rn.f64 	%fd312, %fd311, %fd299, %fd310;
	fma.rn.f64 	%fd313, %fd312, %fd1529, %fd1529;
	fma.rn.f64 	%fd314, %fd312, %fd299, 0d3FF0000000000000;
	selp.f64 	%fd315, %fd314, %fd313, %p27;
	and.b32  	%r337, %r872, 2;
	setp.eq.s32 	%p28, %r337, 0;
	mov.f64 	%fd316, 0d0000000000000000;
	sub.f64 	%fd317, %fd316, %fd315;
	selp.f64 	%fd1535, %fd315, %fd317, %p28;
	@%p24 bra 	$L__BB7_30;
	mov.f64 	%fd323, 0d0000000000000000;
	mul.rn.f64 	%fd1530, %fd15, %fd323;
	mov.b32 	%r873, 0;
	bra.uni 	$L__BB7_32;
$L__BB7_30:
	mul.f64 	%fd318, %fd15, 0d3FE45F306DC9C883;
	cvt.rni.s32.f64 	%r873, %fd318;
	cvt.rn.f64.s32 	%fd319, %r873;
	fma.rn.f64 	%fd320, %fd319, 0dBFF921FB54442D18, %fd15;
	fma.rn.f64 	%fd321, %fd319, 0dBC91A62633145C00, %fd320;
	fma.rn.f64 	%fd1530, %fd319, 0dB97B839A252049C0, %fd321;
	setp.ltu.f64 	%p29, %fd16, 0d41E0000000000000;
	@%p29 bra 	$L__BB7_32;
	{ // callseq 29, 0
	.param .b64 param0;
	st.param.f64 	[param0], %fd15;
	.param .align 16 .b8 retval0[16];
	call.uni (retval0), 
	__internal_trig_reduction_slowpathd, 
	(
	param0
	);
	ld.param.f64 	%fd1530, [retval0];
	ld.param.b32 	%r873, [retval0+8];
	} // callseq 29
$L__BB7_32:
	setp.lt.u32 	%p30, %r15, 2;
	shl.b32 	%r340, %r873, 6;
	cvt.u64.u32 	%rd86, %r340;
	and.b64  	%rd87, %rd86, 64;
	add.s64 	%rd89, %rd84, %rd87;
	mul.rn.f64 	%fd324, %fd1530, %fd1530;
	and.b32  	%r341, %r873, 1;
	setp.eq.b32 	%p31, %r341, 1;
	selp.f64 	%fd325, 0dBDA8FF8320FD8164, 0d3DE5DB65F9785EBA, %p31;
	ld.global.nc.v2.f64 	{%fd326, %fd327}, [%rd89];
	fma.rn.f64 	%fd328, %fd325, %fd324, %fd326;
	fma.rn.f64 	%fd329, %fd328, %fd324, %fd327;
	ld.global.nc.v2.f64 	{%fd330, %fd331}, [%rd89+16];
	fma.rn.f64 	%fd332, %fd329, %fd324, %fd330;
	fma.rn.f64 	%fd333, %fd332, %fd324, %fd331;
	ld.global.nc.v2.f64 	{%fd334, %fd335}, [%rd89+32];
	fma.rn.f64 	%fd336, %fd333, %fd324, %fd334;
	fma.rn.f64 	%fd337, %fd336, %fd324, %fd335;
	fma.rn.f64 	%fd338, %fd337, %fd1530, %fd1530;
	fma.rn.f64 	%fd339, %fd337, %fd324, 0d3FF0000000000000;
	selp.f64 	%fd340, %fd339, %fd338, %p31;
	and.b32  	%r342, %r873, 2;
	setp.eq.s32 	%p32, %r342, 0;
	mov.f64 	%fd341, 0d0000000000000000;
	sub.f64 	%fd342, %fd341, %fd340;
	selp.f64 	%fd1534, %fd340, %fd342, %p32;
	mov.b64 	%rd90, 4607182418800017408;
	st.local.u64 	[%rd9], %rd90;
	st.local.u64 	[%rd7], %rd90;
	mov.f64 	%fd343, 0d3FF0000000000000;
	st.local.v2.f64 	[%rd6], {%fd343, %fd1531};
	st.local.v2.f64 	[%rd8], {%fd341, %fd13};
	st.local.v2.f64 	[%rd9+48], {%fd14, %fd343};
	mul.f64 	%fd344, %fd1531, %fd1531;
	fma.rn.f64 	%fd28, %fd13, %fd13, %fd344;
	mul.f64 	%fd29, %fd14, %fd14;
	add.f64 	%fd30, %fd29, %fd28;
	@%p30 bra 	$L__BB7_67;
	setp.gtu.f64 	%p33, %fd30, 0d3A1FB0F6BE506019;
	@%p33 bra 	$L__BB7_47;
	add.s32 	%r344, %r15, -2;
	setp.lt.u32 	%p34, %r344, 15;
	mov.b32 	%r884, 1;
	@%p34 bra 	$L__BB7_37;
	mov.b32 	%r874, 1;
$L__BB7_36:
	.pragma "nounroll";
	mul.wide.u32 	%rd91, %r874, 8;
	add.s64 	%rd92, %rd7, %rd91;
	mov.b64 	%rd93, 0;
	st.local.u64 	[%rd92], %rd93;
	mov.f64 	%fd345, 0d0000000000000000;
	st.local.v2.f64 	[%rd92+8], {%fd345, %fd345};
	st.local.v2.f64 	[%rd92+24], {%fd345, %fd345};
	st.local.v2.f64 	[%rd92+40], {%fd345, %fd345};
	st.local.v2.f64 	[%rd92+56], {%fd345, %fd345};
	st.local.v2.f64 	[%rd92+72], {%fd345, %fd345};
	st.local.v2.f64 	[%rd92+88], {%fd345, %fd345};
	st.local.v2.f64 	[%rd92+104], {%fd345, %fd345};
	st.local.u64 	[%rd92+120], %rd93;
	add.s32 	%r884, %r874, 16;
	add.s32 	%r346, %r874, 15;
	add.s32 	%r347, %r15, -1;
	and.b32  	%r348, %r347, -16;
	setp.eq.s32 	%p35, %r346, %r348;
	mov.u32 	%r874, %r884;
	@%p35 bra 	$L__BB7_37;
	bra.uni 	$L__BB7_36;
$L__BB7_37:
	add.s32 	%r349, %r15, -1;
	and.b32  	%r350, %r349, 15;
	setp.eq.s32 	%p36, %r350, 0;
	@%p36 bra 	$L__BB7_67;
	add.s32 	%r351, %r15, -1;
	and.b32  	%r352, %r351, 15;
	add.s32 	%r353, %r352, -1;
	setp.lt.u32 	%p37, %r353, 7;
	@%p37 bra 	$L__BB7_40;
	mul.wide.u32 	%rd94, %r884, 8;
	add.s64 	%rd95, %rd7, %rd94;
	mov.b64 	%rd96, 0;
	st.local.u64 	[%rd95], %rd96;
	st.local.u64 	[%rd95+8], %rd96;
	st.local.u64 	[%rd95+16], %rd96;
	st.local.u64 	[%rd95+24], %rd96;
	st.local.u64 	[%rd95+32], %rd96;
	st.local.u64 	[%rd95+40], %rd96;
	st.local.u64 	[%rd95+48], %rd96;
	st.local.u64 	[%rd95+56], %rd96;
	add.s32 	%r884, %r884, 8;
$L__BB7_40:
	add.s32 	%r354, %r15, -1;
	and.b32  	%r355, %r354, 7;
	setp.eq.s32 	%p38, %r355, 0;
	@%p38 bra 	$L__BB7_67;
	add.s32 	%r356, %r15, -1;
	and.b32  	%r357, %r356, 7;
	add.s32 	%r358, %r357, -1;
	setp.lt.u32 	%p39, %r358, 3;
	@%p39 bra 	$L__BB7_43;
	mul.wide.u32 	%rd97, %r884, 8;
	add.s64 	%rd98, %rd7, %rd97;
	mov.b64 	%rd99, 0;
	st.local.u64 	[%rd98], %rd99;
	st.local.u64 	[%rd98+8], %rd99;
	st.local.u64 	[%rd98+16], %rd99;
	st.local.u64 	[%rd98+24], %rd99;
	add.s32 	%r884, %r884, 4;
$L__BB7_43:
	setp.eq.s32 	%p40, %r35, 0;
	@%p40 bra 	$L__BB7_67;
	setp.eq.s32 	%p41, %r35, 1;
	mul.wide.u32 	%rd100, %r884, 8;
	add.s64 	%rd15, %rd7, %rd100;
	mov.b64 	%rd101, 0;
	st.local.u64 	[%rd15], %rd101;
	@%p41 bra 	$L__BB7_67;
	setp.eq.s32 	%p42, %r35, 2;
	mov.b64 	%rd102, 0;
	st.local.u64 	[%rd15+8], %rd102;
	@%p42 bra 	$L__BB7_67;
	mov.b64 	%rd103, 0;
	st.local.u64 	[%rd15+16], %rd103;
	bra.uni 	$L__BB7_67;
$L__BB7_47:
	setp.lt.s32 	%p43, %r12, 2;
	st.local.f64 	[%rd7+8], %fd13;
	st.local.v2.f64 	[%rd7+16], {%fd14, %fd1531};
	@%p43 bra 	$L__BB7_67;
	mov.b32 	%r876, 1;
	mov.b32 	%r875, 0;
	mov.b16 	%rs48, 0;
	mov.f64 	%fd1532, 0d3FF0000000000000;
$L__BB7_49:
	mov.u32 	%r47, %r875;
	mov.f64 	%fd32, %fd1532;
	setp.gt.f64 	%p44, %fd28, %fd29;
	add.s32 	%r49, %r47, 2;
	add.s32 	%r875, %r47, 1;
	add.s32 	%r51, %r47, 3;
	mul.lo.s32 	%r52, %r51, %r49;
	add.s32 	%r361, %r875, %r49;
	cvt.rn.f64.s32 	%fd347, %r361;
	ld.local.f64 	%fd348, [%rd9+48];
	mul.f64 	%fd349, %fd348, %fd347;
	mul.wide.s32 	%rd104, %r49, 48;
	add.s64 	%rd11, %rd9, %rd104;
	add.s64 	%rd12, %rd11, -48;
	ld.local.f64 	%fd1532, [%rd11+-48];
	mul.f64 	%fd350, %fd349, %fd1532;
	cvt.rn.f64.s32 	%fd351, %r875;
	mul.f64 	%fd352, %fd30, %fd351;
	mul.f64 	%fd353, %fd352, %fd32;
	sub.f64 	%fd354, %fd350, %fd353;
	cvt.rn.f64.u32 	%fd355, %r49;
	div.rn.f64 	%fd356, %fd354, %fd355;
	st.local.f64 	[%rd11], %fd356;
	mul.wide.u32 	%rd105, %r52, 8;
	add.s64 	%rd13, %rd7, %rd105;
	st.local.f64 	[%rd13], %fd356;
	add.s32 	%r876, %r876, 2;
	mul.wide.s32 	%rd106, %r49, 8;
	add.s64 	%rd107, %rd12, %rd106;
	ld.local.f64 	%fd357, [%rd107+-8];
	cvt.rn.f64.u32 	%fd358, %r876;
	mul.f64 	%fd359, %fd357, %fd358;
	st.local.f64 	[%rd107+48], %fd359;
	add.s64 	%rd108, %rd6, %rd106;
	ld.local.f64 	%fd360, [%rd108+-8];
	mul.f64 	%fd361, %fd1531, %fd360;
	ld.local.f64 	%fd362, [%rd8+8];
	add.s64 	%rd109, %rd8, %rd106;
	ld.local.f64 	%fd363, [%rd109+-8];
	mul.f64 	%fd364, %fd362, %fd363;
	sub.f64 	%fd365, %fd361, %fd364;
	st.local.f64 	[%rd108], %fd365;
	ld.local.f64 	%fd1531, [%rd6+8];
	mul.f64 	%fd366, %fd362, %fd360;
	fma.rn.f64 	%fd367, %fd363, %fd1531, %fd366;
	st.local.f64 	[%rd109], %fd367;
	mul.f64 	%fd368, %fd359, %fd365;
	add.s32 	%r362, %r52, %r49;
	mul.wide.u32 	%rd110, %r362, 8;
	add.s64 	%rd111, %rd7, %rd110;
	st.local.f64 	[%rd111], %fd368;
	mul.f64 	%fd369, %fd359, %fd367;
	sub.s32 	%r363, %r52, %r49;
	mul.wide.s32 	%rd112, %r363, 8;
	add.s64 	%rd14, %rd7, %rd112;
	st.local.f64 	[%rd14], %fd369;
	@%p44 bra 	$L__BB7_58;
	setp.lt.u32 	%p45, %r47, 3;
	mov.b32 	%r881, 1;
	@%p45 bra 	$L__BB7_53;
	and.b32  	%r54, %r875, -4;
	mov.b32 	%r881, 1;
$L__BB7_52:
	.pragma "nounroll";
	sub.s32 	%r366, %r49, %r881;
	add.s32 	%r367, %r366, %r49;
	cvt.rn.f64.u32 	%fd370, %r367;
	mul.f64 	%fd371, %fd30, %fd370;
	mul.wide.u32 	%rd113, %r366, 8;
	add.s64 	%rd114, %rd11, %rd113;
	ld.local.f64 	%fd372, [%rd114+-48];
	mul.f64 	%fd373, %fd371, %fd372;
	ld.local.f64 	%fd374, [%rd114+8];
	mul.f64 	%fd375, %fd28, %fd374;
	sub.f64 	%fd376, %fd373, %fd375;
	ld.local.f64 	%fd377, [%rd9+48];
	cvt.rn.f64.u32 	%fd378, %r881;
	mul.f64 	%fd379, %fd377, %fd378;
	div.rn.f64 	%fd380, %fd376, %fd379;
	st.local.f64 	[%rd114], %fd380;
	add.s64 	%rd115, %rd6, %rd113;
	ld.local.f64 	%fd381, [%rd115];
	mul.f64 	%fd382, %fd380, %fd381;
	add.s32 	%r368, %r366, %r52;
	mul.wide.u32 	%rd116, %r368, 8;
	add.s64 	%rd117, %rd7, %rd116;
	st.local.f64 	[%rd117], %fd382;
	add.s64 	%rd118, %rd8, %rd113;
	ld.local.f64 	%fd383, [%rd118];
	mul.f64 	%fd384, %fd380, %fd383;
	sub.s32 	%r369, %r52, %r366;
	mul.wide.s32 	%rd119, %r369, 8;
	add.s64 	%rd120, %rd7, %rd119;
	st.local.f64 	[%rd120], %fd384;
	add.s32 	%r370, %r881, 1;
	sub.s32 	%r371, %r49, %r370;
	add.s32 	%r372, %r367, -1;
	cvt.rn.f64.u32 	%fd385, %r372;
	mul.f64 	%fd386, %fd30, %fd385;
	mul.wide.u32 	%rd121, %r371, 8;
	add.s64 	%rd122, %rd11, %rd121;
	ld.local.f64 	%fd387, [%rd122+-48];
	mul.f64 	%fd388, %fd386, %fd387;
	mul.f64 	%fd389, %fd28, %fd380;
	sub.f64 	%fd390, %fd388, %fd389;
	ld.local.f64 	%fd391, [%rd9+48];
	cvt.rn.f64.u32 	%fd392, %r370;
	mul.f64 	%fd393, %fd391, %fd392;
	div.rn.f64 	%fd394, %fd390, %fd393;
	st.local.f64 	[%rd122], %fd394;
	add.s64 	%rd123, %rd6, %rd121;
	ld.local.f64 	%fd395, [%rd123];
	mul.f64 	%fd396, %fd394, %fd395;
	add.s32 	%r373, %r368, -1;
	mul.wide.u32 	%rd124, %r373, 8;
	add.s64 	%rd125, %rd7, %rd124;
	st.local.f64 	[%rd125], %fd396;
	add.s64 	%rd126, %rd8, %rd121;
	ld.local.f64 	%fd397, [%rd126];
	mul.f64 	%fd398, %fd394, %fd397;
	st.local.f64 	[%rd120+8], %fd398;
	add.s32 	%r374, %r881, 2;
	sub.s32 	%r375, %r47, %r881;
	add.s32 	%r376, %r366, %r47;
	cvt.rn.f64.u32 	%fd399, %r376;
	mul.f64 	%fd400, %fd30, %fd399;
	mul.wide.u32 	%rd127, %r375, 8;
	add.s64 	%rd128, %rd11, %rd127;
	ld.local.f64 	%fd401, [%rd128+-48];
	mul.f64 	%fd402, %fd400, %fd401;
	mul.f64 	%fd403, %fd28, %fd394;
	sub.f64 	%fd404, %fd402, %fd403;
	ld.local.f64 	%fd405, [%rd9+48];
	cvt.rn.f64.u32 	%fd406, %r374;
	mul.f64 	%fd407, %fd405, %fd406;
	div.rn.f64 	%fd408, %fd404, %fd407;
	st.local.f64 	[%rd128], %fd408;
	add.s64 	%rd129, %rd6, %rd127;
	ld.local.f64 	%fd409, [%rd129];
	mul.f64 	%fd410, %fd408, %fd409;
	add.s32 	%r377, %r368, -2;
	mul.wide.u32 	%rd130, %r377, 8;
	add.s64 	%rd131, %rd7, %rd130;
	st.local.f64 	[%rd131], %fd410;
	add.s64 	%rd132, %rd8, %rd127;
	ld.local.f64 	%fd411, [%rd132];
	mul.f64 	%fd412, %fd408, %fd411;
	st.local.f64 	[%rd120+16], %fd412;
	add.s32 	%r378, %r881, 3;
	sub.s32 	%r379, %r49, %r378;
	add.s32 	%r380, %r367, -3;
	cvt.rn.f64.u32 	%fd413, %r380;
	mul.f64 	%fd414, %fd30, %fd413;
	mul.wide.u32 	%rd133, %r379, 8;
	add.s64 	%rd134, %rd11, %rd133;
	ld.local.f64 	%fd415, [%rd134+-48];
	mul.f64 	%fd416, %fd414, %fd415;
	mul.f64 	%fd417, %fd28, %fd408;
	sub.f64 	%fd418, %fd416, %fd417;
	ld.local.f64 	%fd419, [%rd9+48];
	cvt.rn.f64.u32 	%fd420, %r378;
	mul.f64 	%fd421, %fd419, %fd420;
	div.rn.f64 	%fd422, %fd418, %fd421;
	st.local.f64 	[%rd134], %fd422;
	add.s64 	%rd135, %rd6, %rd133;
	ld.local.f64 	%fd423, [%rd135];
	mul.f64 	%fd424, %fd422, %fd423;
	add.s32 	%r381, %r368, -3;
	mul.wide.u32 	%rd136, %r381, 8;
	add.s64 	%rd137, %rd7, %rd136;
	st.local.f64 	[%rd137], %fd424;
	add.s64 	%rd138, %rd8, %rd133;
	ld.local.f64 	%fd425, [%rd138];
	mul.f64 	%fd426, %fd422, %fd425;
	st.local.f64 	[%rd120+24], %fd426;
	add.s32 	%r881, %r881, 4;
	setp.eq.s32 	%p46, %r378, %r54;
	@%p46 bra 	$L__BB7_53;
	bra.uni 	$L__BB7_52;
$L__BB7_53:
	and.b32  	%r382, %r875, 3;
	setp.eq.s32 	%p47, %r382, 0;
	@%p47 bra 	$L__BB7_66;
	and.b16  	%rs22, %rs48, 3;
	setp.eq.s16 	%p48, %rs22, 0;
	@%p48 bra 	$L__BB7_56;
	sub.s32 	%r383, %r49, %r881;
	add.s32 	%r384, %r383, %r49;
	cvt.rn.f64.u32 	%fd427, %r384;
	mul.f64 	%fd428, %fd30, %fd427;
	mul.wide.u32 	%rd139, %r383, 8;
	add.s64 	%rd140, %rd11, %rd139;
	ld.local.f64 	%fd429, [%rd140+-48];
	mul.f64 	%fd430, %fd428, %fd429;
	ld.local.f64 	%fd431, [%rd140+8];
	mul.f64 	%fd432, %fd28, %fd431;
	sub.f64 	%fd433, %fd430, %fd432;
	ld.local.f64 	%fd434, [%rd9+48];
	cvt.rn.f64.u32 	%fd435, %r881;
	mul.f64 	%fd436, %fd434, %fd435;
	div.rn.f64 	%fd437, %fd433, %fd436;
	st.local.f64 	[%rd140], %fd437;
	add.s64 	%rd141, %rd6, %rd139;
	ld.local.f64 	%fd438, [%rd141];
	mul.f64 	%fd439, %fd437, %fd438;
	add.s32 	%r385, %r383, %r52;
	mul.wide.u32 	%rd142, %r385, 8;
	add.s64 	%rd143, %rd7, %rd142;
	st.local.f64 	[%rd143], %fd439;
	add.s64 	%rd144, %rd8, %rd139;
	ld.local.f64 	%fd440, [%rd144];
	mul.f64 	%fd441, %fd437, %fd440;
	mul.wide.s32 	%rd145, %r881, 8;
	add.s64 	%rd146, %rd14, %rd145;
	st.local.f64 	[%rd146], %fd441;
	add.s32 	%r386, %r881, 1;
	sub.s32 	%r387, %r49, %r386;
	add.s32 	%r388, %r384, -1;
	cvt.rn.f64.u32 	%fd442, %r388;
	mul.f64 	%fd443, %fd30, %fd442;
	mul.wide.u32 	%rd147, %r387, 8;
	add.s64 	%rd148, %rd11, %rd147;
	ld.local.f64 	%fd444, [%rd148+-48];
	mul.f64 	%fd445, %fd443, %fd444;
	ld.local.f64 	%fd446, [%rd148+8];
	mul.f64 	%fd447, %fd28, %fd446;
	sub.f64 	%fd448, %fd445, %fd447;
	ld.local.f64 	%fd449, [%rd9+48];
	cvt.rn.f64.u32 	%fd450, %r386;
	mul.f64 	%fd451, %fd449, %fd450;
	div.rn.f64 	%fd452, %fd448, %fd451;
	st.local.f64 	[%rd148], %fd452;
	add.s64 	%rd149, %rd6, %rd147;
	ld.local.f64 	%fd453, [%rd149];
	mul.f64 	%fd454, %fd452, %fd453;
	add.s32 	%r389, %r385, -1;
	mul.wide.u32 	%rd150, %r389, 8;
	add.s64 	%rd151, %rd7, %rd150;
	st.local.f64 	[%rd151], %fd454;
	add.s64 	%rd152, %rd8, %rd147;
	ld.local.f64 	%fd455, [%rd152];
	mul.f64 	%fd456, %fd452, %fd455;
	st.local.f64 	[%rd146+8], %fd456;
	add.s32 	%r881, %r881, 2;
$L__BB7_56:
	and.b16  	%rs23, %rs48, 1;
	setp.eq.b16 	%p49, %rs23, 1;
	@%p49 bra 	$L__BB7_66;
	sub.s32 	%r390, %r49, %r881;
	add.s32 	%r391, %r390, %r49;
	cvt.rn.f64.u32 	%fd457, %r391;
	mul.f64 	%fd458, %fd30, %fd457;
	mul.wide.u32 	%rd153, %r390, 8;
	add.s64 	%rd154, %rd11, %rd153;
	ld.local.f64 	%fd459, [%rd154+-48];
	mul.f64 	%fd460, %fd458, %fd459;
	ld.local.f64 	%fd461, [%rd154+8];
	mul.f64 	%fd462, %fd28, %fd461;
	sub.f64 	%fd463, %fd460, %fd462;
	ld.local.f64 	%fd464, [%rd9+48];
	cvt.rn.f64.u32 	%fd465, %r881;
	mul.f64 	%fd466, %fd464, %fd465;
	div.rn.f64 	%fd467, %fd463, %fd466;
	st.local.f64 	[%rd154], %fd467;
	add.s64 	%rd155, %rd6, %rd153;
	ld.local.f64 	%fd468, [%rd155];
	mul.f64 	%fd469, %fd467, %fd468;
	add.s32 	%r392, %r390, %r52;
	mul.wide.u32 	%rd156, %r392, 8;
	add.s64 	%rd157, %rd7, %rd156;
	st.local.f64 	[%rd157], %fd469;
	add.s64 	%rd158, %rd8, %rd153;
	ld.local.f64 	%fd470, [%rd158];
	mul.f64 	%fd471, %fd467, %fd470;
	mul.wide.s32 	%rd159, %r881, 8;
	add.s64 	%rd160, %rd14, %rd159;
	st.local.f64 	[%rd160], %fd471;
	bra.uni 	$L__BB7_66;
$L__BB7_58:
	setp.lt.u32 	%p50, %r47, 3;
	mov.b32 	%r880, 1;
	@%p50 bra 	$L__BB7_61;
	mov.b32 	%r877, 1;
$L__BB7_60:
	.pragma "nounroll";
	add.s32 	%r395, %r877, %r875;
	cvt.rn.f64.s32 	%fd472, %r395;
	mul.f64 	%fd473, %fd30, %fd472;
	mul.wide.s32 	%rd161, %r877, 8;
	add.s64 	%rd162, %rd12, %rd161;
	ld.local.v2.f64 	{%fd474, %fd475}, [%rd162+-8];
	mul.f64 	%fd476, %fd473, %fd474;
	sub.s32 	%r396, %r51, %r877;
	cvt.rn.f64.s32 	%fd477, %r396;
	ld.local.f64 	%fd478, [%rd9+48];
	mul.f64 	%fd479, %fd478, %fd477;
	ld.local.f64 	%fd480, [%rd162+40];
	mul.f64 	%fd481, %fd479, %fd480;
	sub.f64 	%fd482, %fd476, %fd481;
	div.rn.f64 	%fd483, %fd482, %fd28;
	st.local.f64 	[%rd162+48], %fd483;
	mul.wide.u32 	%rd163, %r877, 8;
	add.s64 	%rd164, %rd6, %rd163;
	ld.local.f64 	%fd484, [%rd164];
	mul.f64 	%fd485, %fd484, %fd483;
	add.s32 	%r397, %r877, %r52;
	mul.wide.u32 	%rd165, %r397, 8;
	add.s64 	%rd166, %rd7, %rd165;
	st.local.f64 	[%rd166], %fd485;
	add.s64 	%rd167, %rd8, %rd163;
	ld.local.f64 	%fd486, [%rd167];
	mul.f64 	%fd487, %fd483, %fd486;
	sub.s32 	%r398, %r52, %r877;
	mul.wide.s32 	%rd168, %r398, 8;
	add.s64 	%rd169, %rd7, %rd168;
	st.local.f64 	[%rd169], %fd487;
	add.s32 	%r399, %r395, 1;
	cvt.rn.f64.s32 	%fd488, %r399;
	mul.f64 	%fd489, %fd30, %fd488;
	mul.f64 	%fd490, %fd489, %fd475;
	sub.s32 	%r400, %r49, %r877;
	cvt.rn.f64.s32 	%fd491, %r400;
	ld.local.f64 	%fd492, [%rd9+48];
	mul.f64 	%fd493, %fd492, %fd491;
	mul.f64 	%fd494, %fd493, %fd483;
	sub.f64 	%fd495, %fd490, %fd494;
	div.rn.f64 	%fd496, %fd495, %fd28;
	st.local.f64 	[%rd162+56], %fd496;
	ld.local.v2.f64 	{%fd497, %fd498}, [%rd164+8];
	mul.f64 	%fd499, %fd497, %fd496;
	add.s64 	%rd170, %rd13, %rd163;
	st.local.f64 	[%rd170+8], %fd499;
	ld.local.v2.f64 	{%fd500, %fd501}, [%rd167+8];
	mul.f64 	%fd502, %fd496, %fd500;
	st.local.f64 	[%rd169+-8], %fd502;
	add.s32 	%r401, %r395, 2;
	cvt.rn.f64.s32 	%fd503, %r401;
	mul.f64 	%fd504, %fd30, %fd503;
	ld.local.v2.f64 	{%fd505, %fd506}, [%rd162+8];
	mul.f64 	%fd507, %fd504, %fd505;
	add.s32 	%r402, %r396, -2;
	cvt.rn.f64.s32 	%fd508, %r402;
	ld.local.f64 	%fd509, [%rd9+48];
	mul.f64 	%fd510, %fd509, %fd508;
	mul.f64 	%fd511, %fd510, %fd496;
	sub.f64 	%fd512, %fd507, %fd511;
	div.rn.f64 	%fd513, %fd512, %fd28;
	st.local.f64 	[%rd162+64], %fd513;
	mul.f64 	%fd514, %fd498, %fd513;
	st.local.f64 	[%rd170+16], %fd514;
	mul.f64 	%fd515, %fd513, %fd501;
	st.local.f64 	[%rd169+-16], %fd515;
	add.s32 	%r403, %r395, 3;
	cvt.rn.f64.s32 	%fd516, %r403;
	mul.f64 	%fd517, %fd30, %fd516;
	mul.f64 	%fd518, %fd517, %fd506;
	sub.s32 	%r404, %r47, %r877;
	cvt.rn.f64.s32 	%fd519, %r404;
	ld.local.f64 	%fd520, [%rd9+48];
	mul.f64 	%fd521, %fd520, %fd519;
	mul.f64 	%fd522, %fd521, %fd513;
	sub.f64 	%fd523, %fd518, %fd522;
	div.rn.f64 	%fd524, %fd523, %fd28;
	st.local.f64 	[%rd162+72], %fd524;
	ld.local.f64 	%fd525, [%rd164+24];
	mul.f64 	%fd526, %fd525, %fd524;
	st.local.f64 	[%rd170+24], %fd526;
	ld.local.f64 	%fd527, [%rd167+24];
	mul.f64 	%fd528, %fd524, %fd527;
	st.local.f64 	[%rd169+-24], %fd528;
	add.s32 	%r880, %r877, 4;
	add.s32 	%r405, %r877, 3;
	and.b32  	%r406, %r875, -4;
	setp.eq.s32 	%p51, %r405, %r406;
	mov.u32 	%r877, %r880;
	@%p51 bra 	$L__BB7_61;
	bra.uni 	$L__BB7_60;
$L__BB7_61:
	and.b32  	%r407, %r875, 3;
	setp.eq.s32 	%p52, %r407, 0;
	@%p52 bra 	$L__BB7_66;
	and.b16  	%rs24, %rs48, 3;
	setp.eq.s16 	%p53, %rs24, 0;
	@%p53 bra 	$L__BB7_64;
	add.s32 	%r408, %r880, %r875;
	cvt.rn.f64.s32 	%fd529, %r408;
	mul.f64 	%fd530, %fd30, %fd529;
	mul.wide.s32 	%rd171, %r880, 8;
	add.s64 	%rd172, %rd12, %rd171;
	ld.local.f64 	%fd531, [%rd172+-8];
	mul.f64 	%fd532, %fd530, %fd531;
	sub.s32 	%r409, %r51, %r880;
	cvt.rn.f64.s32 	%fd533, %r409;
	ld.local.f64 	%fd534, [%rd9+48];
	mul.f64 	%fd535, %fd534, %fd533;
	ld.local.f64 	%fd536, [%rd172+40];
	mul.f64 	%fd537, %fd535, %fd536;
	sub.f64 	%fd538, %fd532, %fd537;
	div.rn.f64 	%fd539, %fd538, %fd28;
	mul.wide.u32 	%rd173, %r880, 8;
	add.s64 	%rd174, %rd11, %rd173;
	st.local.f64 	[%rd174], %fd539;
	add.s64 	%rd175, %rd6, %rd173;
	ld.local.f64 	%fd540, [%rd175];
	mul.f64 	%fd541, %fd540, %fd539;
	add.s32 	%r410, %r880, %r52;
	mul.wide.u32 	%rd176, %r410, 8;
	add.s64 	%rd177, %rd7, %rd176;
	st.local.f64 	[%rd177], %fd541;
	add.s64 	%rd178, %rd8, %rd173;
	ld.local.f64 	%fd542, [%rd178];
	mul.f64 	%fd543, %fd539, %fd542;
	sub.s32 	%r411, %r52, %r880;
	mul.wide.s32 	%rd179, %r411, 8;
	add.s64 	%rd180, %rd7, %rd179;
	st.local.f64 	[%rd180], %fd543;
	add.s32 	%r412, %r408, 1;
	cvt.rn.f64.s32 	%fd544, %r412;
	mul.f64 	%fd545, %fd30, %fd544;
	ld.local.f64 	%fd546, [%rd172];
	mul.f64 	%fd547, %fd545, %fd546;
	sub.s32 	%r413, %r49, %r880;
	cvt.rn.f64.s32 	%fd548, %r413;
	ld.local.f64 	%fd549, [%rd9+48];
	mul.f64 	%fd550, %fd549, %fd548;
	mul.f64 	%fd551, %fd550, %fd539;
	sub.f64 	%fd552, %fd547, %fd551;
	div.rn.f64 	%fd553, %fd552, %fd28;
	st.local.f64 	[%rd174+8], %fd553;
	ld.local.f64 	%fd554, [%rd175+8];
	mul.f64 	%fd555, %fd554, %fd553;
	add.s64 	%rd181, %rd13, %rd173;
	st.local.f64 	[%rd181+8], %fd555;
	ld.local.f64 	%fd556, [%rd178+8];
	mul.f64 	%fd557, %fd553, %fd556;
	st.local.f64 	[%rd180+-8], %fd557;
	add.s32 	%r880, %r880, 2;
$L__BB7_64:
	and.b16  	%rs25, %rs48, 1;
	setp.eq.b16 	%p54, %rs25, 1;
	@%p54 bra 	$L__BB7_66;
	add.s32 	%r414, %r880, %r875;
	cvt.rn.f64.s32 	%fd558, %r414;
	mul.f64 	%fd559, %fd30, %fd558;
	mul.wide.s32 	%rd182, %r880, 8;
	add.s64 	%rd183, %rd12, %rd182;
	ld.local.f64 	%fd560, [%rd183+-8];
	mul.f64 	%fd561, %fd559, %fd560;
	sub.s32 	%r415, %r51, %r880;
	cvt.rn.f64.s32 	%fd562, %r415;
	ld.local.f64 	%fd563, [%rd9+48];
	mul.f64 	%fd564, %fd563, %fd562;
	ld.local.f64 	%fd565, [%rd183+40];
	mul.f64 	%fd566, %fd564, %fd565;
	sub.f64 	%fd567, %fd561, %fd566;
	div.rn.f64 	%fd568, %fd567, %fd28;
	mul.wide.u32 	%rd184, %r880, 8;
	add.s64 	%rd185, %rd11, %rd184;
	st.local.f64 	[%rd185], %fd568;
	add.s64 	%rd186, %rd6, %rd184;
	ld.local.f64 	%fd569, [%rd186];
	mul.f64 	%fd570, %fd569, %fd568;
	add.s32 	%r416, %r880, %r52;
	mul.wide.u32 	%rd187, %r416, 8;
	add.s64 	%rd188, %rd7, %rd187;
	st.local.f64 	[%rd188], %fd570;
	add.s64 	%rd189, %rd8, %rd184;
	ld.local.f64 	%fd571, [%rd189];
	mul.f64 	%fd572, %fd568, %fd571;
	sub.s32 	%r417, %r52, %r880;
	mul.wide.s32 	%rd190, %r417, 8;
	add.s64 	%rd191, %rd7, %rd190;
	st.local.f64 	[%rd191], %fd572;
$L__BB7_66:
	setp.eq.s32 	%p55, %r49, %r12;
	add.s16 	%rs48, %rs48, 1;
	@%p55 bra 	$L__BB7_67;
	bra.uni 	$L__BB7_49;
$L__BB7_67:
	mul.f64 	%fd35, %fd30, %fd11;
	fma.rn.f64 	%fd573, %fd35, 0d3FF71547652B82FE, 0d4338000000000000;
	{
	.reg .b32 %temp; 
	mov.b64 	{%r70, %temp}, %fd573;
	}
	mov.f64 	%fd574, 0dC338000000000000;
	add.rn.f64 	%fd575, %fd573, %fd574;
	fma.rn.f64 	%fd576, %fd575, 0dBFE62E42FEFA39EF, %fd35;
	fma.rn.f64 	%fd577, %fd575, 0dBC7ABC9E3B39803F, %fd576;
	fma.rn.f64 	%fd578, %fd577, 0d3E5ADE1569CE2BDF, 0d3E928AF3FCA213EA;
	fma.rn.f64 	%fd579, %fd578, %fd577, 0d3EC71DEE62401315;
	fma.rn.f64 	%fd580, %fd579, %fd577, 0d3EFA01997C89EB71;
	fma.rn.f64 	%fd581, %fd580, %fd577, 0d3F2A01A014761F65;
	fma.rn.f64 	%fd582, %fd581, %fd577, 0d3F56C16C1852B7AF;
	fma.rn.f64 	%fd583, %fd582, %fd577, 0d3F81111111122322;
	fma.rn.f64 	%fd584, %fd583, %fd577, 0d3FA55555555502A1;
	fma.rn.f64 	%fd585, %fd584, %fd577, 0d3FC5555555555511;
	fma.rn.f64 	%fd586, %fd585, %fd577, 0d3FE000000000000B;
	fma.rn.f64 	%fd587, %fd586, %fd577, 0d3FF0000000000000;
	fma.rn.f64 	%fd588, %fd587, %fd577, 0d3FF0000000000000;
	{
	.reg .b32 %temp; 
	mov.b64 	{%r71, %temp}, %fd588;
	}
	{
	.reg .b32 %temp; 
	mov.b64 	{%temp, %r72}, %fd588;
	}
	shl.b32 	%r418, %r70, 20;
	add.s32 	%r419, %r418, %r72;
	mov.b64 	%fd1533, {%r71, %r419};
	{
	.reg .b32 %temp; 
	mov.b64 	{%temp, %r420}, %fd35;
	}
	mov.b32 	%f3, %r420;
	abs.f32 	%f1, %f3;
	setp.lt.f32 	%p56, %f1, 0f4086232B;
	@%p56 bra 	$L__BB7_70;
	setp.lt.f64 	%p57, %fd35, 0d0000000000000000;
	add.f64 	%fd589, %fd35, 0d7FF0000000000000;
	selp.f64 	%fd1533, 0d0000000000000000, %fd589, %p57;
	setp.geu.f32 	%p58, %f1, 0f40874800;
	@%p58 bra 	$L__BB7_70;
	shr.u32 	%r421, %r70, 31;
	add.s32 	%r422, %r70, %r421;
	shr.s32 	%r423, %r422, 1;
	shl.b32 	%r424, %r423, 20;
	add.s32 	%r425, %r72, %r424;
	mov.b64 	%fd590, {%r71, %r425};
	sub.s32 	%r426, %r70, %r423;
	shl.b32 	%r427, %r426, 20;
	add.s32 	%r428, %r427, 1072693248;
	mov.b32 	%r429, 0;
	mov.b64 	%fd591, {%r429, %r428};
	mul.f64 	%fd1533, %fd591, %fd590;
$L__BB7_70:
	setp.lt.s32 	%p59, %r12, 0;
	mul.f64 	%fd592, %fd9, %fd1533;
	div.rn.f64 	%fd40, %fd592, %fd30;
	@%p59 bra 	$L__BB7_83;
	mov.b32 	%r887, 0;
	mov.b32 	%r886, 1;
	mov.b16 	%rs49, 0;
	mov.u16 	%rs50, %rs49;
	mov.u32 	%r895, %r887;
$L__BB7_72:
	mov.f64 	%fd41, %fd1535;
	mov.f64 	%fd1535, %fd1534;
	mov.u32 	%r74, %r887;
	shl.b32 	%r433, %r74, 1;
	mul.f64 	%fd43, %fd40, %fd41;
	setp.lt.u32 	%p60, %r433, 15;
	@%p60 bra 	$L__BB7_75;
	and.b32  	%r76, %r886, -16;
	mov.b32 	%r890, 0;
$L__BB7_74:
	.pragma "nounroll";
	mul.wide.s32 	%rd192, %r895, 8;
	add.s64 	%rd193, %rd7, %rd192;
	ld.local.f64 	%fd593, [%rd193];
	shl.b32 	%r435, %r895, 3;
	add.s32 	%r436, %r17, %r435;
	ld.shared.f64 	%fd594, [%r436];
	fma.rn.f64 	%fd595, %fd43, %fd593, %fd594;
	st.shared.f64 	[%r436], %fd595;
	ld.local.f64 	%fd596, [%rd193+8];
	ld.shared.f64 	%fd597, [%r436+8];
	fma.rn.f64 	%fd598, %fd43, %fd596, %fd597;
	st.shared.f64 	[%r436+8], %fd598;
	ld.local.f64 	%fd599, [%rd193+16];
	ld.shared.f64 	%fd600, [%r436+16];
	fma.rn.f64 	%fd601, %fd43, %fd599, %fd600;
	st.shared.f64 	[%r436+16], %fd601;
	ld.local.f64 	%fd602, [%rd193+24];
	ld.shared.f64 	%fd603, [%r436+24];
	fma.rn.f64 	%fd604, %fd43, %fd602, %fd603;
	st.shared.f64 	[%r436+24], %fd604;
	ld.local.f64 	%fd605, [%rd193+32];
	ld.shared.f64 	%fd606, [%r436+32];
	fma.rn.f64 	%fd607, %fd43, %fd605, %fd606;
	st.shared.f64 	[%r436+32], %fd607;
	ld.local.f64 	%fd608, [%rd193+40];
	ld.shared.f64 	%fd609, [%r436+40];
	fma.rn.f64 	%fd610, %fd43, %fd608, %fd609;
	st.shared.f64 	[%r436+40], %fd610;
	ld.local.f64 	%fd611, [%rd193+48];
	ld.shared.f64 	%fd612, [%r436+48];
	fma.rn.f64 	%fd613, %fd43, %fd611, %fd612;
	st.shared.f64 	[%r436+48], %fd613;
	ld.local.f64 	%fd614, [%rd193+56];
	ld.shared.f64 	%fd615, [%r436+56];
	fma.rn.f64 	%fd616, %fd43, %fd614, %fd615;
	st.shared.f64 	[%r436+56], %fd616;
	ld.local.f64 	%fd617, [%rd193+64];
	ld.shared.f64 	%fd618, [%r436+64];
	fma.rn.f64 	%fd619, %fd43, %fd617, %fd618;
	st.shared.f64 	[%r436+64], %fd619;
	ld.local.f64 	%fd620, [%rd193+72];
	ld.shared.f64 	%fd621, [%r436+72];
	fma.rn.f64 	%fd622, %fd43, %fd620, %fd621;
	st.shared.f64 	[%r436+72], %fd622;
	ld.local.f64 	%fd623, [%rd193+80];
	ld.shared.f64 	%fd624, [%r436+80];
	fma.rn.f64 	%fd625, %fd43, %fd623, %fd624;
	st.shared.f64 	[%r436+80], %fd625;
	ld.local.f64 	%fd626, [%rd193+88];
	ld.shared.f64 	%fd627, [%r436+88];
	fma.rn.f64 	%fd628, %fd43, %fd626, %fd627;
	st.shared.f64 	[%r436+88], %fd628;
	ld.local.f64 	%fd629, [%rd193+96];
	ld.shared.f64 	%fd630, [%r436+96];
	fma.rn.f64 	%fd631, %fd43, %fd629, %fd630;
	st.shared.f64 	[%r436+96], %fd631;
	ld.local.f64 	%fd632, [%rd193+104];
	ld.shared.f64 	%fd633, [%r436+104];
	fma.rn.f64 	%fd634, %fd43, %fd632, %fd633;
	st.shared.f64 	[%r436+104], %fd634;
	ld.local.f64 	%fd635, [%rd193+112];
	ld.shared.f64 	%fd636, [%r436+112];
	fma.rn.f64 	%fd637, %fd43, %fd635, %fd636;
	st.shared.f64 	[%r436+112], %fd637;
	ld.local.f64 	%fd638, [%rd193+120];
	ld.shared.f64 	%fd639, [%r436+120];
	fma.rn.f64 	%fd640, %fd43, %fd638, %fd639;
	st.shared.f64 	[%r436+120], %fd640;
	add.s32 	%r895, %r895, 16;
	add.s32 	%r890, %r890, 16;
	setp.ne.s32 	%p61, %r890, %r76;
	@%p61 bra 	$L__BB7_74;
$L__BB7_75:
	and.b32  	%r437, %r886, 15;
	setp.eq.s32 	%p62, %r437, 0;
	@%p62 bra 	$L__BB7_82;
	and.b16  	%rs28, %rs50, 4;
	setp.eq.s16 	%p63, %rs28, 0;
	mov.u32 	%r894, %r895;
	@%p63 bra 	$L__BB7_78;
	mul.wide.s32 	%rd194, %r895, 8;
	add.s64 	%rd195, %rd7, %rd194;
	ld.local.f64 	%fd641, [%rd195];
	shl.b32 	%r438, %r895, 3;
	add.s32 	%r439, %r17, %r438;
	ld.shared.f64 	%fd642, [%r439];
	fma.rn.f64 	%fd643, %fd43, %fd641, %fd642;
	st.shared.f64 	[%r439], %fd643;
	ld.local.f64 	%fd644, [%rd195+8];
	ld.shared.f64 	%fd645, [%r439+8];
	fma.rn.f64 	%fd646, %fd43, %fd644, %fd645;
	st.shared.f64 	[%r439+8], %fd646;
	ld.local.f64 	%fd647, [%rd195+16];
	ld.shared.f64 	%fd648, [%r439+16];
	fma.rn.f64 	%fd649, %fd43, %fd647, %fd648;
	st.shared.f64 	[%r439+16], %fd649;
	ld.local.f64 	%fd650, [%rd195+24];
	ld.shared.f64 	%fd651, [%r439+24];
	fma.rn.f64 	%fd652, %fd43, %fd650, %fd651;
	st.shared.f64 	[%r439+24], %fd652;
	ld.local.f64 	%fd653, [%rd195+32];
	ld.shared.f64 	%fd654, [%r439+32];
	fma.rn.f64 	%fd655, %fd43, %fd653, %fd654;
	st.shared.f64 	[%r439+32], %fd655;
	ld.local.f64 	%fd656, [%rd195+40];
	ld.shared.f64 	%fd657, [%r439+40];
	fma.rn.f64 	%fd658, %fd43, %fd656, %fd657;
	st.shared.f64 	[%r439+40], %fd658;
	ld.local.f64 	%fd659, [%rd195+48];
	ld.shared.f64 	%fd660, [%r439+48];
	fma.rn.f64 	%fd661, %fd43, %fd659, %fd660;
	st.shared.f64 	[%r439+48], %fd661;
	ld.local.f64 	%fd662, [%rd195+56];
	ld.shared.f64 	%fd663, [%r439+56];
	fma.rn.f64 	%fd664, %fd43, %fd662, %fd663;
	st.shared.f64 	[%r439+56], %fd664;
	add.s32 	%r894, %r895, 8;
$L__BB7_78:
	and.b16  	%rs29, %rs49, 2;
	setp.eq.s16 	%p64, %rs29, 0;
	@%p64 bra 	$L__BB7_80;
	mul.wide.s32 	%rd196, %r894, 8;
	add.s64 	%rd197, %rd7, %rd196;
	ld.local.f64 	%fd665, [%rd197];
	shl.b32 	%r440, %r894, 3;
	add.s32 	%r441, %r17, %r440;
	ld.shared.f64 	%fd666, [%r441];
	fma.rn.f64 	%fd667, %fd43, %fd665, %fd666;
	st.shared.f64 	[%r441], %fd667;
	ld.local.f64 	%fd668, [%rd197+8];
	ld.shared.f64 	%fd669, [%r441+8];
	fma.rn.f64 	%fd670, %fd43, %fd668, %fd669;
	st.shared.f64 	[%r441+8], %fd670;
	ld.local.f64 	%fd671, [%rd197+16];
	ld.shared.f64 	%fd672, [%r441+16];
	fma.rn.f64 	%fd673, %fd43, %fd671, %fd672;
	st.shared.f64 	[%r441+16], %fd673;
	ld.local.f64 	%fd674, [%rd197+24];
	ld.shared.f64 	%fd675, [%r441+24];
	fma.rn.f64 	%fd676, %fd43, %fd674, %fd675;
	st.shared.f64 	[%r441+24], %fd676;
	add.s32 	%r894, %r894, 4;
$L__BB7_80:
	mul.wide.s32 	%rd198, %r894, 8;
	add.s64 	%rd16, %rd7, %rd198;
	ld.local.f64 	%fd677, [%rd16];
	shl.b32 	%r442, %r894, 3;
	add.s32 	%r87, %r17, %r442;
	ld.shared.f64 	%fd678, [%r87];
	fma.rn.f64 	%fd679, %fd43, %fd677, %fd678;
	st.shared.f64 	[%r87], %fd679;
	add.s32 	%r895, %r894, 1;
	and.b16  	%rs30, %rs49, 1;
	setp.eq.b16 	%p65, %rs30, 1;
	not.pred 	%p66, %p65;
	@%p66 bra 	$L__BB7_82;
	ld.local.f64 	%fd680, [%rd16+8];
	ld.shared.f64 	%fd681, [%r87+8];
	fma.rn.f64 	%fd682, %fd43, %fd680, %fd681;
	st.shared.f64 	[%r87+8], %fd682;
	ld.local.f64 	%fd683, [%rd16+16];
	ld.shared.f64 	%fd684, [%r87+16];
	fma.rn.f64 	%fd685, %fd43, %fd683, %fd684;
	st.shared.f64 	[%r87+16], %fd685;
	add.s32 	%r895, %r894, 3;
$L__BB7_82:
	neg.f64 	%fd1534, %fd41;
	add.s32 	%r887, %r74, 1;
	add.s32 	%r886, %r886, 2;
	setp.ne.s32 	%p67, %r74, %r12;
	add.s16 	%rs50, %rs50, 1;
	add.s16 	%rs49, %rs49, 1;
	@%p67 bra 	$L__BB7_72;
$L__BB7_83:
	add.s32 	%r870, %r870, %r16;
	setp.lt.s32 	%p68, %r870, %r298;
	@%p68 bra 	$L__BB7_23;
$L__BB7_84:
	mul.f64 	%fd686, %fd5, %fd5;
	fma.rn.f64 	%fd687, %fd4, %fd4, %fd686;
	fma.rn.f64 	%fd45, %fd6, %fd6, %fd687;
	setp.leu.f64 	%p69, %fd45, 0d3EB0C6F7A0B5ED8D;
	selp.u32 	%r94, 1, 0, %p69;
	setp.lt.s32 	%p70, %r12, 1;
	@%p70 bra 	$L__BB7_141;
	add.f64 	%fd46, %fd7, %fd7;
	add.s32 	%r896, %r957, %r94;
	setp.ge.s32 	%p79, %r896, %r297;
	@%p79 bra 	$L__BB7_148;
	mul.f64 	%fd783, %fd219, %fd46;
	mul.f64 	%fd47, %fd783, 0dBFF20DD750429B6D;
	neg.f64 	%fd48, %fd7;
	add.s32 	%r456, %r15, -1;
	and.b32  	%r457, %r456, 15;
	add.s32 	%r96, %r457, -1;
	add.s32 	%r458, %r15, 7;
	and.b32  	%r459, %r458, 7;
	add.s32 	%r97, %r459, -1;
	and.b32  	%r98, %r456, -16;
	and.b32  	%r99, %r458, 3;
$L__BB7_87:
	mul.lo.s32 	%r460, %r896, 3;
	mul.wide.u32 	%rd201, %r460, 8;
	add.s64 	%rd202, %rd4, %rd201;
	ld.global.f64 	%fd784, [%rd202];
	sub.f64 	%fd785, %fd4, %fd784;
	mul.f64 	%fd1536, %fd220, %fd785;
	ld.global.f64 	%fd786, [%rd202+8];
	sub.f64 	%fd787, %fd5, %fd786;
	mul.f64 	%fd50, %fd220, %fd787;
	ld.global.f64 	%fd788, [%rd202+16];
	sub.f64 	%fd789, %fd6, %fd788;
	mul.f64 	%fd51, %fd220, %fd789;
	mov.b64 	%rd203, 4607182418800017408;
	st.local.u64 	[%rd9], %rd203;
	st.local.u64 	[%rd7], %rd203;
	mov.f64 	%fd790, 0d3FF0000000000000;
	st.local.v2.f64 	[%rd6], {%fd790, %fd1536};
	mov.f64 	%fd791, 0d0000000000000000;
	st.local.v2.f64 	[%rd8], {%fd791, %fd50};
	st.local.v2.f64 	[%rd9+48], {%fd51, %fd790};
	mul.f64 	%fd792, %fd1536, %fd1536;
	fma.rn.f64 	%fd52, %fd50, %fd50, %fd792;
	mul.f64 	%fd53, %fd51, %fd51;
	add.f64 	%fd54, %fd53, %fd52;
	setp.gtu.f64 	%p80, %fd54, 0d3A1FB0F6BE506019;
	@%p80 bra 	$L__BB7_102;
	setp.lt.u32 	%p81, %r15, 2;
	@%p81 bra 	$L__BB7_122;
	add.s32 	%r462, %r15, -2;
	setp.lt.u32 	%p82, %r462, 15;
	mov.b32 	%r907, 1;
	@%p82 bra 	$L__BB7_92;
	mov.b32 	%r897, 1;
$L__BB7_91:
	.pragma "nounroll";
	mul.wide.u32 	%rd204, %r897, 8;
	add.s64 	%rd205, %rd7, %rd204;
	mov.b64 	%rd206, 0;
	st.local.u64 	[%rd205], %rd206;
	mov.f64 	%fd793, 0d0000000000000000;
	st.local.v2.f64 	[%rd205+8], {%fd793, %fd793};
	st.local.v2.f64 	[%rd205+24], {%fd793, %fd793};
	st.local.v2.f64 	[%rd205+40], {%fd793, %fd793};
	st.local.v2.f64 	[%rd205+56], {%fd793, %fd793};
	st.local.v2.f64 	[%rd205+72], {%fd793, %fd793};
	st.local.v2.f64 	[%rd205+88], {%fd793, %fd793};
	st.local.v2.f64 	[%rd205+104], {%fd793, %fd793};
	st.local.u64 	[%rd205+120], %rd206;
	add.s32 	%r907, %r897, 16;
	add.s32 	%r464, %r897, 15;
	setp.eq.s32 	%p83, %r464, %r98;
	mov.u32 	%r897, %r907;
	@%p83 bra 	$L__BB7_92;
	bra.uni 	$L__BB7_91;
$L__BB7_92:
	add.s32 	%r465, %r15, -1;
	and.b32  	%r466, %r465, 15;
	setp.eq.s32 	%p84, %r466, 0;
	@%p84 bra 	$L__BB7_122;
	setp.lt.u32 	%p85, %r96, 7;
	@%p85 bra 	$L__BB7_95;
	mul.wide.u32 	%rd207, %r907, 8;
	add.s64 	%rd208, %rd7, %rd207;
	mov.b64 	%rd209, 0;
	st.local.u64 	[%rd208], %rd209;
	st.local.u64 	[%rd208+8], %rd209;
	st.local.u64 	[%rd208+16], %rd209;
	st.local.u64 	[%rd208+24], %rd209;
	st.local.u64 	[%rd208+32], %rd209;
	st.local.u64 	[%rd208+40], %rd209;
	st.local.u64 	[%rd208+48], %rd209;
	st.local.u64 	[%rd208+56], %rd209;
	add.s32 	%r907, %r907, 8;
$L__BB7_95:
	and.b32  	%r468, %r465, 7;
	setp.eq.s32 	%p86, %r468, 0;
	@%p86 bra 	$L__BB7_122;
	setp.lt.u32 	%p87, %r97, 3;
	@%p87 bra 	$L__BB7_98;
	mul.wide.u32 	%rd210, %r907, 8;
	add.s64 	%rd211, %rd7, %rd210;
	mov.b64 	%rd212, 0;
	st.local.u64 	[%rd211], %rd212;
	st.local.u64 	[%rd211+8], %rd212;
	st.local.u64 	[%rd211+16], %rd212;
	st.local.u64 	[%rd211+24], %rd212;
	add.s32 	%r907, %r907, 4;
$L__BB7_98:
	setp.eq.s32 	%p88, %r99, 0;
	@%p88 bra 	$L__BB7_122;
	setp.eq.s32 	%p89, %r99, 1;
	mul.wide.u32 	%rd213, %r907, 8;
	add.s64 	%rd21, %rd7, %rd213;
	mov.b64 	%rd214, 0;
	st.local.u64 	[%rd21], %rd214;
	@%p89 bra 	$L__BB7_122;
	setp.eq.s32 	%p90, %r99, 2;
	mov.b64 	%rd215, 0;
	st.local.u64 	[%rd21+8], %rd215;
	@%p90 bra 	$L__BB7_122;
	mov.b64 	%rd216, 0;
	st.local.u64 	[%rd21+16], %rd216;
	bra.uni 	$L__BB7_122;
$L__BB7_102:
	setp.eq.s32 	%p91, %r12, 1;
	st.local.f64 	[%rd7+8], %fd50;
	st.local.v2.f64 	[%rd7+16], {%fd51, %fd1536};
	@%p91 bra 	$L__BB7_122;
	mov.b32 	%r899, 1;
	mov.b32 	%r898, 0;
	mov.b16 	%rs51, 0;
	mov.f64 	%fd1537, 0d3FF0000000000000;
$L__BB7_104:
	mov.u32 	%r103, %r898;
	mov.f64 	%fd56, %fd1537;
	setp.gt.f64 	%p92, %fd52, %fd53;
	add.s32 	%r105, %r103, 2;
	add.s32 	%r898, %r103, 1;
	add.s32 	%r107, %r103, 3;
	mul.lo.s32 	%r108, %r107, %r105;
	add.s32 	%r471, %r898, %r105;
	cvt.rn.f64.s32 	%fd795, %r471;
	ld.local.f64 	%fd796, [%rd9+48];
	mul.f64 	%fd797, %fd796, %fd795;
	mul.wide.s32 	%rd217, %r105, 48;
	add.s64 	%rd17, %rd9, %rd217;
	add.s64 	%rd18, %rd17, -48;
	ld.local.f64 	%fd1537, [%rd17+-48];
	mul.f64 	%fd798, %fd797, %fd1537;
	cvt.rn.f64.s32 	%fd799, %r898;
	mul.f64 	%fd800, %fd54, %fd799;
	mul.f64 	%fd801, %fd800, %fd56;
	sub.f64 	%fd802, %fd798, %fd801;
	cvt.rn.f64.u32 	%fd803, %r105;
	div.rn.f64 	%fd804, %fd802, %fd803;
	st.local.f64 	[%rd17], %fd804;
	mul.wide.u32 	%rd218, %r108, 8;
	add.s64 	%rd19, %rd7, %rd218;
	st.local.f64 	[%rd19], %fd804;
	add.s32 	%r899, %r899, 2;
	mul.wide.s32 	%rd219, %r105, 8;
	add.s64 	%rd220, %rd18, %rd219;
	ld.local.f64 	%fd805, [%rd220+-8];
	cvt.rn.f64.u32 	%fd806, %r899;
	mul.f64 	%fd807, %fd805, %fd806;
	st.local.f64 	[%rd220+48], %fd807;
	add.s64 	%rd221, %rd6, %rd219;
	ld.local.f64 	%fd808, [%rd221+-8];
	mul.f64 	%fd809, %fd1536, %fd808;
	ld.local.f64 	%fd810, [%rd8+8];
	add.s64 	%rd222, %rd8, %rd219;
	ld.local.f64 	%fd811, [%rd222+-8];
	mul.f64 	%fd812, %fd810, %fd811;
	sub.f64 	%fd813, %fd809, %fd812;
	st.local.f64 	[%rd221], %fd813;
	ld.local.f64 	%fd1536, [%rd6+8];
	mul.f64 	%fd814, %fd810, %fd808;
	fma.rn.f64 	%fd815, %fd811, %fd1536, %fd814;
	st.local.f64 	[%rd222], %fd815;
	mul.f64 	%fd816, %fd807, %fd813;
	add.s32 	%r472, %r108, %r105;
	mul.wide.u32 	%rd223, %r472, 8;
	add.s64 	%rd224, %rd7, %rd223;
	st.local.f64 	[%rd224], %fd816;
	mul.f64 	%fd817, %fd807, %fd815;
	sub.s32 	%r473, %r108, %r105;
	mul.wide.s32 	%rd225, %r473, 8;
	add.s64 	%rd20, %rd7, %rd225;
	st.local.f64 	[%rd20], %fd817;
	@%p92 bra 	$L__BB7_113;
	setp.lt.u32 	%p93, %r103, 3;
	mov.b32 	%r904, 1;
	@%p93 bra 	$L__BB7_108;
	and.b32  	%r110, %r898, -4;
	mov.b32 	%r904, 1;
$L__BB7_107:
	.pragma "nounroll";
	sub.s32 	%r476, %r105, %r904;
	add.s32 	%r477, %r476, %r105;
	cvt.rn.f64.u32 	%fd818, %r477;
	mul.f64 	%fd819, %fd54, %fd818;
	mul.wide.u32 	%rd226, %r476, 8;
	add.s64 	%rd227, %rd17, %rd226;
	ld.local.f64 	%fd820, [%rd227+-48];
	mul.f64 	%fd821, %fd819, %fd820;
	ld.local.f64 	%fd822, [%rd227+8];
	mul.f64 	%fd823, %fd52, %fd822;
	sub.f64 	%fd824, %fd821, %fd823;
	ld.local.f64 	%fd825, [%rd9+48];
	cvt.rn.f64.u32 	%fd826, %r904;
	mul.f64 	%fd827, %fd825, %fd826;
	div.rn.f64 	%fd828, %fd824, %fd827;
	st.local.f64 	[%rd227], %fd828;
	add.s64 	%rd228, %rd6, %rd226;
	ld.local.f64 	%fd829, [%rd228];
	mul.f64 	%fd830, %fd828, %fd829;
	add.s32 	%r478, %r476, %r108;
	mul.wide.u32 	%rd229, %r478, 8;
	add.s64 	%rd230, %rd7, %rd229;
	st.local.f64 	[%rd230], %fd830;
	add.s64 	%rd231, %rd8, %rd226;
	ld.local.f64 	%fd831, [%rd231];
	mul.f64 	%fd832, %fd828, %fd831;
	sub.s32 	%r479, %r108, %r476;
	mul.wide.s32 	%rd232, %r479, 8;
	add.s64 	%rd233, %rd7, %rd232;
	st.local.f64 	[%rd233], %fd832;
	add.s32 	%r480, %r904, 1;
	sub.s32 	%r481, %r105, %r480;
	add.s32 	%r482, %r477, -1;
	cvt.rn.f64.u32 	%fd833, %r482;
	mul.f64 	%fd834, %fd54, %fd833;
	mul.wide.u32 	%rd234, %r481, 8;
	add.s64 	%rd235, %rd17, %rd234;
	ld.local.f64 	%fd835, [%rd235+-48];
	mul.f64 	%fd836, %fd834, %fd835;
	mul.f64 	%fd837, %fd52, %fd828;
	sub.f64 	%fd838, %fd836, %fd837;
	ld.local.f64 	%fd839, [%rd9+48];
	cvt.rn.f64.u32 	%fd840, %r480;
	mul.f64 	%fd841, %fd839, %fd840;
	div.rn.f64 	%fd842, %fd838, %fd841;
	st.local.f64 	[%rd235], %fd842;
	add.s64 	%rd236, %rd6, %rd234;
	ld.local.f64 	%fd843, [%rd236];
	mul.f64 	%fd844, %fd842, %fd843;
	add.s32 	%r483, %r478, -1;
	mul.wide.u32 	%rd237, %r483, 8;
	add.s64 	%rd238, %rd7, %rd237;
	st.local.f64 	[%rd238], %fd844;
	add.s64 	%rd239, %rd8, %rd234;
	ld.local.f64 	%fd845, [%rd239];
	mul.f64 	%fd846, %fd842, %fd845;
	st.local.f64 	[%rd233+8], %fd846;
	add.s32 	%r484, %r904, 2;
	sub.s32 	%r485, %r103, %r904;
	add.s32 	%r486, %r476, %r103;
	cvt.rn.f64.u32 	%fd847, %r486;
	mul.f64 	%fd848, %fd54, %fd847;
	mul.wide.u32 	%rd240, %r485, 8;
	add.s64 	%rd241, %rd17, %rd240;
	ld.local.f64 	%fd849, [%rd241+-48];
	mul.f64 	%fd850, %fd848, %fd849;
	mul.f64 	%fd851, %fd52, %fd842;
	sub.f64 	%fd852, %fd850, %fd851;
	ld.local.f64 	%fd853, [%rd9+48];
	cvt.rn.f64.u32 	%fd854, %r484;
	mul.f64 	%fd855, %fd853, %fd854;
	div.rn.f64 	%fd856, %fd852, %fd855;
	st.local.f64 	[%rd241], %fd856;
	add.s64 	%rd242, %rd6, %rd240;
	ld.local.f64 	%fd857, [%rd242];
	mul.f64 	%fd858, %fd856, %fd857;
	add.s32 	%r487, %r478, -2;
	mul.wide.u32 	%rd243, %r487, 8;
	add.s64 	%rd244, %rd7, %rd243;
	st.local.f64 	[%rd244], %fd858;
	add.s64 	%rd245, %rd8, %rd240;
	ld.local.f64 	%fd859, [%rd245];
	mul.f64 	%fd860, %fd856, %fd859;
	st.local.f64 	[%rd233+16], %fd860;
	add.s32 	%r488, %r904, 3;
	sub.s32 	%r489, %r105, %r488;
	add.s32 	%r490, %r477, -3;
	cvt.rn.f64.u32 	%fd861, %r490;
	mul.f64 	%fd862, %fd54, %fd861;
	mul.wide.u32 	%rd246, %r489, 8;
	add.s64 	%rd247, %rd17, %rd246;
	ld.local.f64 	%fd863, [%rd247+-48];
	mul.f64 	%fd864, %fd862, %fd863;
	mul.f64 	%fd865, %fd52, %fd856;
	sub.f64 	%fd866, %fd864, %fd865;
	ld.local.f64 	%fd867, [%rd9+48];
	cvt.rn.f64.u32 	%fd868, %r488;
	mul.f64 	%fd869, %fd867, %fd868;
	div.rn.f64 	%fd870, %fd866, %fd869;
	st.local.f64 	[%rd247], %fd870;
	add.s64 	%rd248, %rd6, %rd246;
	ld.local.f64 	%fd871, [%rd248];
	mul.f64 	%fd872, %fd870, %fd871;
	add.s32 	%r491, %r478, -3;
	mul.wide.u32 	%rd249, %r491, 8;
	add.s64 	%rd250, %rd7, %rd249;
	st.local.f64 	[%rd250], %fd872;
	add.s64 	%rd251, %rd8, %rd246;
	ld.local.f64 	%fd873, [%rd251];
	mul.f64 	%fd874, %fd870, %fd873;
	st.local.f64 	[%rd233+24], %fd874;
	add.s32 	%r904, %r904, 4;
	setp.eq.s32 	%p94, %r488, %r110;
	@%p94 bra 	$L__BB7_108;
	bra.uni 	$L__BB7_107;
$L__BB7_108:
	and.b32  	%r492, %r898, 3;
	setp.eq.s32 	%p95, %r492, 0;
	@%p95 bra 	$L__BB7_121;
	and.b16  	%rs32, %rs51, 3;
	setp.eq.s16 	%p96, %rs32, 0;
	@%p96 bra 	$L__BB7_111;
	sub.s32 	%r493, %r105, %r904;
	add.s32 	%r494, %r493, %r105;
	cvt.rn.f64.u32 	%fd875, %r494;
	mul.f64 	%fd876, %fd54, %fd875;
	mul.wide.u32 	%rd252, %r493, 8;
	add.s64 	%rd253, %rd17, %rd252;
	ld.local.f64 	%fd877, [%rd253+-48];
	mul.f64 	%fd878, %fd876, %fd877;
	ld.local.f64 	%fd879, [%rd253+8];
	mul.f64 	%fd880, %fd52, %fd879;
	sub.f64 	%fd881, %fd878, %fd880;
	ld.local.f64 	%fd882, [%rd9+48];
	cvt.rn.f64.u32 	%fd883, %r904;
	mul.f64 	%fd884, %fd882, %fd883;
	div.rn.f64 	%fd885, %fd881, %fd884;
	st.local.f64 	[%rd253], %fd885;
	add.s64 	%rd254, %rd6, %rd252;
	ld.local.f64 	%fd886, [%rd254];
	mul.f64 	%fd887, %fd885, %fd886;
	add.s32 	%r495, %r493, %r108;
	mul.wide.u32 	%rd255, %r495, 8;
	add.s64 	%rd256, %rd7, %rd255;
	st.local.f64 	[%rd256], %fd887;
	add.s64 	%rd257, %rd8, %rd252;
	ld.local.f64 	%fd888, [%rd257];
	mul.f64 	%fd889, %fd885, %fd888;
	mul.wide.s32 	%rd258, %r904, 8;
	add.s64 	%rd259, %rd20, %rd258;
	st.local.f64 	[%rd259], %fd889;
	add.s32 	%r496, %r904, 1;
	sub.s32 	%r497, %r105, %r496;
	add.s32 	%r498, %r494, -1;
	cvt.rn.f64.u32 	%fd890, %r498;
	mul.f64 	%fd891, %fd54, %fd890;
	mul.wide.u32 	%rd260, %r497, 8;
	add.s64 	%rd261, %rd17, %rd260;
	ld.local.f64 	%fd892, [%rd261+-48];
	mul.f64 	%fd893, %fd891, %fd892;
	ld.local.f64 	%fd894, [%rd261+8];
	mul.f64 	%fd895, %fd52, %fd894;
	sub.f64 	%fd896, %fd893, %fd895;
	ld.local.f64 	%fd897, [%rd9+48];
	cvt.rn.f64.u32 	%fd898, %r496;
	mul.f64 	%fd899, %fd897, %fd898;
	div.rn.f64 	%fd900, %fd896, %fd899;
	st.local.f64 	[%rd261], %fd900;
	add.s64 	%rd262, %rd6, %rd260;
	ld.local.f64 	%fd901, [%rd262];
	mul.f64 	%fd902, %fd900, %fd901;
	add.s32 	%r499, %r495, -1;
	mul.wide.u32 	%rd263, %r499, 8;
	add.s64 	%rd264, %rd7, %rd263;
	st.local.f64 	[%rd264], %fd902;
	add.s64 	%rd265, %rd8, %rd260;
	ld.local.f64 	%fd903, [%rd265];
	mul.f64 	%fd904, %fd900, %fd903;
	st.local.f64 	[%rd259+8], %fd904;
	add.s32 	%r904, %r904, 2;
$L__BB7_111:
	and.b16  	%rs33, %rs51, 1;
	setp.eq.b16 	%p97, %rs33, 1;
	@%p97 bra 	$L__BB7_121;
	sub.s32 	%r500, %r105, %r904;
	add.s32 	%r501, %r500, %r105;
	cvt.rn.f64.u32 	%fd905, %r501;
	mul.f64 	%fd906, %fd54, %fd905;
	mul.wide.u32 	%rd266, %r500, 8;
	add.s64 	%rd267, %rd17, %rd266;
	ld.local.f64 	%fd907, [%rd267+-48];
	mul.f64 	%fd908, %fd906, %fd907;
	ld.local.f64 	%fd909, [%rd267+8];
	mul.f64 	%fd910, %fd52, %fd909;
	sub.f64 	%fd911, %fd908, %fd910;
	ld.local.f64 	%fd912, [%rd9+48];
	cvt.rn.f64.u32 	%fd913, %r904;
	mul.f64 	%fd914, %fd912, %fd913;
	div.rn.f64 	%fd915, %fd911, %fd914;
	st.local.f64 	[%rd267], %fd915;
	add.s64 	%rd268, %rd6, %rd266;
	ld.local.f64 	%fd916, [%rd268];
	mul.f64 	%fd917, %fd915, %fd916;
	add.s32 	%r502, %r500, %r108;
	mul.wide.u32 	%rd269, %r502, 8;
	add.s64 	%rd270, %rd7, %rd269;
	st.local.f64 	[%rd270], %fd917;
	add.s64 	%rd271, %rd8, %rd266;
	ld.local.f64 	%fd918, [%rd271];
	mul.f64 	%fd919, %fd915, %fd918;
	mul.wide.s32 	%rd272, %r904, 8;
	add.s64 	%rd273, %rd20, %rd272;
	st.local.f64 	[%rd273], %fd919;
	bra.uni 	$L__BB7_121;
$L__BB7_113:
	setp.lt.u32 	%p98, %r103, 3;
	mov.b32 	%r903, 1;
	@%p98 bra 	$L__BB7_116;
	and.b32  	%r111, %r898, -4;
	mov.b32 	%r900, 1;
$L__BB7_115:
	.pragma "nounroll";
	add.s32 	%r505, %r900, %r898;
	cvt.rn.f64.s32 	%fd920, %r505;
	mul.f64 	%fd921, %fd54, %fd920;
	mul.wide.s32 	%rd274, %r900, 8;
	add.s64 	%rd275, %rd18, %rd274;
	ld.local.v2.f64 	{%fd922, %fd923}, [%rd275+-8];
	mul.f64 	%fd924, %fd921, %fd922;
	sub.s32 	%r506, %r107, %r900;
	cvt.rn.f64.s32 	%fd925, %r506;
	ld.local.f64 	%fd926, [%rd9+48];
	mul.f64 	%fd927, %fd926, %fd925;
	ld.local.f64 	%fd928, [%rd275+40];
	mul.f64 	%fd929, %fd927, %fd928;
	sub.f64 	%fd930, %fd924, %fd929;
	div.rn.f64 	%fd931, %fd930, %fd52;
	st.local.f64 	[%rd275+48], %fd931;
	mul.wide.u32 	%rd276, %r900, 8;
	add.s64 	%rd277, %rd6, %rd276;
	ld.local.f64 	%fd932, [%rd277];
	mul.f64 	%fd933, %fd932, %fd931;
	add.s32 	%r507, %r900, %r108;
	mul.wide.u32 	%rd278, %r507, 8;
	add.s64 	%rd279, %rd7, %rd278;
	st.local.f64 	[%rd279], %fd933;
	add.s64 	%rd280, %rd8, %rd276;
	ld.local.f64 	%fd934, [%rd280];
	mul.f64 	%fd935, %fd931, %fd934;
	sub.s32 	%r508, %r108, %r900;
	mul.wide.s32 	%rd281, %r508, 8;
	add.s64 	%rd282, %rd7, %rd281;
	st.local.f64 	[%rd282], %fd935;
	add.s32 	%r509, %r505, 1;
	cvt.rn.f64.s32 	%fd936, %r509;
	mul.f64 	%fd937, %fd54, %fd936;
	mul.f64 	%fd938, %fd937, %fd923;
	sub.s32 	%r510, %r105, %r900;
	cvt.rn.f64.s32 	%fd939, %r510;
	ld.local.f64 	%fd940, [%rd9+48];
	mul.f64 	%fd941, %fd940, %fd939;
	mul.f64 	%fd942, %fd941, %fd931;
	sub.f64 	%fd943, %fd938, %fd942;
	div.rn.f64 	%fd944, %fd943, %fd52;
	st.local.f64 	[%rd275+56], %fd944;
	ld.local.v2.f64 	{%fd945, %fd946}, [%rd277+8];
	mul.f64 	%fd947, %fd945, %fd944;
	add.s64 	%rd283, %rd19, %rd276;
	st.local.f64 	[%rd283+8], %fd947;
	ld.local.v2.f64 	{%fd948, %fd949}, [%rd280+8];
	mul.f64 	%fd950, %fd944, %fd948;
	st.local.f64 	[%rd282+-8], %fd950;
	add.s32 	%r511, %r505, 2;
	cvt.rn.f64.s32 	%fd951, %r511;
	mul.f64 	%fd952, %fd54, %fd951;
	ld.local.v2.f64 	{%fd953, %fd954}, [%rd275+8];
	mul.f64 	%fd955, %fd952, %fd953;
	add.s32 	%r512, %r506, -2;
	cvt.rn.f64.s32 	%fd956, %r512;
	ld.local.f64 	%fd957, [%rd9+48];
	mul.f64 	%fd958, %fd957, %fd956;
	mul.f64 	%fd959, %fd958, %fd944;
	sub.f64 	%fd960, %fd955, %fd959;
	div.rn.f64 	%fd961, %fd960, %fd52;
	st.local.f64 	[%rd275+64], %fd961;
	mul.f64 	%fd962, %fd946, %fd961;
	st.local.f64 	[%rd283+16], %fd962;
	mul.f64 	%fd963, %fd961, %fd949;
	st.local.f64 	[%rd282+-16], %fd963;
	add.s32 	%r513, %r505, 3;
	cvt.rn.f64.s32 	%fd964, %r513;
	mul.f64 	%fd965, %fd54, %fd964;
	mul.f64 	%fd966, %fd965, %fd954;
	sub.s32 	%r514, %r103, %r900;
	cvt.rn.f64.s32 	%fd967, %r514;
	ld.local.f64 	%fd968, [%rd9+48];
	mul.f64 	%fd969, %fd968, %fd967;
	mul.f64 	%fd970, %fd969, %fd961;
	sub.f64 	%fd971, %fd966, %fd970;
	div.rn.f64 	%fd972, %fd971, %fd52;
	st.local.f64 	[%rd275+72], %fd972;
	ld.local.f64 	%fd973, [%rd277+24];
	mul.f64 	%fd974, %fd973, %fd972;
	st.local.f64 	[%rd283+24], %fd974;
	ld.local.f64 	%fd975, [%rd280+24];
	mul.f64 	%fd976, %fd972, %fd975;
	st.local.f64 	[%rd282+-24], %fd976;
	add.s32 	%r903, %r900, 4;
	add.s32 	%r515, %r900, 3;
	setp.eq.s32 	%p99, %r515, %r111;
	mov.u32 	%r900, %r903;
	@%p99 bra 	$L__BB7_116;
	bra.uni 	$L__BB7_115;
$L__BB7_116:
	and.b32  	%r516, %r898, 3;
	setp.eq.s32 	%p100, %r516, 0;
	@%p100 bra 	$L__BB7_121;
	and.b16  	%rs34, %rs51, 3;
	setp.eq.s16 	%p101, %rs34, 0;
	@%p101 bra 	$L__BB7_119;
	add.s32 	%r517, %r903, %r898;
	cvt.rn.f64.s32 	%fd977, %r517;
	mul.f64 	%fd978, %fd54, %fd977;
	mul.wide.s32 	%rd284, %r903, 8;
	add.s64 	%rd285, %rd18, %rd284;
	ld.local.f64 	%fd979, [%rd285+-8];
	mul.f64 	%fd980, %fd978, %fd979;
	sub.s32 	%r518, %r107, %r903;
	cvt.rn.f64.s32 	%fd981, %r518;
	ld.local.f64 	%fd982, [%rd9+48];
	mul.f64 	%fd983, %fd982, %fd981;
	ld.local.f64 	%fd984, [%rd285+40];
	mul.f64 	%fd985, %fd983, %fd984;
	sub.f64 	%fd986, %fd980, %fd985;
	div.rn.f64 	%fd987, %fd986, %fd52;
	mul.wide.u32 	%rd286, %r903, 8;
	add.s64 	%rd287, %rd17, %rd286;
	st.local.f64 	[%rd287], %fd987;
	add.s64 	%rd288, %rd6, %rd286;
	ld.local.f64 	%fd988, [%rd288];
	mul.f64 	%fd989, %fd988, %fd987;
	add.s32 	%r519, %r903, %r108;
	mul.wide.u32 	%rd289, %r519, 8;
	add.s64 	%rd290, %rd7, %rd289;
	st.local.f64 	[%rd290], %fd989;
	add.s64 	%rd291, %rd8, %rd286;
	ld.local.f64 	%fd990, [%rd291];
	mul.f64 	%fd991, %fd987, %fd990;
	sub.s32 	%r520, %r108, %r903;
	mul.wide.s32 	%rd292, %r520, 8;
	add.s64 	%rd293, %rd7, %rd292;
	st.local.f64 	[%rd293], %fd991;
	add.s32 	%r521, %r517, 1;
	cvt.rn.f64.s32 	%fd992, %r521;
	mul.f64 	%fd993, %fd54, %fd992;
	ld.local.f64 	%fd994, [%rd285];
	mul.f64 	%fd995, %fd993, %fd994;
	sub.s32 	%r522, %r105, %r903;
	cvt.rn.f64.s32 	%fd996, %r522;
	ld.local.f64 	%fd997, [%rd9+48];
	mul.f64 	%fd998, %fd997, %fd996;
	mul.f64 	%fd999, %fd998, %fd987;
	sub.f64 	%fd1000, %fd995, %fd999;
	div.rn.f64 	%fd1001, %fd1000, %fd52;
	st.local.f64 	[%rd287+8], %fd1001;
	ld.local.f64 	%fd1002, [%rd288+8];
	mul.f64 	%fd1003, %fd1002, %fd1001;
	add.s64 	%rd294, %rd19, %rd286;
	st.local.f64 	[%rd294+8], %fd1003;
	ld.local.f64 	%fd1004, [%rd291+8];
	mul.f64 	%fd1005, %fd1001, %fd1004;
	st.local.f64 	[%rd293+-8], %fd1005;
	add.s32 	%r903, %r903, 2;
$L__BB7_119:
	and.b16  	%rs35, %rs51, 1;
	setp.eq.b16 	%p102, %rs35, 1;
	@%p102 bra 	$L__BB7_121;
	add.s32 	%r523, %r903, %r898;
	cvt.rn.f64.s32 	%fd1006, %r523;
	mul.f64 	%fd1007, %fd54, %fd1006;
	mul.wide.s32 	%rd295, %r903, 8;
	add.s64 	%rd296, %rd18, %rd295;
	ld.local.f64 	%fd1008, [%rd296+-8];
	mul.f64 	%fd1009, %fd1007, %fd1008;
	sub.s32 	%r524, %r107, %r903;
	cvt.rn.f64.s32 	%fd1010, %r524;
	ld.local.f64 	%fd1011, [%rd9+48];
	mul.f64 	%fd1012, %fd1011, %fd1010;
	ld.local.f64 	%fd1013, [%rd296+40];
	mul.f64 	%fd1014, %fd1012, %fd1013;
	sub.f64 	%fd1015, %fd1009, %fd1014;
	div.rn.f64 	%fd1016, %fd1015, %fd52;
	mul.wide.u32 	%rd297, %r903, 8;
	add.s64 	%rd298, %rd17, %rd297;
	st.local.f64 	[%rd298], %fd1016;
	add.s64 	%rd299, %rd6, %rd297;
	ld.local.f64 	%fd1017, [%rd299];
	mul.f64 	%fd1018, %fd1017, %fd1016;
	add.s32 	%r525, %r903, %r108;
	mul.wide.u32 	%rd300, %r525, 8;
	add.s64 	%rd301, %rd7, %rd300;
	st.local.f64 	[%rd301], %fd1018;
	add.s64 	%rd302, %rd8, %rd297;
	ld.local.f64 	%fd1019, [%rd302];
	mul.f64 	%fd1020, %fd1016, %fd1019;
	sub.s32 	%r526, %r108, %r903;
	mul.wide.s32 	%rd303, %r526, 8;
	add.s64 	%rd304, %rd7, %rd303;
	st.local.f64 	[%rd304], %fd1020;
$L__BB7_121:
	setp.eq.s32 	%p103, %r105, %r12;
	add.s16 	%rs51, %rs51, 1;
	@%p103 bra 	$L__BB7_122;
	bra.uni 	$L__BB7_104;
$L__BB7_122:
	sqrt.rn.f64 	%fd59, %fd54;
	mul.f64 	%fd60, %fd219, %fd59;
	{
	.reg .b32 %temp; 
	mov.b64 	{%temp, %r127}, %fd60;
	}
	and.b32  	%r128, %r127, 2147483647;
	{
	.reg .b32 %temp; 
	mov.b64 	{%r129, %temp}, %fd60;
	}
	setp.gt.u32 	%p104, %r128, 2146435071;
	@%p104 bra 	$L__BB7_124;
	mov.b64 	%fd1024, {%r129, %r128};
	add.f64 	%fd1025, %fd1024, 0dC010000000000000;
	add.f64 	%fd1026, %fd1024, 0d4010000000000000;
	rcp.approx.ftz.f64 	%fd1027, %fd1026;
	neg.f64 	%fd1028, %fd1026;
	fma.rn.f64 	%fd1029, %fd1028, %fd1027, 0d3FF0000000000000;
	fma.rn.f64 	%fd1030, %fd1029, %fd1029, %fd1029;
	fma.rn.f64 	%fd1031, %fd1030, %fd1027, %fd1027;
	mul.f64 	%fd1032, %fd1025, %fd1031;
	mov.f64 	%fd1033, 0d3FF0000000000000;
	add.rn.f64 	%fd1034, %fd1032, %fd1033;
	fma.rn.f64 	%fd1035, %fd1034, 0dC010000000000000, %fd1024;
	neg.f64 	%fd1036, %fd1032;
	fma.rn.f64 	%fd1037, %fd1036, %fd1024, %fd1035;
	fma.rn.f64 	%fd1038, %fd1031, %fd1037, %fd1032;
	fma.rn.f64 	%fd1039, %fd1038, 0dBDF8774AD4E0BFD7, 0dBE44E1C6FD03D328;
	fma.rn.f64 	%fd1040, %fd1039, %fd1038, 0dBE4330149F7A56B6;
	fma.rn.f64 	%fd1041, %fd1040, %fd1038, 0d3E7BEDDED8376273;
	fma.rn.f64 	%fd1042, %fd1041, %fd1038, 0d3E6F9254C3ABF22B;
	fma.rn.f64 	%fd1043, %fd1042, %fd1038, 0dBEAB9068C2148CF0;
	fma.rn.f64 	%fd1044, %fd1043, %fd1038, 0d3E94C6454DB34009;
	fma.rn.f64 	%fd1045, %fd1044, %fd1038, 0d3ED7F1C378F2311D;
	fma.rn.f64 	%fd1046, %fd1045, %fd1038, 0dBEE78E051C6D5C58;
	fma.rn.f64 	%fd1047, %fd1046, %fd1038, 0dBEF995B4EAD14A90;
	fma.rn.f64 	%fd1048, %fd1047, %fd1038, 0d3F23BE27CF0A29B2;
	fma.rn.f64 	%fd1049, %fd1048, %fd1038, 0dBF2A1DEF3E81672E;
	fma.rn.f64 	%fd1050, %fd1049, %fd1038, 0dBF48D4ABE68C1713;
	fma.rn.f64 	%fd1051, %fd1050, %fd1038, 0d3F749C67210DD6B4;
	fma.rn.f64 	%fd1052, %fd1051, %fd1038, 0dBF9096238568E357;
	fma.rn.f64 	%fd1053, %fd1052, %fd1038, 0d3FA3079EDF8C2DC9;
	fma.rn.f64 	%fd1054, %fd1053, %fd1038, 0dBFB0FB06DFF601FC;
	fma.rn.f64 	%fd1055, %fd1054, %fd1038, 0d3FB7FEE004DFBCDC;
	fma.rn.f64 	%fd1056, %fd1055, %fd1038, 0dBFB9DDB23C3DB8C6;
	fma.rn.f64 	%fd1057, %fd1056, %fd1038, 0d3FB16ECEFCFA5FDA;
	fma.rn.f64 	%fd1058, %fd1057, %fd1038, 0d3F8F7F5DF66FB6D6;
	fma.rn.f64 	%fd1059, %fd1058, %fd1038, 0dBFC1DF1AD154A29D;
	fma.rn.f64 	%fd1060, %fd1059, %fd1038, 0d3FF3BA5916E9FD7F;
	fma.rn.f64 	%fd1061, %fd1024, 0d4000000000000000, 0d3FF0000000000000;
	rcp.approx.ftz.f64 	%fd1062, %fd1061;
	neg.f64 	%fd1063, %fd1061;
	fma.rn.f64 	%fd1064, %fd1063, %fd1062, 0d3FF0000000000000;
	fma.rn.f64 	%fd1065, %fd1064, %fd1064, %fd1064;
	fma.rn.f64 	%fd1066, %fd1065, %fd1062, %fd1062;
	mul.f64 	%fd1067, %fd1066, %fd1060;
	mul.f64 	%fd1068, %fd1067, 0dC000000000000000;
	fma.rn.f64 	%fd1069, %fd1024, %fd1068, %fd1060;
	neg.f64 	%fd1070, %fd1067;
	add.rn.f64 	%fd1071, %fd1069, %fd1070;
	fma.rn.f64 	%fd1072, %fd1071, %fd1066, %fd1067;
	neg.f64 	%fd1073, %fd1024;
	mul.f64 	%fd1074, %fd1024, %fd1073;
	fma.rn.f64 	%fd1075, %fd1074, 0d3FF71547652B82FE, 0d4338000000000000;
	{
	.reg .b32 %temp; 
	mov.b64 	{%r527, %temp}, %fd1075;
	}
	mov.f64 	%fd1076, 0dC338000000000000;
	add.rn.f64 	%fd1077, %fd1075, %fd1076;
	fma.rn.f64 	%fd1078, %fd1077, 0dBFE62E42FEFA39EF, %fd1074;
	fma.rn.f64 	%fd1079, %fd1077, 0dBC7ABC9E3B39803F, %fd1078;
	fma.rn.f64 	%fd1080, %fd1079, 0d3E5ADE1569CE2BDF, 0d3E928AF3FCA213EA;
	fma.rn.f64 	%fd1081, %fd1080, %fd1079, 0d3EC71DEE62401315;
	fma.rn.f64 	%fd1082, %fd1081, %fd1079, 0d3EFA01997C89EB71;
	fma.rn.f64 	%fd1083, %fd1082, %fd1079, 0d3F2A01A014761F65;
	fma.rn.f64 	%fd1084, %fd1083, %fd1079, 0d3F56C16C1852B7AF;
	fma.rn.f64 	%fd1085, %fd1084, %fd1079, 0d3F81111111122322;
	fma.rn.f64 	%fd1086, %fd1085, %fd1079, 0d3FA55555555502A1;
	fma.rn.f64 	%fd1087, %fd1086, %fd1079, 0d3FC5555555555511;
	fma.rn.f64 	%fd1088, %fd1087, %fd1079, 0d3FE000000000000B;
	fma.rn.f64 	%fd1089, %fd1088, %fd1079, 0d3FF0000000000000;
	fma.rn.f64 	%fd1090, %fd1089, %fd1079, 0d3FF0000000000000;
	shr.u32 	%r528, %r527, 31;
	add.s32 	%r529, %r527, %r528;
	shr.s32 	%r530, %r529, 1;
	{
	.reg .b32 %temp; 
	mov.b64 	{%r531, %temp}, %fd1090;
	}
	{
	.reg .b32 %temp; 
	mov.b64 	{%temp, %r532}, %fd1090;
	}
	shl.b32 	%r533, %r530, 20;
	add.s32 	%r534, %r532, %r533;
	mov.b64 	%fd1091, {%r531, %r534};
	sub.s32 	%r535, %r527, %r530;
	shl.b32 	%r536, %r535, 20;
	add.s32 	%r537, %r536, 1072693248;
	mov.b32 	%r538, 0;
	mov.b64 	%fd1092, {%r538, %r537};
	mul.f64 	%fd1093, %fd1092, %fd1091;
	neg.f64 	%fd1094, %fd1074;
	fma.rn.f64 	%fd1095, %fd1073, %fd1024, %fd1094;
	fma.rn.f64 	%fd1096, %fd1093, %fd1095, %fd1093;
	mul.f64 	%fd1097, %fd1096, %fd1072;
	setp.gt.u32 	%p108, %r128, 1077624832;
	selp.f64 	%fd1098, 0d0000000000000000, %fd1097, %p108;
	setp.lt.s32 	%p109, %r127, 0;
	mov.f64 	%fd1099, 0d4000000000000000;
	sub.f64 	%fd1100, %fd1099, %fd1098;
	selp.f64 	%fd1538, %fd1100, %fd1098, %p109;
	bra.uni 	$L__BB7_125;
$L__BB7_124:
	setp.eq.s32 	%p105, %r128, 2146435072;
	setp.eq.s32 	%p106, %r129, 0;
	setp.lt.s32 	%p107, %r127, 0;
	selp.f64 	%fd1021, 0d4000000000000000, 0d0000000000000000, %p107;
	add.f64 	%fd1022, %fd60, %fd60;
	selp.f64 	%fd1023, %fd1021, %fd1022, %p106;
	selp.f64 	%fd1538, %fd1023, %fd1022, %p105;
$L__BB7_125:
	div.rn.f64 	%fd1540, %fd1538, %fd59;
	mul.f64 	%fd65, %fd54, %fd48;
	fma.rn.f64 	%fd1101, %fd65, 0d3FF71547652B82FE, 0d4338000000000000;
	{
	.reg .b32 %temp; 
	mov.b64 	{%r130, %temp}, %fd1101;
	}
	mov.f64 	%fd1102, 0dC338000000000000;
	add.rn.f64 	%fd1103, %fd1101, %fd1102;
	fma.rn.f64 	%fd1104, %fd1103, 0dBFE62E42FEFA39EF, %fd65;
	fma.rn.f64 	%fd1105, %fd1103, 0dBC7ABC9E3B39803F, %fd1104;
	fma.rn.f64 	%fd1106, %fd1105, 0d3E5ADE1569CE2BDF, 0d3E928AF3FCA213EA;
	fma.rn.f64 	%fd1107, %fd1106, %fd1105, 0d3EC71DEE62401315;
	fma.rn.f64 	%fd1108, %fd1107, %fd1105, 0d3EFA01997C89EB71;
	fma.rn.f64 	%fd1109, %fd1108, %fd1105, 0d3F2A01A014761F65;
	fma.rn.f64 	%fd1110, %fd1109, %fd1105, 0d3F56C16C1852B7AF;
	fma.rn.f64 	%fd1111, %fd1110, %fd1105, 0d3F81111111122322;
	fma.rn.f64 	%fd1112, %fd1111, %fd1105, 0d3FA55555555502A1;
	fma.rn.f64 	%fd1113, %fd1112, %fd1105, 0d3FC5555555555511;
	fma.rn.f64 	%fd1114, %fd1113, %fd1105, 0d3FE000000000000B;
	fma.rn.f64 	%fd1115, %fd1114, %fd1105, 0d3FF0000000000000;
	fma.rn.f64 	%fd1116, %fd1115, %fd1105, 0d3FF0000000000000;
	{
	.reg .b32 %temp; 
	mov.b64 	{%r131, %temp}, %fd1116;
	}
	{
	.reg .b32 %temp; 
	mov.b64 	{%temp, %r132}, %fd1116;
	}
	shl.b32 	%r539, %r130, 20;
	add.s32 	%r540, %r539, %r132;
	mov.b64 	%fd1539, {%r131, %r540};
	{
	.reg .b32 %temp; 
	mov.b64 	{%temp, %r541}, %fd65;
	}
	mov.b32 	%f4, %r541;
	abs.f32 	%f2, %f4;
	setp.lt.f32 	%p110, %f2, 0f4086232B;
	@%p110 bra 	$L__BB7_128;
	setp.lt.f64 	%p111, %fd65, 0d0000000000000000;
	add.f64 	%fd1117, %fd65, 0d7FF0000000000000;
	selp.f64 	%fd1539, 0d0000000000000000, %fd1117, %p111;
	setp.geu.f32 	%p112, %f2, 0f40874800;
	@%p112 bra 	$L__BB7_128;
	shr.u32 	%r542, %r130, 31;
	add.s32 	%r543, %r130, %r542;
	shr.s32 	%r544, %r543, 1;
	shl.b32 	%r545, %r544, 20;
	add.s32 	%r546, %r132, %r545;
	mov.b64 	%fd1118, {%r131, %r546};
	sub.s32 	%r547, %r130, %r544;
	shl.b32 	%r548, %r547, 20;
	add.s32 	%r549, %r548, 1072693248;
	mov.b32 	%r550, 0;
	mov.b64 	%fd1119, {%r550, %r549};
	mul.f64 	%fd1539, %fd1119, %fd1118;
$L__BB7_128:
	mul.f64 	%fd1120, %fd47, %fd1539;
	div.rn.f64 	%fd1541, %fd1120, %fd46;
	ld.local.f64 	%fd1121, [%rd7];
	ld.shared.f64 	%fd1122, [%r17];
	fma.rn.f64 	%fd1123, %fd1540, %fd1121, %fd1122;
	st.shared.f64 	[%r17], %fd1123;
	rcp.rn.f64 	%fd71, %fd54;
	mov.b32 	%r910, 1;
	mov.b32 	%r909, 3;
	mov.b32 	%r912, 0;
	mov.b16 	%rs52, 0;
	mov.u16 	%rs53, %rs52;
	mov.u32 	%r919, %r910;
$L__BB7_129:
	mov.u32 	%r133, %r912;
	mov.u32 	%r912, %r910;
	mov.u16 	%rs9, %rs52;
	add.s16 	%rs52, %rs9, 1;
	add.s16 	%rs53, %rs53, 1;
	shl.b32 	%r137, %r133, 1;
	add.s32 	%r555, %r137, 2;
	shl.b32 	%r556, %r912, 1;
	add.s32 	%r557, %r556, -1;
	cvt.rn.f64.s32 	%fd1124, %r557;
	mul.f64 	%fd1125, %fd1540, %fd1124;
	sub.f64 	%fd1126, %fd1125, %fd1541;
	mul.f64 	%fd1540, %fd71, %fd1126;
	setp.lt.u32 	%p113, %r555, 15;
	@%p113 bra 	$L__BB7_132;
	and.b32  	%r138, %r909, -16;
	mov.b32 	%r914, 0;
$L__BB7_131:
	.pragma "nounroll";
	mul.wide.s32 	%rd305, %r919, 8;
	add.s64 	%rd306, %rd7, %rd305;
	ld.local.f64 	%fd1127, [%rd306];
	shl.b32 	%r559, %r919, 3;
	add.s32 	%r560, %r17, %r559;
	ld.shared.f64 	%fd1128, [%r560];
	fma.rn.f64 	%fd1129, %fd1540, %fd1127, %fd1128;
	st.shared.f64 	[%r560], %fd1129;
	ld.local.f64 	%fd1130, [%rd306+8];
	ld.shared.f64 	%fd1131, [%r560+8];
	fma.rn.f64 	%fd1132, %fd1540, %fd1130, %fd1131;
	st.shared.f64 	[%r560+8], %fd1132;
	ld.local.f64 	%fd1133, [%rd306+16];
	ld.shared.f64 	%fd1134, [%r560+16];
	fma.rn.f64 	%fd1135, %fd1540, %fd1133, %fd1134;
	st.shared.f64 	[%r560+16], %fd1135;
	ld.local.f64 	%fd1136, [%rd306+24];
	ld.shared.f64 	%fd1137, [%r560+24];
	fma.rn.f64 	%fd1138, %fd1540, %fd1136, %fd1137;
	st.shared.f64 	[%r560+24], %fd1138;
	ld.local.f64 	%fd1139, [%rd306+32];
	ld.shared.f64 	%fd1140, [%r560+32];
	fma.rn.f64 	%fd1141, %fd1540, %fd1139, %fd1140;
	st.shared.f64 	[%r560+32], %fd1141;
	ld.local.f64 	%fd1142, [%rd306+40];
	ld.shared.f64 	%fd1143, [%r560+40];
	fma.rn.f64 	%fd1144, %fd1540, %fd1142, %fd1143;
	st.shared.f64 	[%r560+40], %fd1144;
	ld.local.f64 	%fd1145, [%rd306+48];
	ld.shared.f64 	%fd1146, [%r560+48];
	fma.rn.f64 	%fd1147, %fd1540, %fd1145, %fd1146;
	st.shared.f64 	[%r560+48], %fd1147;
	ld.local.f64 	%fd1148, [%rd306+56];
	ld.shared.f64 	%fd1149, [%r560+56];
	fma.rn.f64 	%fd1150, %fd1540, %fd1148, %fd1149;
	st.shared.f64 	[%r560+56], %fd1150;
	ld.local.f64 	%fd1151, [%rd306+64];
	ld.shared.f64 	%fd1152, [%r560+64];
	fma.rn.f64 	%fd1153, %fd1540, %fd1151, %fd1152;
	st.shared.f64 	[%r560+64], %fd1153;
	ld.local.f64 	%fd1154, [%rd306+72];
	ld.shared.f64 	%fd1155, [%r560+72];
	fma.rn.f64 	%fd1156, %fd1540, %fd1154, %fd1155;
	st.shared.f64 	[%r560+72], %fd1156;
	ld.local.f64 	%fd1157, [%rd306+80];
	ld.shared.f64 	%fd1158, [%r560+80];
	fma.rn.f64 	%fd1159, %fd1540, %fd1157, %fd1158;
	st.shared.f64 	[%r560+80], %fd1159;
	ld.local.f64 	%fd1160, [%rd306+88];
	ld.shared.f64 	%fd1161, [%r560+88];
	fma.rn.f64 	%fd1162, %fd1540, %fd1160, %fd1161;
	st.shared.f64 	[%r560+88], %fd1162;
	ld.local.f64 	%fd1163, [%rd306+96];
	ld.shared.f64 	%fd1164, [%r560+96];
	fma.rn.f64 	%fd1165, %fd1540, %fd1163, %fd1164;
	st.shared.f64 	[%r560+96], %fd1165;
	ld.local.f64 	%fd1166, [%rd306+104];
	ld.shared.f64 	%fd1167, [%r560+104];
	fma.rn.f64 	%fd1168, %fd1540, %fd1166, %fd1167;
	st.shared.f64 	[%r560+104], %fd1168;
	ld.local.f64 	%fd1169, [%rd306+112];
	ld.shared.f64 	%fd1170, [%r560+112];
	fma.rn.f64 	%fd1171, %fd1540, %fd1169, %fd1170;
	st.shared.f64 	[%r560+112], %fd1171;
	ld.local.f64 	%fd1172, [%rd306+120];
	ld.shared.f64 	%fd1173, [%r560+120];
	fma.rn.f64 	%fd1174, %fd1540, %fd1172, %fd1173;
	st.shared.f64 	[%r560+120], %fd1174;
	add.s32 	%r919, %r919, 16;
	add.s32 	%r914, %r914, 16;
	setp.ne.s32 	%p114, %r914, %r138;
	@%p114 bra 	$L__BB7_131;
$L__BB7_132:
	and.b32  	%r561, %r909, 15;
	setp.eq.s32 	%p115, %r561, 0;
	@%p115 bra 	$L__BB7_139;
	shl.b16 	%rs38, %rs53, 1;
	and.b16  	%rs39, %rs38, 14;
	setp.lt.u16 	%p116, %rs39, 7;
	mov.u32 	%r918, %r919;
	@%p116 bra 	$L__BB7_135;
	mul.wide.s32 	%rd307, %r919, 8;
	add.s64 	%rd308, %rd7, %rd307;
	ld.local.f64 	%fd1175, [%rd308];
	shl.b32 	%r562, %r919, 3;
	add.s32 	%r563, %r17, %r562;
	ld.shared.f64 	%fd1176, [%r563];
	fma.rn.f64 	%fd1177, %fd1540, %fd1175, %fd1176;
	st.shared.f64 	[%r563], %fd1177;
	ld.local.f64 	%fd1178, [%rd308+8];
	ld.shared.f64 	%fd1179, [%r563+8];
	fma.rn.f64 	%fd1180, %fd1540, %fd1178, %fd1179;
	st.shared.f64 	[%r563+8], %fd1180;
	ld.local.f64 	%fd1181, [%rd308+16];
	ld.shared.f64 	%fd1182, [%r563+16];
	fma.rn.f64 	%fd1183, %fd1540, %fd1181, %fd1182;
	st.shared.f64 	[%r563+16], %fd1183;
	ld.local.f64 	%fd1184, [%rd308+24];
	ld.shared.f64 	%fd1185, [%r563+24];
	fma.rn.f64 	%fd1186, %fd1540, %fd1184, %fd1185;
	st.shared.f64 	[%r563+24], %fd1186;
	ld.local.f64 	%fd1187, [%rd308+32];
	ld.shared.f64 	%fd1188, [%r563+32];
	fma.rn.f64 	%fd1189, %fd1540, %fd1187, %fd1188;
	st.shared.f64 	[%r563+32], %fd1189;
	ld.local.f64 	%fd1190, [%rd308+40];
	ld.shared.f64 	%fd1191, [%r563+40];
	fma.rn.f64 	%fd1192, %fd1540, %fd1190, %fd1191;
	st.shared.f64 	[%r563+40], %fd1192;
	ld.local.f64 	%fd1193, [%rd308+48];
	ld.shared.f64 	%fd1194, [%r563+48];
	fma.rn.f64 	%fd1195, %fd1540, %fd1193, %fd1194;
	st.shared.f64 	[%r563+48], %fd1195;
	ld.local.f64 	%fd1196, [%rd308+56];
	ld.shared.f64 	%fd1197, [%r563+56];
	fma.rn.f64 	%fd1198, %fd1540, %fd1196, %fd1197;
	st.shared.f64 	[%r563+56], %fd1198;
	add.s32 	%r918, %r919, 8;
$L__BB7_135:
	shl.b16 	%rs40, %rs52, 1;
	and.b16  	%rs41, %rs40, 6;
	setp.lt.u16 	%p117, %rs41, 3;
	@%p117 bra 	$L__BB7_137;
	mul.wide.s32 	%rd309, %r918, 8;
	add.s64 	%rd310, %rd7, %rd309;
	ld.local.f64 	%fd1199, [%rd310];
	shl.b32 	%r564, %r918, 3;
	add.s32 	%r565, %r17, %r564;
	ld.shared.f64 	%fd1200, [%r565];
	fma.rn.f64 	%fd1201, %fd1540, %fd1199, %fd1200;
	st.shared.f64 	[%r565], %fd1201;
	ld.local.f64 	%fd1202, [%rd310+8];
	ld.shared.f64 	%fd1203, [%r565+8];
	fma.rn.f64 	%fd1204, %fd1540, %fd1202, %fd1203;
	st.shared.f64 	[%r565+8], %fd1204;
	ld.local.f64 	%fd1205, [%rd310+16];
	ld.shared.f64 	%fd1206, [%r565+16];
	fma.rn.f64 	%fd1207, %fd1540, %fd1205, %fd1206;
	st.shared.f64 	[%r565+16], %fd1207;
	ld.local.f64 	%fd1208, [%rd310+24];
	ld.shared.f64 	%fd1209, [%r565+24];
	fma.rn.f64 	%fd1210, %fd1540, %fd1208, %fd1209;
	st.shared.f64 	[%r565+24], %fd1210;
	add.s32 	%r918, %r918, 4;
$L__BB7_137:
	mul.wide.s32 	%rd311, %r918, 8;
	add.s64 	%rd22, %rd7, %rd311;
	ld.local.f64 	%fd1211, [%rd22];
	shl.b32 	%r566, %r918, 3;
	add.s32 	%r149, %r17, %r566;
	ld.shared.f64 	%fd1212, [%r149];
	fma.rn.f64 	%fd1213, %fd1540, %fd1211, %fd1212;
	st.shared.f64 	[%r149], %fd1213;
	add.s32 	%r919, %r918, 1;
	and.b16  	%rs42, %rs9, 1;
	setp.eq.b16 	%p118, %rs42, 1;
	@%p118 bra 	$L__BB7_139;
	ld.local.f64 	%fd1214, [%rd22+8];
	ld.shared.f64 	%fd1215, [%r149+8];
	fma.rn.f64 	%fd1216, %fd1540, %fd1214, %fd1215;
	st.shared.f64 	[%r149+8], %fd1216;
	ld.local.f64 	%fd1217, [%rd22+16];
	ld.shared.f64 	%fd1218, [%r149+16];
	fma.rn.f64 	%fd1219, %fd1540, %fd1217, %fd1218;
	st.shared.f64 	[%r149+16], %fd1219;
	add.s32 	%r919, %r918, 3;
$L__BB7_139:
	add.s32 	%r910, %r912, 1;
	add.s32 	%r909, %r137, 5;
	setp.ne.s32 	%p119, %r912, %r12;
	mul.f64 	%fd1541, %fd46, %fd1541;
	@%p119 bra 	$L__BB7_129;
	add.s32 	%r896, %r896, %r16;
	setp.lt.s32 	%p120, %r896, %r297;
	@%p120 bra 	$L__BB7_87;
	bra.uni 	$L__BB7_148;
$L__BB7_141:
	add.s32 	%r920, %r957, %r94;
	setp.ge.s32 	%p71, %r920, %r297;
	mov.f64 	%fd1544, 0d0000000000000000;
	@%p71 bra 	$L__BB7_147;
	mov.f64 	%fd1544, 0d0000000000000000;
$L__BB7_143:
	mul.lo.s32 	%r443, %r920, 3;
	mul.wide.u32 	%rd199, %r443, 8;
	add.s64 	%rd200, %rd4, %rd199;
	ld.global.f64 	%fd690, [%rd200];
	sub.f64 	%fd691, %fd4, %fd690;
	ld.global.f64 	%fd692, [%rd200+8];
	sub.f64 	%fd693, %fd5, %fd692;
	ld.global.f64 	%fd694, [%rd200+16];
	sub.f64 	%fd695, %fd6, %fd694;
	mul.f64 	%fd696, %fd693, %fd693;
	fma.rn.f64 	%fd697, %fd691, %fd691, %fd696;
	fma.rn.f64 	%fd698, %fd695, %fd695, %fd697;
	sqrt.rn.f64 	%fd699, %fd698;
	mul.f64 	%fd77, %fd220, %fd699;
	mul.f64 	%fd78, %fd219, %fd77;
	{
	.reg .b32 %temp; 
	mov.b64 	{%temp, %r158}, %fd78;
	}
	and.b32  	%r159, %r158, 2147483647;
	{
	.reg .b32 %temp; 
	mov.b64 	{%r160, %temp}, %fd78;
	}
	setp.gt.u32 	%p72, %r159, 2146435071;
	@%p72 bra 	$L__BB7_145;
	mov.b64 	%fd703, {%r160, %r159};
	add.f64 	%fd704, %fd703, 0dC010000000000000;
	add.f64 	%fd705, %fd703, 0d4010000000000000;
	rcp.approx.ftz.f64 	%fd706, %fd705;
	neg.f64 	%fd707, %fd705;
	fma.rn.f64 	%fd708, %fd707, %fd706, 0d3FF0000000000000;
	fma.rn.f64 	%fd709, %fd708, %fd708, %fd708;
	fma.rn.f64 	%fd710, %fd709, %fd706, %fd706;
	mul.f64 	%fd711, %fd704, %fd710;
	mov.f64 	%fd712, 0d3FF0000000000000;
	add.rn.f64 	%fd713, %fd711, %fd712;
	fma.rn.f64 	%fd714, %fd713, 0dC010000000000000, %fd703;
	neg.f64 	%fd715, %fd711;
	fma.rn.f64 	%fd716, %fd715, %fd703, %fd714;
	fma.rn.f64 	%fd717, %fd710, %fd716, %fd711;
	fma.rn.f64 	%fd718, %fd717, 0dBDF8774AD4E0BFD7, 0dBE44E1C6FD03D328;
	fma.rn.f64 	%fd719, %fd718, %fd717, 0dBE4330149F7A56B6;
	fma.rn.f64 	%fd720, %fd719, %fd717, 0d3E7BEDDED8376273;
	fma.rn.f64 	%fd721, %fd720, %fd717, 0d3E6F9254C3ABF22B;
	fma.rn.f64 	%fd722, %fd721, %fd717, 0dBEAB9068C2148CF0;
	fma.rn.f64 	%fd723, %fd722, %fd717, 0d3E94C6454DB34009;
	fma.rn.f64 	%fd724, %fd723, %fd717, 0d3ED7F1C378F2311D;
	fma.rn.f64 	%fd725, %fd724, %fd717, 0dBEE78E051C6D5C58;
	fma.rn.f64 	%fd726, %fd725, %fd717, 0dBEF995B4EAD14A90;
	fma.rn.f64 	%fd727, %fd726, %fd717, 0d3F23BE27CF0A29B2;
	fma.rn.f64 	%fd728, %fd727, %fd717, 0dBF2A1DEF3E81672E;
	fma.rn.f64 	%fd729, %fd728, %fd717, 0dBF48D4ABE68C1713;
	fma.rn.f64 	%fd730, %fd729, %fd717, 0d3F749C67210DD6B4;
	fma.rn.f64 	%fd731, %fd730, %fd717, 0dBF9096238568E357;
	fma.rn.f64 	%fd732, %fd731, %fd717, 0d3FA3079EDF8C2DC9;
	fma.rn.f64 	%fd733, %fd732, %fd717, 0dBFB0FB06DFF601FC;
	fma.rn.f64 	%fd734, %fd733, %fd717, 0d3FB7FEE004DFBCDC;
	fma.rn.f64 	%fd735, %fd734, %fd717, 0dBFB9DDB23C3DB8C6;
	fma.rn.f64 	%fd736, %fd735, %fd717, 0d3FB16ECEFCFA5FDA;
	fma.rn.f64 	%fd737, %fd736, %fd717, 0d3F8F7F5DF66FB6D6;
	fma.rn.f64 	%fd738, %fd737, %fd717, 0dBFC1DF1AD154A29D;
	fma.rn.f64 	%fd739, %fd738, %fd717, 0d3FF3BA5916E9FD7F;
	fma.rn.f64 	%fd740, %fd703, 0d4000000000000000, 0d3FF0000000000000;
	rcp.approx.ftz.f64 	%fd741, %fd740;
	neg.f64 	%fd742, %fd740;
	fma.rn.f64 	%fd743, %fd742, %fd741, 0d3FF0000000000000;
	fma.rn.f64 	%fd744, %fd743, %fd743, %fd743;
	fma.rn.f64 	%fd745, %fd744, %fd741, %fd741;
	mul.f64 	%fd746, %fd745, %fd739;
	mul.f64 	%fd747, %fd746, 0dC000000000000000;
	fma.rn.f64 	%fd748, %fd703, %fd747, %fd739;
	neg.f64 	%fd749, %fd746;
	add.rn.f64 	%fd750, %fd748, %fd749;
	fma.rn.f64 	%fd751, %fd750, %fd745, %fd746;
	neg.f64 	%fd752, %fd703;
	mul.f64 	%fd753, %fd703, %fd752;
	fma.rn.f64 	%fd754, %fd753, 0d3FF71547652B82FE, 0d4338000000000000;
	{
	.reg .b32 %temp; 
	mov.b64 	{%r444, %temp}, %fd754;
	}
	mov.f64 	%fd755, 0dC338000000000000;
	add.rn.f64 	%fd756, %fd754, %fd755;
	fma.rn.f64 	%fd757, %fd756, 0dBFE62E42FEFA39EF, %fd753;
	fma.rn.f64 	%fd758, %fd756, 0dBC7ABC9E3B39803F, %fd757;
	fma.rn.f64 	%fd759, %fd758, 0d3E5ADE1569CE2BDF, 0d3E928AF3FCA213EA;
	fma.rn.f64 	%fd760, %fd759, %fd758, 0d3EC71DEE62401315;
	fma.rn.f64 	%fd761, %fd760, %fd758, 0d3EFA01997C89EB71;
	fma.rn.f64 	%fd762, %fd761, %fd758, 0d3F2A01A014761F65;
	fma.rn.f64 	%fd763, %fd762, %fd758, 0d3F56C16C1852B7AF;
	fma.rn.f64 	%fd764, %fd763, %fd758, 0d3F81111111122322;
	fma.rn.f64 	%fd765, %fd764, %fd758, 0d3FA55555555502A1;
	fma.rn.f64 	%fd766, %fd765, %fd758, 0d3FC5555555555511;
	fma.rn.f64 	%fd767, %fd766, %fd758, 0d3FE000000000000B;
	fma.rn.f64 	%fd768, %fd767, %fd758, 0d3FF0000000000000;
	fma.rn.f64 	%fd769, %fd768, %fd758, 0d3FF0000000000000;
	shr.u32 	%r445, %r444, 31;
	add.s32 	%r446, %r444, %r445;
	shr.s32 	%r447, %r446, 1;
	{
	.reg .b32 %temp; 
	mov.b64 	{%r448, %temp}, %fd769;
	}
	{
	.reg .b32 %temp; 
	mov.b64 	{%temp, %r449}, %fd769;
	}
	shl.b32 	%r450, %r447, 20;
	add.s32 	%r451, %r449, %r450;
	mov.b64 	%fd770, {%r448, %r451};
	sub.s32 	%r452, %r444, %r447;
	shl.b32 	%r453, %r452, 20;
	add.s32 	%r454, %r453, 1072693248;
	mov.b32 	%r455, 0;
	mov.b64 	%fd771, {%r455, %r454};
	mul.f64 	%fd772, %fd771, %fd770;
	neg.f64 	%fd773, %fd753;
	fma.rn.f64 	%fd774, %fd752, %fd703, %fd773;
	fma.rn.f64 	%fd775, %fd772, %fd774, %fd772;
	mul.f64 	%fd776, %fd775, %fd751;
	setp.gt.u32 	%p76, %r159, 1077624832;
	selp.f64 	%fd777, 0d0000000000000000, %fd776, %p76;
	setp.lt.s32 	%p77, %r158, 0;
	mov.f64 	%fd778, 0d4000000000000000;
	sub.f64 	%fd779, %fd778, %fd777;
	selp.f64 	%fd1543, %fd779, %fd777, %p77;
	bra.uni 	$L__BB7_146;
$L__BB7_145:
	setp.eq.s32 	%p73, %r159, 2146435072;
	setp.eq.s32 	%p74, %r160, 0;
	setp.lt.s32 	%p75, %r158, 0;
	selp.f64 	%fd700, 0d4000000000000000, 0d0000000000000000, %p75;
	add.f64 	%fd701, %fd78, %fd78;
	selp.f64 	%fd702, %fd700, %fd701, %p74;
	selp.f64 	%fd1543, %fd702, %fd701, %p73;
$L__BB7_146:
	div.rn.f64 	%fd780, %fd1543, %fd77;
	add.f64 	%fd1544, %fd1544, %fd780;
	add.s32 	%r920, %r920, %r16;
	setp.lt.s32 	%p78, %r920, %r297;
	@%p78 bra 	$L__BB7_143;
$L__BB7_147:
	ld.shared.f64 	%fd781, [%r17];
	add.f64 	%fd782, %fd1544, %fd781;
	st.shared.f64 	[%r17], %fd782;
$L__BB7_148:
	setp.gt.f64 	%p121, %fd45, 0d3EB0C6F7A0B5ED8D;
	setp.ne.s32 	%p122, %r957, 0;
	or.pred  	%p123, %p122, %p121;
	@%p123 bra 	$L__BB7_150;
	ld.shared.f64 	%fd1220, [%r17];
	fma.rn.f64 	%fd1221, %fd219, 0dBFF20DD750429B6D, %fd1220;
	st.shared.f64 	[%r17], %fd1221;
$L__BB7_150:
	bar.sync 	0;
	setp.ge.u32 	%p124, %r957, %r15;
	@%p124 bra 	$L__BB7_162;
	setp.lt.s32 	%p125, %r298, 1;
	@%p125 bra 	$L__BB7_156;
	mov.u32 	%r587, _ZZ9rcnsl0_cuILi5ELi4EEvPddidS0_iS0_idS0_S0_E2dl;
	mov.u32 	%r590, _ZZ10mkstrxd_cuILi2ELi4EEviiiiPdPiiS1_dddS0_iS0_iS1_S1_S0_S0_bbbS0_S0_S1_S1_S0_S0_E2hl;
	mov.u32 	%r921, %r957;
$L__BB7_153:
	shl.b32 	%r586, %r921, 3;
	add.s32 	%r163, %r587, %r586;
	mov.b32 	%r922, 0;
	mov.f64 	%fd1545, 0d0000000000000000;
$L__BB7_154:
	mad.lo.s32 	%r588, %r922, 288, %r163;
	ld.shared.f64 	%fd1233, [%r588];
	add.f64 	%fd1545, %fd1233, %fd1545;
	add.s32 	%r922, %r922, 1;
	setp.ne.s32 	%p130, %r922, %r13;
	@%p130 bra 	$L__BB7_154;
	mul.wide.u32 	%rd318, %r921, 8;
	add.s64 	%rd319, %rd1, %rd318;
	ld.global.f64 	%fd1234, [%rd319];
	mul.f64 	%fd1235, %fd1234, %fd1545;
	add.s32 	%r591, %r590, %r586;
	st.shared.f64 	[%r591], %fd1235;
	add.s32 	%r921, %r921, 4;
	setp.lt.u32 	%p131, %r921, %r15;
	@%p131 bra 	$L__BB7_153;
	bra.uni 	$L__BB7_162;
$L__BB7_156:
	add.s32 	%r571, %r957, 4;
	max.u32 	%r572, %r15, %r571;
	not.b32 	%r573, %r4;
	add.s32 	%r574, %r572, %r573;
	sub.s32 	%r167, %r574, %r5;
	and.b32  	%r575, %r167, 12;
	setp.eq.s32 	%p126, %r575, 12;
	mov.u32 	%r925, %r957;
	@%p126 bra 	$L__BB7_159;
	shr.u32 	%r577, %r167, 2;
	add.s32 	%r578, %r577, 1;
	and.b32  	%r168, %r578, 3;
	mov.b32 	%r924, 0;
	mov.u32 	%r925, %r957;
$L__BB7_158:
	.pragma "nounroll";
	shl.b32 	%r579, %r925, 3;
	mov.u32 	%r580, _ZZ10mkstrxd_cuILi2ELi4EEviiiiPdPiiS1_dddS0_iS0_iS1_S1_S0_S0_bbbS0_S0_S1_S1_S0_S0_E2hl;
	add.s32 	%r581, %r580, %r579;
	mul.wide.u32 	%rd314, %r925, 8;
	add.s64 	%rd315, %rd1, %rd314;
	ld.global.f64 	%fd1222, [%rd315];
	mul.f64 	%fd1223, %fd1222, 0d0000000000000000;
	st.shared.f64 	[%r581], %fd1223;
	add.s32 	%r925, %r925, 4;
	add.s32 	%r924, %r924, 1;
	setp.ne.s32 	%p127, %r924, %r168;
	@%p127 bra 	$L__BB7_158;
$L__BB7_159:
	setp.lt.u32 	%p128, %r167, 12;
	@%p128 bra 	$L__BB7_162;
	mov.u32 	%r583, _ZZ10mkstrxd_cuILi2ELi4EEviiiiPdPiiS1_dddS0_iS0_iS1_S1_S0_S0_bbbS0_S0_S1_S1_S0_S0_E2hl;
$L__BB7_161:
	shl.b32 	%r582, %r925, 3;
	add.s32 	%r584, %r583, %r582;
	mul.wide.u32 	%rd316, %r925, 8;
	add.s64 	%rd317, %rd1, %rd316;
	ld.global.f64 	%fd1224, [%rd317];
	mul.f64 	%fd1225, %fd1224, 0d0000000000000000;
	st.shared.f64 	[%r584], %fd1225;
	ld.global.f64 	%fd1226, [%rd317+32];
	mul.f64 	%fd1227, %fd1226, 0d0000000000000000;
	st.shared.f64 	[%r584+32], %fd1227;
	ld.global.f64 	%fd1228, [%rd317+64];
	mul.f64 	%fd1229, %fd1228, 0d0000000000000000;
	st.shared.f64 	[%r584+64], %fd1229;
	ld.global.f64 	%fd1230, [%rd317+96];
	mul.f64 	%fd1231, %fd1230, 0d0000000000000000;
	st.shared.f64 	[%r584+96], %fd1231;
	add.s32 	%r925, %r925, 16;
	setp.lt.u32 	%p129, %r925, %r15;
	@%p129 bra 	$L__BB7_161;
$L__BB7_162:
	bar.sync 	0;
	bra.uni 	$L__BB7_222;
$L__BB7_163:
	mul.f64 	%fd86, %fd220, %fd1;
	mul.f64 	%fd87, %fd220, %fd2;
	mul.f64 	%fd88, %fd220, %fd3;
	mov.u32 	%r592, %ntid.y;
	mul.lo.s32 	%r176, %r3, %r592;
	mov.f64 	%fd1236, 0d0000000000000000;
	st.local.v2.f64 	[%rd7], {%fd1236, %fd1236};
	st.local.v2.f64 	[%rd7+16], {%fd1236, %fd1236};
	st.local.v2.f64 	[%rd7+32], {%fd1236, %fd1236};
	st.local.v2.f64 	[%rd7+48], {%fd1236, %fd1236};
	st.local.v2.f64 	[%rd7+64], {%fd1236, %fd1236};
	st.local.v2.f64 	[%rd7+80], {%fd1236, %fd1236};
	st.local.v2.f64 	[%rd7+96], {%fd1236, %fd1236};
	st.local.v2.f64 	[%rd7+112], {%fd1236, %fd1236};
	st.local.v2.f64 	[%rd7+128], {%fd1236, %fd1236};
	st.local.v2.f64 	[%rd7+144], {%fd1236, %fd1236};
	st.local.v2.f64 	[%rd7+160], {%fd1236, %fd1236};
	st.local.v2.f64 	[%rd7+176], {%fd1236, %fd1236};
	st.local.v2.f64 	[%rd7+192], {%fd1236, %fd1236};
	st.local.v2.f64 	[%rd7+208], {%fd1236, %fd1236};
	st.local.v2.f64 	[%rd7+224], {%fd1236, %fd1236};
	st.local.v2.f64 	[%rd7+240], {%fd1236, %fd1236};
	st.local.v2.f64 	[%rd7+256], {%fd1236, %fd1236};
	st.local.v2.f64 	[%rd7+272], {%fd1236, %fd1236};
	st.local.v2.f64 	[%rd7+288], {%fd1236, %fd1236};
	st.local.v2.f64 	[%rd7+304], {%fd1236, %fd1236};
	st.local.v2.f64 	[%rd7+320], {%fd1236, %fd1236};
	st.local.v2.f64 	[%rd7+336], {%fd1236, %fd1236};
	st.local.v2.f64 	[%rd7+352], {%fd1236, %fd1236};
	st.local.v2.f64 	[%rd7+368], {%fd1236, %fd1236};
	st.local.v2.f64 	[%rd7+384], {%fd1236, %fd1236};
	st.local.v2.f64 	[%rd7+400], {%fd1236, %fd1236};
	st.local.v2.f64 	[%rd7+416], {%fd1236, %fd1236};
	st.local.v2.f64 	[%rd7+432], {%fd1236, %fd1236};
	st.local.v2.f64 	[%rd7+448], {%fd1236, %fd1236};
	st.local.v2.f64 	[%rd7+464], {%fd1236, %fd1236};
	st.local.v2.f64 	[%rd7+480], {%fd1236, %fd1236};
	st.local.v2.f64 	[%rd7+496], {%fd1236, %fd1236};
	st.local.v2.f64 	[%rd7+512], {%fd1236, %fd1236};
	st.local.v2.f64 	[%rd7+528], {%fd1236, %fd1236};
	st.local.v2.f64 	[%rd7+544], {%fd1236, %fd1236};
	st.local.v2.f64 	[%rd7+560], {%fd1236, %fd1236};
	st.local.v2.f64 	[%rd7+576], {%fd1236, %fd1236};
	st.local.v2.f64 	[%rd7+592], {%fd1236, %fd1236};
	st.local.v2.f64 	[%rd7+608], {%fd1236, %fd1236};
	st.local.v2.f64 	[%rd7+624], {%fd1236, %fd1236};
	st.local.v2.f64 	[%rd7+640], {%fd1236, %fd1236};
	st.local.v2.f64 	[%rd7+656], {%fd1236, %fd1236};
	st.local.v2.f64 	[%rd7+672], {%fd1236, %fd1236};
	st.local.v2.f64 	[%rd7+688], {%fd1236, %fd1236};
	st.local.v2.f64 	[%rd7+704], {%fd1236, %fd1236};
	st.local.v2.f64 	[%rd7+720], {%fd1236, %fd1236};
	st.local.v2.f64 	[%rd7+736], {%fd1236, %fd1236};
	st.local.v2.f64 	[%rd7+752], {%fd1236, %fd1236};
	st.local.v2.f64 	[%rd7+768], {%fd1236, %fd1236};
	st.local.v2.f64 	[%rd7+784], {%fd1236, %fd1236};
	mul.f64 	%fd1237, %fd87, %fd87;
	fma.rn.f64 	%fd1238, %fd86, %fd86, %fd1237;
	fma.rn.f64 	%fd89, %fd88, %fd88, %fd1238;
	setp.lt.s32 	%p132, %r12, 0;
	@%p132 bra 	$L__BB7_203;
	add.s32 	%r177, %r10, %r8;
	and.b32  	%r178, %r12, 1;
	mov.b32 	%r928, 0;
	mov.f64 	%fd1554, 0d3FF0000000000000;
	mov.f64 	%fd1572, 0d0000000000000000;
	mov.f64 	%fd1571, %fd1572;
$L__BB7_165:
	mov.u32 	%r180, %r928;
	mov.f64 	%fd1556, 0d0000000000000000;
	mov.f64 	%fd1555, 0d3FF0000000000000;
	mov.f64 	%fd1553, 0d3FD20DD750429B6D;
	setp.eq.s32 	%p133, %r180, 0;
	@%p133 bra 	$L__BB7_169;
	setp.eq.s32 	%p134, %r180, 1;
	mov.f64 	%fd1555, %fd86;
	mov.f64 	%fd1556, %fd87;
	@%p134 bra 	$L__BB7_168;
	mul.f64 	%fd1245, %fd86, %fd1549;
	mul.f64 	%fd1246, %fd87, %fd1548;
	sub.f64 	%fd1555, %fd1245, %fd1246;
	mul.f64 	%fd1247, %fd86, %fd1548;
	fma.rn.f64 	%fd1556, %fd87, %fd1549, %fd1247;
$L__BB7_168:
	shl.b32 	%r595, %r180, 1;
	add.s32 	%r596, %r595, -1;
	mul.lo.s32 	%r597, %r596, %r595;
	cvt.rn.f64.s32 	%fd1248, %r597;
	mul.f64 	%fd1554, %fd1554, %fd1248;
	shl.b32 	%r598, %r180, 2;
	or.b32  	%r599, %r598, 2;
	cvt.rn.f64.s32 	%fd1249, %r599;
	mul.f64 	%fd1250, %fd1554, 0d402921FB54442D18;
	div.rn.f64 	%fd1251, %fd1249, %fd1250;
	sqrt.rn.f64 	%fd1553, %fd1251;
$L__BB7_169:
	mov.f64 	%fd1548, %fd1556;
	mov.f64 	%fd1549, %fd1555;
	add.s32 	%r928, %r180, 1;
	add.s32 	%r182, %r180, 2;
	add.s32 	%r183, %r180, -1;
	shl.b32 	%r600, %r180, 2;
	mov.u32 	%r601, _ZZ10mkstrxd_cuILi2ELi4EEviiiiPdPiiS1_dddS0_iS0_iS1_S1_S0_S0_bbbS0_S0_S1_S1_S0_S0_E2df;
	add.s32 	%r184, %r601, %r600;
	setp.ne.s32 	%p135, %r180, 0;
	@%p135 bra 	$L__BB7_185;
	setp.ne.s32 	%p148, %r178, 0;
	mov.b32 	%r932, 0;
	mov.f64 	%fd1557, %fd1572;
	mov.f64 	%fd1558, %fd1571;
	mov.f64 	%fd1561, %fd1553;
	mov.u32 	%r929, %r940;
	@%p148 bra 	$L__BB7_172;
	ld.shared.u32 	%r647, [%r184];
	cvt.rn.f64.s32 	%fd1310, %r647;
	mul.f64 	%fd1311, %fd1553, %fd1310;
	st.local.f64 	[%rd6], %fd1311;
	mul.f64 	%fd1312, %fd1549, %fd1311;
	st.local.f64 	[%rd7], %fd1312;
	mul.f64 	%fd1561, %fd1553, 0d3FFBB67AE8584CAA;
	mov.b32 	%r932, 1;
	mov.b32 	%r929, 0;
	mov.f64 	%fd1557, %fd1553;
	mov.f64 	%fd1558, %fd1572;
$L__BB7_172:
	setp.eq.s32 	%p149, %r12, 0;
	mov.b32 	%r940, 0;
	mov.f64 	%fd1571, %fd1572;
	mov.f64 	%fd1572, %fd1553;
	@%p149 bra 	$L__BB7_202;
	mov.f64 	%fd1572, %fd1557;
	mov.u32 	%r940, %r929;
	mov.f64 	%fd1571, %fd1558;
$L__BB7_174:
	mov.f64 	%fd110, %fd1571;
	mov.f64 	%fd1571, %fd1561;
	mov.f64 	%fd109, %fd1572;
	setp.eq.s32 	%p150, %r932, 0;
	@%p150 bra 	$L__BB7_179;
	setp.eq.s32 	%p151, %r932, %r928;
	@%p151 bra 	$L__BB7_178;
	setp.lt.u32 	%p152, %r932, %r182;
	@%p152 bra 	$L__BB7_180;
	add.s32 	%r649, %r940, 1;
	setp.eq.s32 	%p153, %r649, 2;
	selp.b32 	%r189, 0, %r649, %p153;
	add.s32 	%r650, %r183, %r932;
	cvt.rn.f64.s32 	%fd1313, %r650;
	cvt.rn.f64.u32 	%fd1314, %r932;
	div.rn.f64 	%fd1315, %fd1313, %fd1314;
	mul.f64 	%fd1316, %fd1315, %fd1571;
	div.rn.f64 	%fd1317, %fd1316, %fd110;
	shl.b32 	%r651, %r932, 1;
	add.s32 	%r652, %r651, -1;
	cvt.rn.f64.s32 	%fd1318, %r652;
	div.rn.f64 	%fd1319, %fd1318, %fd1314;
	mul.f64 	%fd1320, %fd1319, %fd1571;
	div.rn.f64 	%fd1321, %fd1320, %fd109;
	mul.f64 	%fd1322, %fd89, %fd1317;
	mul.wide.s32 	%rd340, %r189, 8;
	add.s64 	%rd341, %rd6, %rd340;
	ld.local.f64 	%fd1323, [%rd341];
	mul.f64 	%fd1324, %fd1322, %fd1323;
	mul.f64 	%fd1325, %fd88, %fd1321;
	mul.wide.s32 	%rd342, %r940, 8;
	add.s64 	%rd343, %rd6, %rd342;
	ld.local.f64 	%fd1326, [%rd343];
	mul.f64 	%fd1327, %fd1325, %fd1326;
	sub.f64 	%fd1328, %fd1327, %fd1324;
	st.local.f64 	[%rd341], %fd1328;
	mov.u32 	%r940, %r189;
	bra.uni 	$L__BB7_180;
$L__BB7_178:
	mul.f64 	%fd1329, %fd88, %fd1571;
	ld.shared.u32 	%r654, [%r184+4];
	cvt.rn.f64.s32 	%fd1330, %r654;
	mul.f64 	%fd1331, %fd1329, %fd1330;
	st.local.f64 	[%rd6+8], %fd1331;
	mov.b32 	%r940, 1;
	bra.uni 	$L__BB7_180;
$L__BB7_179:
	ld.shared.u32 	%r656, [%r184];
	cvt.rn.f64.s32 	%fd1332, %r656;
	mul.f64 	%fd1333, %fd1571, %fd1332;
	st.local.f64 	[%rd6], %fd1333;
	mov.b32 	%r940, 0;
$L__BB7_180:
	setp.eq.s32 	%p154, %r932, 0;
	add.s32 	%r191, %r932, 1;
	mad.lo.s32 	%r192, %r932, %r932, %r932;
	mul.wide.s32 	%rd344, %r940, 8;
	add.s64 	%rd345, %rd6, %rd344;
	ld.local.f64 	%fd1563, [%rd345];
	mul.f64 	%fd1334, %fd1549, %fd1563;
	mul.wide.u32 	%rd346, %r192, 8;
	add.s64 	%rd347, %rd7, %rd346;
	st.local.f64 	[%rd347], %fd1334;
	shl.b32 	%r193, %r932, 1;
	add.s32 	%r194, %r193, 3;
	mad.lo.s32 	%r657, %r194, %r932, %r194;
	cvt.rn.f64.u32 	%fd1335, %r657;
	mad.lo.s32 	%r658, %r193, %r932, %r193;
	add.s32 	%r659, %r658, %r191;
	cvt.rn.f64.u32 	%fd1336, %r659;
	div.rn.f64 	%fd1337, %fd1335, %fd1336;
	sqrt.rn.f64 	%fd1338, %fd1337;
	mul.f64 	%fd1572, %fd1338, %fd1571;
	@%p154 bra 	$L__BB7_183;
	setp.lt.u32 	%p155, %r191, %r182;
	@%p155 bra 	$L__BB7_184;
	add.s32 	%r660, %r940, 1;
	setp.eq.s32 	%p156, %r660, 2;
	selp.b32 	%r940, 0, %r660, %p156;
	cvt.rn.f64.u32 	%fd1339, %r932;
	cvt.rn.f64.u32 	%fd1340, %r191;
	div.rn.f64 	%fd1341, %fd1339, %fd1340;
	mul.f64 	%fd1342, %fd1341, %fd1572;
	div.rn.f64 	%fd1343, %fd1342, %fd109;
	shl.b32 	%r661, %r191, 1;
	add.s32 	%r662, %r661, -1;
	cvt.rn.f64.s32 	%fd1344, %r662;
	div.rn.f64 	%fd1345, %fd1344, %fd1340;
	mul.f64 	%fd1346, %fd1345, %fd1572;
	div.rn.f64 	%fd1347, %fd1346, %fd1571;
	mul.f64 	%fd1348, %fd89, %fd1343;
	mul.wide.s32 	%rd348, %r940, 8;
	add.s64 	%rd349, %rd6, %rd348;
	ld.local.f64 	%fd1349, [%rd349];
	mul.f64 	%fd1350, %fd1348, %fd1349;
	mul.f64 	%fd1351, %fd88, %fd1347;
	mul.f64 	%fd1352, %fd1351, %fd1563;
	sub.f64 	%fd1563, %fd1352, %fd1350;
	st.local.f64 	[%rd349], %fd1563;
	bra.uni 	$L__BB7_184;
$L__BB7_183:
	mul.f64 	%fd1353, %fd88, %fd1572;
	ld.shared.u32 	%r664, [_ZZ10mkstrxd_cuILi2ELi4EEviiiiPdPiiS1_dddS0_iS0_iS1_S1_S0_S0_bbbS0_S0_S1_S1_S0_S0_E2df+4];
	cvt.rn.f64.s32 	%fd1354, %r664;
	mul.f64 	%fd1563, %fd1353, %fd1354;
	st.local.f64 	[%rd6+8], %fd1563;
	mov.b32 	%r940, 1;
$L__BB7_184:
	add.s32 	%r932, %r932, 2;
	shl.b32 	%r665, %r191, 1;
	add.s32 	%r666, %r192, %r665;
	mul.f64 	%fd1355, %fd1549, %fd1563;
	mul.wide.u32 	%rd350, %r666, 8;
	add.s64 	%rd351, %rd7, %rd350;
	st.local.f64 	[%rd351], %fd1355;
	add.s32 	%r667, %r193, 5;
	mul.lo.s32 	%r668, %r932, %r667;
	cvt.rn.f64.u32 	%fd1356, %r668;
	mul.lo.s32 	%r669, %r932, %r194;
	cvt.rn.f64.u32 	%fd1357, %r669;
	div.rn.f64 	%fd1358, %fd1356, %fd1357;
	sqrt.rn.f64 	%fd1359, %fd1358;
	mul.f64 	%fd1561, %fd1359, %fd1572;
	setp.eq.s32 	%p157, %r932, %r177;
	@%p157 bra 	$L__BB7_202;
	bra.uni 	$L__BB7_174;
$L__BB7_185:
	sub.s32 	%r602, %r177, %r180;
	and.b32  	%r603, %r602, 1;
	setp.eq.b32 	%p136, %r603, 1;
	not.pred 	%p137, %p136;
	mov.f64 	%fd1564, %fd1572;
	mov.f64 	%fd1565, %fd1571;
	mov.f64 	%fd1568, %fd1553;
	mov.u32 	%r935, %r940;
	mov.u32 	%r938, %r180;
	@%p137 bra 	$L__BB7_187;
	ld.shared.u32 	%r605, [%r184];
	cvt.rn.f64.s32 	%fd1252, %r605;
	mul.f64 	%fd1253, %fd1553, %fd1252;
	st.local.f64 	[%rd6], %fd1253;
	mul.f64 	%fd1254, %fd1549, %fd1253;
	mad.lo.s32 	%r606, %r928, %r180, %r180;
	mul.wide.u32 	%rd320, %r606, 8;
	add.s64 	%rd321, %rd7, %rd320;
	st.local.f64 	[%rd321], %fd1254;
	mul.f64 	%fd1255, %fd1548, %fd1253;
	mul.lo.s32 	%r607, %r180, %r180;
	mul.wide.s32 	%rd322, %r607, 8;
	add.s64 	%rd323, %rd7, %rd322;
	st.local.f64 	[%rd323], %fd1255;
	shl.b32 	%r608, %r180, 1;
	add.s32 	%r609, %r608, 3;
	cvt.rn.f64.u32 	%fd1256, %r609;
	add.s32 	%r610, %r182, %r183;
	add.s32 	%r611, %r928, %r180;
	mul.lo.s32 	%r612, %r610, %r611;
	cvt.rn.f64.u32 	%fd1257, %r612;
	div.rn.f64 	%fd1258, %fd1256, %fd1257;
	sqrt.rn.f64 	%fd1259, %fd1258;
	mul.f64 	%fd1568, %fd1259, %fd1553;
	mov.b32 	%r935, 0;
	mov.f64 	%fd1564, %fd1553;
	mov.f64 	%fd1565, %fd1572;
	mov.u32 	%r938, %r928;
$L__BB7_187:
	setp.eq.s32 	%p138, %r12, %r180;
	mov.b32 	%r940, 0;
	mov.f64 	%fd1571, %fd1572;
	mov.f64 	%fd1572, %fd1553;
	@%p138 bra 	$L__BB7_202;
	mov.f64 	%fd1572, %fd1564;
	mov.u32 	%r940, %r935;
	mov.f64 	%fd1571, %fd1565;
$L__BB7_189:
	mov.f64 	%fd123, %fd1571;
	mov.f64 	%fd1571, %fd1568;
	mov.f64 	%fd122, %fd1572;
	setp.ne.s32 	%p139, %r938, %r180;
	@%p139 bra 	$L__BB7_191;
	ld.shared.u32 	%r622, [%r184];
	cvt.rn.f64.s32 	%fd1279, %r622;
	mul.f64 	%fd1280, %fd1571, %fd1279;
	st.local.f64 	[%rd6], %fd1280;
	mov.b32 	%r940, 0;
	bra.uni 	$L__BB7_195;
$L__BB7_191:
	setp.ne.s32 	%p140, %r938, %r928;
	@%p140 bra 	$L__BB7_193;
	mul.f64 	%fd1276, %fd88, %fd1571;
	ld.shared.u32 	%r620, [%r184+4];
	cvt.rn.f64.s32 	%fd1277, %r620;
	mul.f64 	%fd1278, %fd1276, %fd1277;
	st.local.f64 	[%rd6+8], %fd1278;
	mov.b32 	%r940, 1;
	bra.uni 	$L__BB7_195;
$L__BB7_193:
	setp.lt.u32 	%p141, %r938, %r182;
	@%p141 bra 	$L__BB7_195;
	add.s32 	%r614, %r940, 1;
	setp.eq.s32 	%p142, %r614, 2;
	selp.b32 	%r202, 0, %r614, %p142;
	add.s32 	%r615, %r183, %r938;
	cvt.rn.f64.s32 	%fd1260, %r615;
	sub.s32 	%r616, %r938, %r180;
	cvt.rn.f64.u32 	%fd1261, %r616;
	div.rn.f64 	%fd1262, %fd1260, %fd1261;
	mul.f64 	%fd1263, %fd1262, %fd1571;
	div.rn.f64 	%fd1264, %fd1263, %fd123;
	shl.b32 	%r617, %r938, 1;
	add.s32 	%r618, %r617, -1;
	cvt.rn.f64.s32 	%fd1265, %r618;
	div.rn.f64 	%fd1266, %fd1265, %fd1261;
	mul.f64 	%fd1267, %fd1266, %fd1571;
	div.rn.f64 	%fd1268, %fd1267, %fd122;
	mul.f64 	%fd1269, %fd89, %fd1264;
	mul.wide.s32 	%rd324, %r202, 8;
	add.s64 	%rd325, %rd6, %rd324;
	ld.local.f64 	%fd1270, [%rd325];
	mul.f64 	%fd1271, %fd1269, %fd1270;
	mul.f64 	%fd1272, %fd88, %fd1268;
	mul.wide.s32 	%rd326, %r940, 8;
	add.s64 	%rd327, %rd6, %rd326;
	ld.local.f64 	%fd1273, [%rd327];
	mul.f64 	%fd1274, %fd1272, %fd1273;
	sub.f64 	%fd1275, %fd1274, %fd1271;
	st.local.f64 	[%rd325], %fd1275;
	mov.u32 	%r940, %r202;
$L__BB7_195:
	add.s32 	%r204, %r938, 1;
	mad.lo.s32 	%r205, %r938, %r938, %r938;
	mul.wide.s32 	%rd328, %r940, 8;
	add.s64 	%rd329, %rd6, %rd328;
	ld.local.f64 	%fd1570, [%rd329];
	mul.f64 	%fd1281, %fd1549, %fd1570;
	add.s32 	%r623, %r205, %r180;
	mul.wide.u32 	%rd330, %r623, 8;
	add.s64 	%rd331, %rd7, %rd330;
	st.local.f64 	[%rd331], %fd1281;
	mul.f64 	%fd1282, %fd1548, %fd1570;
	sub.s32 	%r624, %r205, %r180;
	mul.wide.s32 	%rd332, %r624, 8;
	add.s64 	%rd333, %rd7, %rd332;
	st.local.f64 	[%rd333], %fd1282;
	sub.s32 	%r206, %r204, %r180;
	shl.b32 	%r207, %r938, 1;
	add.s32 	%r208, %r207, 3;
	mul.lo.s32 	%r625, %r206, %r208;
	cvt.rn.f64.s32 	%fd1283, %r625;
	add.s32 	%r209, %r928, %r938;
	add.s32 	%r626, %r204, %r938;
	mul.lo.s32 	%r627, %r209, %r626;
	cvt.rn.f64.u32 	%fd1284, %r627;
	div.rn.f64 	%fd1285, %fd1283, %fd1284;
	sqrt.rn.f64 	%fd1286, %fd1285;
	mul.f64 	%fd1572, %fd1286, %fd1571;
	setp.eq.s32 	%p143, %r204, %r180;
	@%p143 bra 	$L__BB7_200;
	setp.eq.s32 	%p144, %r938, %r180;
	@%p144 bra 	$L__BB7_199;
	setp.lt.u32 	%p145, %r204, %r182;
	@%p145 bra 	$L__BB7_201;
	add.s32 	%r628, %r940, 1;
	setp.eq.s32 	%p146, %r628, 2;
	selp.b32 	%r940, 0, %r628, %p146;
	add.s32 	%r629, %r180, %r938;
	cvt.rn.f64.s32 	%fd1287, %r629;
	cvt.rn.f64.u32 	%fd1288, %r206;
	div.rn.f64 	%fd1289, %fd1287, %fd1288;
	mul.f64 	%fd1290, %fd1289, %fd1572;
	div.rn.f64 	%fd1291, %fd1290, %fd122;
	shl.b32 	%r630, %r204, 1;
	add.s32 	%r631, %r630, -1;
	cvt.rn.f64.s32 	%fd1292, %r631;
	div.rn.f64 	%fd1293, %fd1292, %fd1288;
	mul.f64 	%fd1294, %fd1293, %fd1572;
	div.rn.f64 	%fd1295, %fd1294, %fd1571;
	mul.f64 	%fd1296, %fd89, %fd1291;
	mul.wide.s32 	%rd334, %r940, 8;
	add.s64 	%rd335, %rd6, %rd334;
	ld.local.f64 	%fd1297, [%rd335];
	mul.f64 	%fd1298, %fd1296, %fd1297;
	mul.f64 	%fd1299, %fd88, %fd1295;
	mul.f64 	%fd1300, %fd1299, %fd1570;
	sub.f64 	%fd1570, %fd1300, %fd1298;
	st.local.f64 	[%rd335], %fd1570;
	bra.uni 	$L__BB7_201;
$L__BB7_199:
	mul.f64 	%fd1301, %fd88, %fd1572;
	ld.shared.u32 	%r633, [%r184+4];
	cvt.rn.f64.s32 	%fd1302, %r633;
	mul.f64 	%fd1570, %fd1301, %fd1302;
	st.local.f64 	[%rd6+8], %fd1570;
	mov.b32 	%r940, 1;
	bra.uni 	$L__BB7_201;
$L__BB7_200:
	ld.shared.u32 	%r635, [%r184];
	cvt.rn.f64.s32 	%fd1303, %r635;
	mul.f64 	%fd1570, %fd1572, %fd1303;
	st.local.f64 	[%rd6], %fd1570;
	mov.b32 	%r940, 0;
$L__BB7_201:
	add.s32 	%r938, %r938, 2;
	shl.b32 	%r636, %r204, 1;
	add.s32 	%r637, %r205, %r636;
	mul.f64 	%fd1304, %fd1549, %fd1570;
	add.s32 	%r638, %r637, %r180;
	mul.wide.u32 	%rd336, %r638, 8;
	add.s64 	%rd337, %rd7, %rd336;
	st.local.f64 	[%rd337], %fd1304;
	mul.f64 	%fd1305, %fd1548, %fd1570;
	sub.s32 	%r639, %r637, %r180;
	mul.wide.s32 	%rd338, %r639, 8;
	add.s64 	%rd339, %rd7, %rd338;
	st.local.f64 	[%rd339], %fd1305;
	sub.s32 	%r640, %r938, %r180;
	add.s32 	%r641, %r207, 5;
	mul.lo.s32 	%r642, %r640, %r641;
	cvt.rn.f64.s32 	%fd1306, %r642;
	mad.lo.s32 	%r643, %r208, %r209, %r208;
	cvt.rn.f64.u32 	%fd1307, %r643;
	div.rn.f64 	%fd1308, %fd1306, %fd1307;
	sqrt.rn.f64 	%fd1309, %fd1308;
	mul.f64 	%fd1568, %fd1309, %fd1572;
	setp.ne.s32 	%p147, %r938, %r177;
	@%p147 bra 	$L__BB7_189;
$L__BB7_202:
	setp.ne.s32 	%p158, %r180, %r12;
	@%p158 bra 	$L__BB7_165;
$L__BB7_203:
	setp.lt.s32 	%p159, %r12, 0;
	@%p159 bra 	$L__BB7_216;
	sqrt.rn.f64 	%fd1573, %fd89;
	setp.lt.f64 	%p160, %fd89, 0d3DDB7CDFD9D7BDBB;
	selp.f64 	%fd135, 0d3FF0000000000000, %fd89, %p160;
	mov.b32 	%r946, 0;
	mov.b32 	%r945, 1;
	mov.b16 	%rs54, 0;
	mov.u32 	%r675, _ZZ10mkstrxd_cuILi2ELi4EEviiiiPdPiiS1_dddS0_iS0_iS1_S1_S0_S0_bbbS0_S0_S1_S1_S0_S0_E2df;
	mov.u16 	%rs55, %rs54;
	mov.u32 	%r954, %r946;
$L__BB7_205:
	mov.u32 	%r222, %r946;
	shl.b32 	%r673, %r222, 1;
	div.rn.f64 	%fd1573, %fd1573, %fd135;
	shl.b32 	%r674, %r222, 2;
	add.s32 	%r676, %r675, %r674;
	ld.shared.u32 	%r677, [%r676];
	cvt.rn.f64.s32 	%fd1360, %r677;
	mul.f64 	%fd138, %fd1573, %fd1360;
	setp.lt.u32 	%p161, %r673, 15;
	@%p161 bra 	$L__BB7_208;
	and.b32  	%r224, %r945, -16;
	mov.b32 	%r949, 0;
$L__BB7_207:
	.pragma "nounroll";
	mul.wide.s32 	%rd352, %r954, 8;
	add.s64 	%rd353, %rd7, %rd352;
	ld.local.f64 	%fd1361, [%rd353];
	mul.f64 	%fd1362, %fd1361, %fd138;
	st.local.f64 	[%rd353], %fd1362;
	ld.local.f64 	%fd1363, [%rd353+8];
	mul.f64 	%fd1364, %fd1363, %fd138;
	st.local.f64 	[%rd353+8], %fd1364;
	ld.local.f64 	%fd1365, [%rd353+16];
	mul.f64 	%fd1366, %fd1365, %fd138;
	st.local.f64 	[%rd353+16], %fd1366;
	ld.local.f64 	%fd1367, [%rd353+24];
	mul.f64 	%fd1368, %fd1367, %fd138;
	st.local.f64 	[%rd353+24], %fd1368;
	ld.local.f64 	%fd1369, [%rd353+32];
	mul.f64 	%fd1370, %fd1369, %fd138;
	st.local.f64 	[%rd353+32], %fd1370;
	ld.local.f64 	%fd1371, [%rd353+40];
	mul.f64 	%fd1372, %fd1371, %fd138;
	st.local.f64 	[%rd353+40], %fd1372;
	ld.local.f64 	%fd1373, [%rd353+48];
	mul.f64 	%fd1374, %fd1373, %fd138;
	st.local.f64 	[%rd353+48], %fd1374;
	ld.local.f64 	%fd1375, [%rd353+56];
	mul.f64 	%fd1376, %fd1375, %fd138;
	st.local.f64 	[%rd353+56], %fd1376;
	ld.local.f64 	%fd1377, [%rd353+64];
	mul.f64 	%fd1378, %fd1377, %fd138;
	st.local.f64 	[%rd353+64], %fd1378;
	ld.local.f64 	%fd1379, [%rd353+72];
	mul.f64 	%fd1380, %fd1379, %fd138;
	st.local.f64 	[%rd353+72], %fd1380;
	ld.local.f64 	%fd1381, [%rd353+80];
	mul.f64 	%fd1382, %fd1381, %fd138;
	st.local.f64 	[%rd353+80], %fd1382;
	ld.local.f64 	%fd1383, [%rd353+88];
	mul.f64 	%fd1384, %fd1383, %fd138;
	st.local.f64 	[%rd353+88], %fd1384;
	ld.local.f64 	%fd1385, [%rd353+96];
	mul.f64 	%fd1386, %fd1385, %fd138;
	st.local.f64 	[%rd353+96], %fd1386;
	ld.local.f64 	%fd1387, [%rd353+104];
	mul.f64 	%fd1388, %fd1387, %fd138;
	st.local.f64 	[%rd353+104], %fd1388;
	ld.local.f64 	%fd1389, [%rd353+112];
	mul.f64 	%fd1390, %fd1389, %fd138;
	st.local.f64 	[%rd353+112], %fd1390;
	ld.local.f64 	%fd1391, [%rd353+120];
	mul.f64 	%fd1392, %fd1391, %fd138;
	st.local.f64 	[%rd353+120], %fd1392;
	add.s32 	%r954, %r954, 16;
	add.s32 	%r949, %r949, 16;
	setp.ne.s32 	%p162, %r949, %r224;
	@%p162 bra 	$L__BB7_207;
$L__BB7_208:
	and.b32  	%r679, %r945, 15;
	setp.eq.s32 	%p163, %r679, 0;
	@%p163 bra 	$L__BB7_215;
	and.b16  	%rs45, %rs55, 4;
	setp.eq.s16 	%p164, %rs45, 0;
	mov.u32 	%r953, %r954;
	@%p164 bra 	$L__BB7_211;
	mul.wide.s32 	%rd354, %r954, 8;
	add.s64 	%rd355, %rd7, %rd354;
	ld.local.f64 	%fd1393, [%rd355];
	mul.f64 	%fd1394, %fd1393, %fd138;
	st.local.f64 	[%rd355], %fd1394;
	ld.local.f64 	%fd1395, [%rd355+8];
	mul.f64 	%fd1396, %fd1395, %fd138;
	st.local.f64 	[%rd355+8], %fd1396;
	ld.local.f64 	%fd1397, [%rd355+16];
	mul.f64 	%fd1398, %fd1397, %fd138;
	st.local.f64 	[%rd355+16], %fd1398;
	ld.local.f64 	%fd1399, [%rd355+24];
	mul.f64 	%fd1400, %fd1399, %fd138;
	st.local.f64 	[%rd355+24], %fd1400;
	ld.local.f64 	%fd1401, [%rd355+32];
	mul.f64 	%fd1402, %fd1401, %fd138;
	st.local.f64 	[%rd355+32], %fd1402;
	ld.local.f64 	%fd1403, [%rd355+40];
	mul.f64 	%fd1404, %fd1403, %fd138;
	st.local.f64 	[%rd355+40], %fd1404;
	ld.local.f64 	%fd1405, [%rd355+48];
	mul.f64 	%fd1406, %fd1405, %fd138;
	st.local.f64 	[%rd355+48], %fd1406;
	ld.local.f64 	%fd1407, [%rd355+56];
	mul.f64 	%fd1408, %fd1407, %fd138;
	st.local.f64 	[%rd355+56], %fd1408;
	add.s32 	%r953, %r954, 8;
$L__BB7_211:
	and.b16  	%rs46, %rs54, 2;
	setp.eq.s16 	%p165, %rs46, 0;
	@%p165 bra 	$L__BB7_213;
	mul.wide.s32 	%rd356, %r953, 8;
	add.s64 	%rd357, %rd7, %rd356;
	ld.local.f64 	%fd1409, [%rd357];
	mul.f64 	%fd1410, %fd1409, %fd138;
	st.local.f64 	[%rd357], %fd1410;
	ld.local.f64 	%fd1411, [%rd357+8];
	mul.f64 	%fd1412, %fd1411, %fd138;
	st.local.f64 	[%rd357+8], %fd1412;
	ld.local.f64 	%fd1413, [%rd357+16];
	mul.f64 	%fd1414, %fd1413, %fd138;
	st.local.f64 	[%rd357+16], %fd1414;
	ld.local.f64 	%fd1415, [%rd357+24];
	mul.f64 	%fd1416, %fd1415, %fd138;
	st.local.f64 	[%rd357+24], %fd1416;
	add.s32 	%r953, %r953, 4;
$L__BB7_213:
	mul.wide.s32 	%rd358, %r953, 8;
	add.s64 	%rd23, %rd7, %rd358;
	ld.local.f64 	%fd1417, [%rd23];
	mul.f64 	%fd1418, %fd1417, %fd138;
	st.local.f64 	[%rd23], %fd1418;
	add.s32 	%r954, %r953, 1;
	and.b16  	%rs47, %rs54, 1;
	setp.eq.b16 	%p166, %rs47, 1;
	not.pred 	%p167, %p166;
	@%p167 bra 	$L__BB7_215;
	ld.local.f64 	%fd1419, [%rd23+8];
	mul.f64 	%fd1420, %fd1419, %fd138;
	st.local.f64 	[%rd23+8], %fd1420;
	ld.local.f64 	%fd1421, [%rd23+16];
	mul.f64 	%fd1422, %fd1421, %fd138;
	st.local.f64 	[%rd23+16], %fd1422;
	add.s32 	%r954, %r953, 3;
$L__BB7_215:
	add.s32 	%r946, %r222, 1;
	add.s32 	%r945, %r945, 2;
	setp.eq.s32 	%p168, %r222, %r12;
	add.s16 	%rs55, %rs55, 1;
	add.s16 	%rs54, %rs54, 1;
	@%p168 bra 	$L__BB7_216;
	bra.uni 	$L__BB7_205;
$L__BB7_216:
	setp.gt.u32 	%p169, %r957, 99;
	@%p169 bra 	$L__BB7_222;
	add.s32 	%r680, %r957, %r176;
	max.u32 	%r681, %r680, 100;
	setp.lt.u32 	%p170, %r680, 100;
	selp.u32 	%r682, 1, 0, %p170;
	add.s32 	%r683, %r680, %r682;
	sub.s32 	%r684, %r681, %r683;
	div.u32 	%r685, %r684, %r176;
	add.s32 	%r214, %r685, %r682;
	and.b32  	%r686, %r214, 3;
	setp.eq.s32 	%p171, %r686, 3;
	mov.u32 	%r944, %r957;
	@%p171 bra 	$L__BB7_220;
	add.s32 	%r688, %r214, 1;
	and.b32  	%r215, %r688, 3;
	mov.b32 	%r943, 0;
	mov.u32 	%r944, %r957;
$L__BB7_219:
	.pragma "nounroll";
	mul.wide.u32 	%rd359, %r944, 8;
	add.s64 	%rd360, %rd7, %rd359;
	ld.local.f64 	%fd1423, [%rd360];
	shl.b32 	%r689, %r944, 3;
	mov.u32 	%r690, _ZZ10mkstrxd_cuILi2ELi4EEviiiiPdPiiS1_dddS0_iS0_iS1_S1_S0_S0_bbbS0_S0_S1_S1_S0_S0_E2hl;
	add.s32 	%r691, %r690, %r689;
	st.shared.f64 	[%r691], %fd1423;
	add.s32 	%r944, %r944, %r176;
	add.s32 	%r943, %r943, 1;
	setp.ne.s32 	%p172, %r943, %r215;
	@%p172 bra 	$L__BB7_219;
$L__BB7_220:
	setp.lt.u32 	%p173, %r214, 3;
	@%p173 bra 	$L__BB7_222;
$L__BB7_221:
	mul.wide.u32 	%rd361, %r944, 8;
	add.s64 	%rd362, %rd7, %rd361;
	ld.local.f64 	%fd1424, [%rd362];
	shl.b32 	%r692, %r944, 3;
	mov.u32 	%r693, _ZZ10mkstrxd_cuILi2ELi4EEviiiiPdPiiS1_dddS0_iS0_iS1_S1_S0_S0_bbbS0_S0_S1_S1_S0_S0_E2hl;
	add.s32 	%r694, %r693, %r692;
	st.shared.f64 	[%r694], %fd1424;
	add.s32 	%r695, %r944, %r176;
	mul.wide.u32 	%rd363, %r695, 8;
	add.s64 	%rd364, %rd7, %rd363;
	ld.local.f64 	%fd1425, [%rd364];
	shl.b32 	%r696, %r176, 3;
	add.s32 	%r697, %r694, %r696;
	st.shared.f64 	[%r697], %fd1425;
	add.s32 	%r698, %r695, %r176;
	mul.wide.u32 	%rd365, %r698, 8;
	add.s64 	%rd366, %rd7, %rd365;
	ld.local.f64 	%fd1426, [%rd366];
	add.s32 	%r699, %r697, %r696;
	st.shared.f64 	[%r699], %fd1426;
	add.s32 	%r700, %r698, %r176;
	mul.wide.u32 	%rd367, %r700, 8;
	add.s64 	%rd368, %rd7, %rd367;
	ld.local.f64 	%fd1427, [%rd368];
	add.s32 	%r701, %r699, %r696;
	st.shared.f64 	[%r701], %fd1427;
	add.s32 	%r944, %r700, %r176;
	setp.lt.u32 	%p174, %r944, 100;
	@%p174 bra 	$L__BB7_221;
$L__BB7_222:
	bar.sync 	0;
	mul.lo.s32 	%r242, %r11, %r9;
	setp.ge.u32 	%p175, %r957, %r242;
	@%p175 bra 	$L__BB7_278;
	mad.lo.s32 	%r243, %r295, %r1, %r2;
	cvta.to.global.u64 	%rd370, %rd46;
	mul.wide.s32 	%rd371, %r243, 4;
	add.s64 	%rd372, %rd370, %rd371;
	ld.global.u32 	%r244, [%rd372];
	setp.eq.s16 	%p176, %rs17, 0;
	mov.b64 	%rd398, 0;
	@%p176 bra 	$L__BB7_225;
	cvta.to.global.u64 	%rd373, %rd47;
	add.s64 	%rd375, %rd373, %rd371;
	ld.global.u32 	%r702, [%rd375];
	add.s32 	%r703, %r702, -1;
	cvt.s64.s32 	%rd398, %r703;
$L__BB7_225:
	mov.b32 	%r704, 4;
	mov.b32 	%r705, 1;
	mov.b32 	%r706, 3;
	mov.b32 	%r707, 2;
	st.local.v4.u32 	[%rd5], {%r707, %r706, %r705, %r704};
	mov.b32 	%r708, 7;
	mov.b32 	%r709, 6;
	mov.b32 	%r710, 8;
	mov.b32 	%r711, 5;
	st.local.v4.u32 	[%rd5+16], {%r711, %r710, %r709, %r708};
	bar.sync 	0;
	setp.gt.u32 	%p177, %r957, 35;
	@%p177 bra 	$L__BB7_228;
	mov.u32 	%r714, _ZZ7hstr_cuILi36ELi4EEvbPdS0_iiiS0_S0_PiS1_bidS1_E2ll;
	mov.u32 	%r956, %r957;
$L__BB7_227:
	cvt.rn.f32.u32 	%f5, %r956;
	sqrt.rn.f32 	%f6, %f5;
	cvt.rzi.s32.f32 	%r712, %f6;
	shl.b32 	%r713, %r956, 2;
	add.s32 	%r715, %r714, %r713;
	st.shared.u32 	[%r715], %r712;
	add.s32 	%r246, %r956, 4;
	setp.lt.u32 	%p178, %r956, 32;
	mov.u32 	%r956, %r246;
	@%p178 bra 	$L__BB7_227;
$L__BB7_228:
	bar.sync 	0;
	rcp.rn.f64 	%fd139, %fd221;
	mov.f64 	%fd1428, 0d4008000000000000;
	div.rn.f64 	%fd140, %fd1428, %fd221;
	add.s64 	%rd26, %rd3, 16;
	add.s64 	%rd27, %rd2, 32;
	cvta.to.global.u64 	%rd28, %rd43;
	cvta.to.global.u64 	%rd29, %rd44;
	cvta.to.global.u64 	%rd30, %rd45;
	cvt.s64.s32 	%rd31, %r244;
	mov.u32 	%r719, _ZZ7hstr_cuILi36ELi4EEvbPdS0_iiiS0_S0_PiS1_bidS1_E2ll;
	and.b32  	%r846, %r294, -2;
$L__BB7_229:
	setp.ne.s16 	%p179, %rs17, 0;
	div.u32 	%r964, %r957, %r11;
	mul.lo.s32 	%r717, %r964, %r11;
	sub.s32 	%r965, %r957, %r717;
	shl.b32 	%r718, %r964, 2;
	add.s32 	%r720, %r719, %r718;
	ld.shared.u32 	%r250, [%r720];
	shl.b32 	%r721, %r965, 2;
	add.s32 	%r722, %r719, %r721;
	ld.shared.u32 	%r251, [%r722];
	setp.lt.u32 	%p180, %r964, %r7;
	and.pred  	%p1, %p179, %p180;
	max.s32 	%r723, %r964, %r965;
	mad.lo.s32 	%r724, %r723, %r723, %r723;
	shr.u32 	%r725, %r724, 31;
	add.s32 	%r726, %r724, %r725;
	shr.s32 	%r727, %r726, 1;
	min.s32 	%r728, %r964, %r965;
	add.s32 	%r729, %r727, %r728;
	mul.wide.s32 	%rd376, %r729, 4;
	add.s64 	%rd377, %rd28, %rd376;
	ld.global.u32 	%r959, [%rd377];
	ld.global.u32 	%r253, [%rd377+4];
	setp.ge.s32 	%p181, %r959, %r253;
	mov.f64 	%fd1616, 0d0000000000000000;
	mov.f64 	%fd1617, %fd1616;
	@%p181 bra 	$L__BB7_271;
	add.s32 	%r962, %r959, -1;
	add.s32 	%r255, %r251, %r250;
	sub.s32 	%r256, %r253, %r959;
	and.b32  	%r257, %r256, 7;
	sub.s32 	%r730, %r959, %r253;
	setp.gt.u32 	%p182, %r730, -8;
	mov.f64 	%fd1617, 0d0000000000000000;
	mov.f64 	%fd1616, %fd1617;
	@%p182 bra 	$L__BB7_250;
	add.s32 	%r731, %r255, 1;
	cvt.rn.f64.s32 	%fd141, %r731;
	and.b32  	%r732, %r256, -8;
	neg.s32 	%r958, %r732;
	mov.f64 	%fd1617, 0d0000000000000000;
$L__BB7_232:
	.pragma "nounroll";
	mul.wide.s32 	%rd378, %r962, 4;
	add.s64 	%rd32, %rd26, %rd378;
	mul.wide.s32 	%rd379, %r962, 8;
	add.s64 	%rd33, %rd27, %rd379;
	ld.global.u32 	%r262, [%rd32+-16];
	shl.b32 	%r733, %r262, 2;
	add.s32 	%r735, %r719, %r733;
	ld.shared.u32 	%r736, [%r735+-4];
	setp.ne.s32 	%p183, %r255, %r736;
	@%p183 bra 	$L__BB7_234;
	ld.global.f64 	%fd1433, [%rd33+-32];
	shl.b32 	%r737, %r262, 3;
	mov.u32 	%r738, _ZZ10mkstrxd_cuILi2ELi4EEviiiiPdPiiS1_dddS0_iS0_iS1_S1_S0_S0_bbbS0_S0_S1_S1_S0_S0_E2hl;
	add.s32 	%r739, %r738, %r737;
	ld.shared.f64 	%fd1434, [%r739+-8];
	mul.f64 	%fd1435, %fd1433, %fd1434;
	add.f64 	%fd1616, %fd1616, %fd1435;
	mul.f64 	%fd1436, %fd1435, %fd141;
	sub.f64 	%fd1437, %fd1617, %fd1436;
	selp.f64 	%fd1617, %fd1437, %fd1617, %p1;
$L__BB7_234:
	ld.global.u32 	%r263, [%rd32+-12];
	shl.b32 	%r740, %r263, 2;
	add.s32 	%r742, %r719, %r740;
	ld.shared.u32 	%r743, [%r742+-4];
	setp.ne.s32 	%p184, %r255, %r743;
	@%p184 bra 	$L__BB7_236;
	ld.global.f64 	%fd1438, [%rd33+-24];
	shl.b32 	%r744, %r263, 3;
	mov.u32 	%r745, _ZZ10mkstrxd_cuILi2ELi4EEviiiiPdPiiS1_dddS0_iS0_iS1_S1_S0_S0_bbbS0_S0_S1_S1_S0_S0_E2hl;
	add.s32 	%r746, %r745, %r744;
	ld.shared.f64 	%fd1439, [%r746+-8];
	mul.f64 	%fd1440, %fd1438, %fd1439;
	add.f64 	%fd1616, %fd1616, %fd1440;
	mul.f64 	%fd1441, %fd1440, %fd141;
	sub.f64 	%fd1442, %fd1617, %fd1441;
	selp.f64 	%fd1617, %fd1442, %fd1617, %p1;
$L__BB7_236:
	ld.global.u32 	%r264, [%rd32+-8];
	shl.b32 	%r747, %r264, 2;
	add.s32 	%r749, %r719, %r747;
	ld.shared.u32 	%r750, [%r749+-4];
	setp.ne.s32 	%p185, %r255, %r750;
	@%p185 bra 	$L__BB7_238;
	ld.global.f64 	%fd1443, [%rd33+-16];
	shl.b32 	%r751, %r264, 3;
	mov.u32 	%r752, _ZZ10mkstrxd_cuILi2ELi4EEviiiiPdPiiS1_dddS0_iS0_iS1_S1_S0_S0_bbbS0_S0_S1_S1_S0_S0_E2hl;
	add.s32 	%r753, %r752, %r751;
	ld.shared.f64 	%fd1444, [%r753+-8];
	mul.f64 	%fd1445, %fd1443, %fd1444;
	add.f64 	%fd1616, %fd1616, %fd1445;
	mul.f64 	%fd1446, %fd1445, %fd141;
	sub.f64 	%fd1447, %fd1617, %fd1446;
	selp.f64 	%fd1617, %fd1447, %fd1617, %p1;
$L__BB7_238:
	ld.global.u32 	%r265, [%rd32+-4];
	shl.b32 	%r754, %r265, 2;
	add.s32 	%r756, %r719, %r754;
	ld.shared.u32 	%r757, [%r756+-4];
	setp.ne.s32 	%p186, %r255, %r757;
	@%p186 bra 	$L__BB7_240;
	ld.global.f64 	%fd1448, [%rd33+-8];
	shl.b32 	%r758, %r265, 3;
	mov.u32 	%r759, _ZZ10mkstrxd_cuILi2ELi4EEviiiiPdPiiS1_dddS0_iS0_iS1_S1_S0_S0_bbbS0_S0_S1_S1_S0_S0_E2hl;
	add.s32 	%r760, %r759, %r758;
	ld.shared.f64 	%fd1449, [%r760+-8];
	mul.f64 	%fd1450, %fd1448, %fd1449;
	add.f64 	%fd1616, %fd1616, %fd1450;
	mul.f64 	%fd1451, %fd1450, %fd141;
	sub.f64 	%fd1452, %fd1617, %fd1451;
	selp.f64 	%fd1617, %fd1452, %fd1617, %p1;
$L__BB7_240:
	ld.global.u32 	%r266, [%rd32];
	shl.b32 	%r761, %r266, 2;
	add.s32 	%r763, %r719, %r761;
	ld.shared.u32 	%r764, [%r763+-4];
	setp.ne.s32 	%p187, %r255, %r764;
	@%p187 bra 	$L__BB7_242;
	ld.global.f64 	%fd1453, [%rd33];
	shl.b32 	%r765, %r266, 3;
	mov.u32 	%r766, _ZZ10mkstrxd_cuILi2ELi4EEviiiiPdPiiS1_dddS0_iS0_iS1_S1_S0_S0_bbbS0_S0_S1_S1_S0_S0_E2hl;
	add.s32 	%r767, %r766, %r765;
	ld.shared.f64 	%fd1454, [%r767+-8];
	mul.f64 	%fd1455, %fd1453, %fd1454;
	add.f64 	%fd1616, %fd1616, %fd1455;
	mul.f64 	%fd1456, %fd1455, %fd141;
	sub.f64 	%fd1457, %fd1617, %fd1456;
	selp.f64 	%fd1617, %fd1457, %fd1617, %p1;
$L__BB7_242:
	ld.global.u32 	%r267, [%rd32+4];
	shl.b32 	%r768, %r267, 2;
	add.s32 	%r770, %r719, %r768;
	ld.shared.u32 	%r771, [%r770+-4];
	setp.ne.s32 	%p188, %r255, %r771;
	@%p188 bra 	$L__BB7_244;
	ld.global.f64 	%fd1458, [%rd33+8];
	shl.b32 	%r772, %r267, 3;
	mov.u32 	%r773, _ZZ10mkstrxd_cuILi2ELi4EEviiiiPdPiiS1_dddS0_iS0_iS1_S1_S0_S0_bbbS0_S0_S1_S1_S0_S0_E2hl;
	add.s32 	%r774, %r773, %r772;
	ld.shared.f64 	%fd1459, [%r774+-8];
	mul.f64 	%fd1460, %fd1458, %fd1459;
	add.f64 	%fd1616, %fd1616, %fd1460;
	mul.f64 	%fd1461, %fd1460, %fd141;
	sub.f64 	%fd1462, %fd1617, %fd1461;
	selp.f64 	%fd1617, %fd1462, %fd1617, %p1;
$L__BB7_244:
	ld.global.u32 	%r268, [%rd32+8];
	shl.b32 	%r775, %r268, 2;
	add.s32 	%r777, %r719, %r775;
	ld.shared.u32 	%r778, [%r777+-4];
	setp.ne.s32 	%p189, %r255, %r778;
	@%p189 bra 	$L__BB7_246;
	ld.global.f64 	%fd1463, [%rd33+16];
	shl.b32 	%r779, %r268, 3;
	mov.u32 	%r780, _ZZ10mkstrxd_cuILi2ELi4EEviiiiPdPiiS1_dddS0_iS0_iS1_S1_S0_S0_bbbS0_S0_S1_S1_S0_S0_E2hl;
	add.s32 	%r781, %r780, %r779;
	ld.shared.f64 	%fd1464, [%r781+-8];
	mul.f64 	%fd1465, %fd1463, %fd1464;
	add.f64 	%fd1616, %fd1616, %fd1465;
	mul.f64 	%fd1466, %fd1465, %fd141;
	sub.f64 	%fd1467, %fd1617, %fd1466;
	selp.f64 	%fd1617, %fd1467, %fd1617, %p1;
$L__BB7_246:
	ld.global.u32 	%r269, [%rd32+12];
	shl.b32 	%r782, %r269, 2;
	add.s32 	%r784, %r719, %r782;
	ld.shared.u32 	%r785, [%r784+-4];
	setp.ne.s32 	%p190, %r255, %r785;
	@%p190 bra 	$L__BB7_248;
	ld.global.f64 	%fd1468, [%rd33+24];
	shl.b32 	%r786, %r269, 3;
	mov.u32 	%r787, _ZZ10mkstrxd_cuILi2ELi4EEviiiiPdPiiS1_dddS0_iS0_iS1_S1_S0_S0_bbbS0_S0_S1_S1_S0_S0_E2hl;
	add.s32 	%r788, %r787, %r786;
	ld.shared.f64 	%fd1469, [%r788+-8];
	mul.f64 	%fd1470, %fd1468, %fd1469;
	add.f64 	%fd1616, %fd1616, %fd1470;
	mul.f64 	%fd1471, %fd1470, %fd141;
	sub.f64 	%fd1472, %fd1617, %fd1471;
	selp.f64 	%fd1617, %fd1472, %fd1617, %p1;
$L__BB7_248:
	add.s32 	%r962, %r962, 8;
	add.s32 	%r959, %r959, 8;
	add.s32 	%r958, %r958, 8;
	setp.ne.s32 	%p191, %r958, 0;
	@%p191 bra 	$L__BB7_232;
	add.s32 	%r962, %r959, -1;
$L__BB7_250:
	setp.eq.s32 	%p192, %r257, 0;
	@%p192 bra 	$L__BB7_271;
	and.b32  	%r275, %r256, 3;
	setp.lt.u32 	%p193, %r257, 4;
	@%p193 bra 	$L__BB7_261;
	mul.wide.s32 	%rd380, %r962, 4;
	add.s64 	%rd34, %rd3, %rd380;
	ld.global.u32 	%r276, [%rd34];
	shl.b32 	%r789, %r276, 2;
	add.s32 	%r791, %r719, %r789;
	ld.shared.u32 	%r792, [%r791+-4];
	setp.ne.s32 	%p194, %r255, %r792;
	mul.wide.s32 	%rd381, %r962, 8;
	add.s64 	%rd35, %rd2, %rd381;
	@%p194 bra 	$L__BB7_254;
	ld.global.f64 	%fd1474, [%rd35];
	shl.b32 	%r793, %r276, 3;
	mov.u32 	%r794, _ZZ10mkstrxd_cuILi2ELi4EEviiiiPdPiiS1_dddS0_iS0_iS1_S1_S0_S0_bbbS0_S0_S1_S1_S0_S0_E2hl;
	add.s32 	%r795, %r794, %r793;
	ld.shared.f64 	%fd1475, [%r795+-8];
	mul.f64 	%fd1476, %fd1474, %fd1475;
	add.f64 	%fd1616, %fd1616, %fd1476;
	add.s32 	%r796, %r255, 1;
	cvt.rn.f64.s32 	%fd1477, %r796;
	mul.f64 	%fd1478, %fd1476, %fd1477;
	sub.f64 	%fd1479, %fd1617, %fd1478;
	selp.f64 	%fd1617, %fd1479, %fd1617, %p1;
$L__BB7_254:
	ld.global.u32 	%r277, [%rd34+4];
	shl.b32 	%r797, %r277, 2;
	add.s32 	%r799, %r719, %r797;
	ld.shared.u32 	%r800, [%r799+-4];
	setp.ne.s32 	%p195, %r255, %r800;
	@%p195 bra 	$L__BB7_256;
	ld.global.f64 	%fd1480, [%rd35+8];
	shl.b32 	%r801, %r277, 3;
	mov.u32 	%r802, _ZZ10mkstrxd_cuILi2ELi4EEviiiiPdPiiS1_dddS0_iS0_iS1_S1_S0_S0_bbbS0_S0_S1_S1_S0_S0_E2hl;
	add.s32 	%r803, %r802, %r801;
	ld.shared.f64 	%fd1481, [%r803+-8];
	mul.f64 	%fd1482, %fd1480, %fd1481;
	add.f64 	%fd1616, %fd1616, %fd1482;
	add.s32 	%r804, %r255, 1;
	cvt.rn.f64.s32 	%fd1483, %r804;
	mul.f64 	%fd1484, %fd1482, %fd1483;
	sub.f64 	%fd1485, %fd1617, %fd1484;
	selp.f64 	%fd1617, %fd1485, %fd1617, %p1;
$L__BB7_256:
	ld.global.u32 	%r278, [%rd34+8];
	shl.b32 	%r805, %r278, 2;
	add.s32 	%r807, %r719, %r805;
	ld.shared.u32 	%r808, [%r807+-4];
	setp.ne.s32 	%p196, %r255, %r808;
	@%p196 bra 	$L__BB7_258;
	ld.global.f64 	%fd1486, [%rd35+16];
	shl.b32 	%r809, %r278, 3;
	mov.u32 	%r810, _ZZ10mkstrxd_cuILi2ELi4EEviiiiPdPiiS1_dddS0_iS0_iS1_S1_S0_S0_bbbS0_S0_S1_S1_S0_S0_E2hl;
	add.s32 	%r811, %r810, %r809;
	ld.shared.f64 	%fd1487, [%r811+-8];
	mul.f64 	%fd1488, %fd1486, %fd1487;
	add.f64 	%fd1616, %fd1616, %fd1488;
	add.s32 	%r812, %r255, 1;
	cvt.rn.f64.s32 	%fd1489, %r812;
	mul.f64 	%fd1490, %fd1488, %fd1489;
	sub.f64 	%fd1491, %fd1617, %fd1490;
	selp.f64 	%fd1617, %fd1491, %fd1617, %p1;
$L__BB7_258:
	ld.global.u32 	%r279, [%rd34+12];
	shl.b32 	%r813, %r279, 2;
	add.s32 	%r815, %r719, %r813;
	ld.shared.u32 	%r816, [%r815+-4];
	setp.ne.s32 	%p197, %r255, %r816;
	@%p197 bra 	$L__BB7_260;
	ld.global.f64 	%fd1492, [%rd35+24];
	shl.b32 	%r817, %r279, 3;
	mov.u32 	%r818, _ZZ10mkstrxd_cuILi2ELi4EEviiiiPdPiiS1_dddS0_iS0_iS1_S1_S0_S0_bbbS0_S0_S1_S1_S0_S0_E2hl;
	add.s32 	%r819, %r818, %r817;
	ld.shared.f64 	%fd1493, [%r819+-8];
	mul.f64 	%fd1494, %fd1492, %fd1493;
	add.f64 	%fd1616, %fd1616, %fd1494;
	add.s32 	%r820, %r255, 1;
	cvt.rn.f64.s32 	%fd1495, %r820;
	mul.f64 	%fd1496, %fd1494, %fd1495;
	sub.f64 	%fd1497, %fd1617, %fd1496;
	selp.f64 	%fd1617, %fd1497, %fd1617, %p1;
$L__BB7_260:
	add.s32 	%r962, %r962, 4;
$L__BB7_261:
	setp.eq.s32 	%p198, %r275, 0;
	@%p198 bra 	$L__BB7_271;
	setp.eq.s32 	%p199, %r275, 1;
	@%p199 bra 	$L__BB7_268;
	mul.wide.s32 	%rd382, %r962, 4;
	add.s64 	%rd36, %rd3, %rd382;
	ld.global.u32 	%r282, [%rd36];
	shl.b32 	%r821, %r282, 2;
	add.s32 	%r823, %r719, %r821;
	ld.shared.u32 	%r824, [%r823+-4];
	setp.ne.s32 	%p200, %r255, %r824;
	mul.wide.s32 	%rd383, %r962, 8;
	add.s64 	%rd37, %rd2, %rd383;
	@%p200 bra 	$L__BB7_265;
	ld.global.f64 	%fd1499, [%rd37];
	shl.b32 	%r825, %r282, 3;
	mov.u32 	%r826, _ZZ10mkstrxd_cuILi2ELi4EEviiiiPdPiiS1_dddS0_iS0_iS1_S1_S0_S0_bbbS0_S0_S1_S1_S0_S0_E2hl;
	add.s32 	%r827, %r826, %r825;
	ld.shared.f64 	%fd1500, [%r827+-8];
	mul.f64 	%fd1501, %fd1499, %fd1500;
	add.f64 	%fd1616, %fd1616, %fd1501;
	add.s32 	%r828, %r255, 1;
	cvt.rn.f64.s32 	%fd1502, %r828;
	mul.f64 	%fd1503, %fd1501, %fd1502;
	sub.f64 	%fd1504, %fd1617, %fd1503;
	selp.f64 	%fd1617, %fd1504, %fd1617, %p1;
$L__BB7_265:
	ld.global.u32 	%r283, [%rd36+4];
	shl.b32 	%r829, %r283, 2;
	add.s32 	%r831, %r719, %r829;
	ld.shared.u32 	%r832, [%r831+-4];
	setp.ne.s32 	%p201, %r255, %r832;
	@%p201 bra 	$L__BB7_267;
	ld.global.f64 	%fd1505, [%rd37+8];
	shl.b32 	%r833, %r283, 3;
	mov.u32 	%r834, _ZZ10mkstrxd_cuILi2ELi4EEviiiiPdPiiS1_dddS0_iS0_iS1_S1_S0_S0_bbbS0_S0_S1_S1_S0_S0_E2hl;
	add.s32 	%r835, %r834, %r833;
	ld.shared.f64 	%fd1506, [%r835+-8];
	mul.f64 	%fd1507, %fd1505, %fd1506;
	add.f64 	%fd1616, %fd1616, %fd1507;
	add.s32 	%r836, %r255, 1;
	cvt.rn.f64.s32 	%fd1508, %r836;
	mul.f64 	%fd1509, %fd1507, %fd1508;
	sub.f64 	%fd1510, %fd1617, %fd1509;
	selp.f64 	%fd1617, %fd1510, %fd1617, %p1;
$L__BB7_267:
	add.s32 	%r962, %r962, 2;
$L__BB7_268:
	and.b32  	%r837, %r256, 1;
	setp.eq.b32 	%p202, %r837, 1;
	not.pred 	%p203, %p202;
	@%p203 bra 	$L__BB7_271;
	mul.wide.s32 	%rd384, %r962, 4;
	add.s64 	%rd385, %rd3, %rd384;
	ld.global.u32 	%r286, [%rd385];
	shl.b32 	%r838, %r286, 2;
	add.s32 	%r840, %r719, %r838;
	ld.shared.u32 	%r841, [%r840+-4];
	setp.ne.s32 	%p204, %r255, %r841;
	@%p204 bra 	$L__BB7_271;
	mul.wide.s32 	%rd386, %r962, 8;
	add.s64 	%rd387, %rd2, %rd386;
	ld.global.f64 	%fd1511, [%rd387];
	shl.b32 	%r842, %r286, 3;
	mov.u32 	%r843, _ZZ10mkstrxd_cuILi2ELi4EEviiiiPdPiiS1_dddS0_iS0_iS1_S1_S0_S0_bbbS0_S0_S1_S1_S0_S0_E2hl;
	add.s32 	%r844, %r843, %r842;
	ld.shared.f64 	%fd1512, [%r844+-8];
	mul.f64 	%fd1513, %fd1511, %fd1512;
	add.f64 	%fd1616, %fd1616, %fd1513;
	add.s32 	%r845, %r255, 1;
	cvt.rn.f64.s32 	%fd1514, %r845;
	mul.f64 	%fd1515, %fd1513, %fd1514;
	sub.f64 	%fd1516, %fd1617, %fd1515;
	selp.f64 	%fd1617, %fd1516, %fd1617, %p1;
$L__BB7_271:
	setp.eq.s16 	%p205, %rs17, 0;
	setp.ne.s16 	%p206, %rs18, 0;
	setp.ne.s32 	%p207, %r964, %r965;
	setp.ne.s32 	%p208, %r250, 1;
	or.pred  	%p209, %p207, %p208;
	setp.ne.s32 	%p210, %r846, 2;
	or.pred  	%p211, %p209, %p210;
	or.pred  	%p212, %p211, %p206;
	add.f64 	%fd1517, %fd139, %fd1616;
	sub.f64 	%fd1518, %fd1617, %fd140;
	selp.f64 	%fd216, %fd1616, %fd1517, %p212;
	selp.f64 	%fd1519, %fd1617, %fd1518, %p212;
	selp.f64 	%fd217, %fd1617, %fd1519, %p205;
	shl.b32 	%r847, %r251, 1;
	and.b32  	%r848, %r847, 2;
	sub.s32 	%r849, 1, %r848;
	cvt.rn.f64.s32 	%fd1520, %r849;
	mul.f64 	%fd1521, %fd1520, 0d402921FB54442D18;
	mad.lo.s32 	%r850, %r250, %r847, %r250;
	shl.b32 	%r851, %r850, 1;
	add.s32 	%r852, %r847, %r851;
	or.b32  	%r853, %r852, 1;
	cvt.rn.f64.s32 	%fd1522, %r853;
	sqrt.rn.f64 	%fd1523, %fd1522;
	mul.f64 	%fd1524, %fd1521, %fd1523;
	shl.b32 	%r854, %r251, 2;
	mov.u32 	%r855, _ZZ10mkstrxd_cuILi2ELi4EEviiiiPdPiiS1_dddS0_iS0_iS1_S1_S0_S0_bbbS0_S0_S1_S1_S0_S0_E2df;
	add.s32 	%r856, %r855, 4;
	add.s32 	%r857, %r856, %r854;
	ld.shared.u32 	%r858, [%r857];
	shl.b32 	%r859, %r250, 2;
	add.s32 	%r860, %r856, %r859;
	ld.shared.u32 	%r861, [%r860];
	mul.lo.s32 	%r862, %r861, %r858;
	cvt.rn.f64.s32 	%fd1525, %r862;
	div.rn.f64 	%fd218, %fd1524, %fd1525;
	add.s32 	%r287, %r964, -1;
	setp.gt.u32 	%p213, %r287, 7;
	@%p213 bra 	$L__BB7_273;
	mul.wide.u32 	%rd388, %r287, 4;
	add.s64 	%rd389, %rd5, %rd388;
	ld.local.u32 	%r964, [%rd389];
$L__BB7_273:
	add.s32 	%r290, %r965, -1;
	setp.gt.u32 	%p214, %r290, 7;
	@%p214 bra 	$L__BB7_275;
	mul.wide.u32 	%rd390, %r290, 4;
	add.s64 	%rd391, %rd5, %rd390;
	ld.local.u32 	%r965, [%rd391];
$L__BB7_275:
	mul.f64 	%fd1526, %fd216, %fd218;
	mad.lo.s32 	%r863, %r964, %r11, %r965;
	cvt.s64.s32 	%rd38, %r863;
	add.s64 	%rd392, %rd38, %rd31;
	shl.b64 	%rd393, %rd392, 3;
	add.s64 	%rd394, %rd29, %rd393;
	st.global.f64 	[%rd394+-8], %fd1526;
	not.pred 	%p215, %p1;
	@%p215 bra 	$L__BB7_277;
	mul.f64 	%fd1527, %fd217, %fd218;
	add.s64 	%rd395, %rd398, %rd38;
	shl.b64 	%rd396, %rd395, 3;
	add.s64 	%rd397, %rd30, %rd396;
	st.global.f64 	[%rd397], %fd1527;
$L__BB7_277:
	add.s32 	%r957, %r957, 4;
	setp.lt.u32 	%p216, %r957, %r242;
	@%p216 bra 	$L__BB7_229;
$L__BB7_278:
	ret;

}
	// .globl	_Z10mkstrxd_cuILi3ELi4EEviiiiPdPiiS1_dddS0_iS0_iS1_S1_S0_S0_bbbS0_S0_S1_S1_S0_S0_
.visible .entry _Z10mkstrxd_cuILi3ELi4EEviiiiPdPiiS1_dddS0_iS0_iS1_S1_S0_S0_bbbS0_S0_S1_S1_S0_S0_(
	.param .u32 _Z10mkstrxd_cuILi3ELi4EEviiiiPdPiiS1_dddS0_iS0_iS1_S1_S0_S0_bbbS0_S0_S1_S1_S0_S0__param_0,
	.param .u32 _Z10mkstrxd_cuILi3ELi4EEviiiiPdPiiS1_dddS0_iS0_iS1_S1_S0_S0_bbbS0_S0_S1_S1_S0_S0__param_1,
	.param .u32 _Z10mkstrxd_cuILi3ELi4EEviiiiPdPiiS1_dddS0_iS0_iS1_S1_S0_S0_bbbS0_S0_S1_S1_S0_S0__param_2,
	.param .u32 _Z10mkstrxd_cuILi3ELi4EEviiiiPdPiiS1_dddS0_iS0_iS1_S1_S0_S0_bbbS0_S0_S1_S1_S0_S0__param_3,
	.param .u64 .ptr .align 1 _Z10mkstrxd_cuILi3ELi4EEviiiiPdPiiS1_dddS0_iS0_iS1_S1_S0_S0_bbbS0_S0_S1_S1_S0_S0__param_4,
	.param .u64 .ptr .align 1 _Z10mkstrxd_cuILi3ELi4EEviiiiPdPiiS1_dddS0_iS0_iS1_S1_S0_S0_bbbS0_S0_S1_S1_S0_S0__param_5,
	.param .u32 _Z10mkstrxd_cuILi3ELi4EEviiiiPdPiiS1_dddS0_iS0_iS1_S1_S0_S0_bbbS0_S0_S1_S1_S0_S0__param_6,
	.param .u64 .ptr .align 1 _Z10mkstrxd_cuILi3ELi4EEviiiiPdPiiS1_dddS0_iS0_iS1_S1_S0_S0_bbbS0_S0_S1_S1_S0_S0__param_7,
	.param .f64 _Z10mkstrxd_cuILi3ELi4EEviiiiPdPiiS1_dddS0_iS0_iS1_S1_S0_S0_bbbS0_S0_S1_S1_S0_S0__param_8,
	.param .f64 _Z10mkstrxd_cuILi3ELi4EEviiiiPdPiiS1_dddS0_iS0_iS1_S1_S0_S0_bbbS0_S0_S1_S1_S0_S0__param_9,
	.param .f64 _Z10mkstrxd_cuILi3ELi4EEviiiiPdPiiS1_dddS0_iS0_iS1_S1_S0_S0_bbbS0_S0_S1_S1_S0_S0__param_10,
	.param .u64 .ptr .align 1 _Z10mkstrxd_cuILi3ELi4EEviiiiPdPiiS1_dddS0_iS0_iS1_S1_S0_S0_bbbS0_S0_S1_S1_S0_S0__param_11,
	.param .u32 _Z10mkstrxd_cuILi3ELi4EEviiiiPdPiiS1_dddS0_iS0_iS1_S1_S0_S0_bbbS0_S0_S1_S1_S0_S0__param_12,
	.param .u64 .ptr .align 1 _Z10mkstrxd_cuILi3ELi4EEviiiiPdPiiS1_dddS0_iS0_iS1_S1_S0_S0_bbbS0_S0_S1_S1_S0_S0__param_13,
	.param .u32 _Z10mkstrxd_cuILi3ELi4EEviiiiPdPiiS1_dddS0_iS0_iS1_S1_S0_S0_bbbS0_S0_S1_S1_S0_S0__param_14,
	.param .u64 .ptr .align 1 _Z10mkstrxd_cuILi3ELi4EEviiiiPdPiiS1_dddS0_iS0_iS1_S1_S0_S0_bbbS0_S0_S1_S1_S0_S0__param_15,
	.param .u64 .ptr .align 1 _Z10mkstrxd_cuILi3ELi4EEviiiiPdPiiS1_dddS0_iS0_iS1_S1_S0_S0_bbbS0_S0_S1_S1_S0_S0__param_16,
	.param .u64 .ptr .align 1 _Z10mkstrxd_cuILi3ELi4EEviiiiPdPiiS1_dddS0_iS0_iS1_S1_S0_S0_bbbS0_S0_S1_S1_S0_S0__param_17,
	.param .u64 .ptr .align 1 _Z10mkstrxd_cuILi3ELi4EEviiiiPdPiiS1_dddS0_iS0_iS1_S1_S0_S0_bbbS0_S0_S1_S1_S0_S0__param_18,
	.param .u8 _Z10mkstrxd_cuILi3ELi4EEviiiiPdPiiS1_dddS0_iS0_iS1_S1_S0_S0_bbbS0_S0_S1_S1_S0_S0__param_19,
	.param .u8 _Z10mkstrxd_cuILi3ELi4EEviiiiPdPiiS1_dddS0_iS0_iS1_S1_S0_S0_bbbS0_S0_S1_S1_S0_S0__param_20,
	.param .u8 _Z10mkstrxd_cuILi3ELi4EEviiiiPdPiiS1_dddS0_iS0_iS1_S1_S0_S0_bbbS0_S0_S1_S1_S0_S0__param_21,
	.param .u64 .ptr .align 1 _Z10mkstrxd_cuILi3ELi4EEviiiiPdPiiS1_dddS0_iS0_iS1_S1_S0_S0_bbbS0_S0_S1_S1_S0_S0__param_22,
	.param .u64 .ptr .align 1 _Z10mkstrxd_cuILi3ELi4EEviiiiPdPiiS1_dddS0_iS0_iS1_S1_S0_S0_bbbS0_S0_S1_S1_S0_S0__param_23,
	.param .u64 .ptr .align 1 _Z10mkstrxd_cuILi3ELi4EEviiiiPdPiiS1_dddS0_iS0_iS1_S1_S0_S0_bbbS0_S0_S1_S1_S0_S0__param_24,
	.param .u64 .ptr .align 1 _Z10mkstrxd_cuILi3ELi4EEviiiiPdPiiS1_dddS0_iS0_iS1_S1_S0_S0_bbbS0_S0_S1_S1_S0_S0__param_25,
	.param .u64 .ptr .align 1 _Z10mkstrxd_cuILi3ELi4EEviiiiPdPiiS1_dddS0_iS0_iS1_S1_S0_S0_bbbS0_S0_S1_S1_S0_S0__param_26,
	.param .u64 .ptr .align 1 _Z10mkstrxd_cuILi3ELi4EEviiiiPdPiiS1_dddS0_iS0_iS1_S1_S0_S0_bbbS0_S0_S1_S1_S0_S0__param_27
)
{
	.local .align 16 .b8 	__local_depot8[1152];
	.reg .b64 	%SP;
	.reg .b64 	%SPL;
	.reg .pred 	%p<217>;
	.reg .b16 	%rs<56>;
	.reg .b32 	%r<970>;
	.reg .b32 	%f<7>;
	.reg .b64 	%rd<399>;
	.reg .b64 	%fd<1618>;
	// demoted variable
	.shared .align 8 .b8 _ZZ9rcnsl0_cuILi7ELi4EEvPddidS0_iS0_idS0_S0_E2dl[2048];
	// demoted variable
	.shared .align 4 .b8 _ZZ7hstr_cuILi64ELi4EEvbPdS0_iiiS0_S0_PiS1_bidS1_E2ll[256];
	// demoted variable
	.shared .align 8 .b8 _ZZ10mkstrxd_cuILi3ELi4EEviiiiPdPiiS1_dddS0_iS0_iS1_S1_S0_S0_bbbS0_S0_S1_S1_S0_S0_E2hl[512];
	// demoted variable
	.shared .align 4 .b8 _ZZ10mkstrxd_cuILi3ELi4EEviiiiPdPiiS1_dddS0_iS0_iS1_S1_S0_S0_bbbS0_S0_S1_S1_S0_S0_E2df[32];
	mov.u64 	%SPL, __local_depot8;
	ld.param.u32 	%r294, [_Z10mkstrxd_cuILi3ELi4EEviiiiPdPiiS1_dddS0_iS0_iS1_S1_S0_S0_bbbS0_S0_S1_S1_S0_S0__param_0];
	ld.param.u32 	%r295, [_Z10mkstrxd_cuILi3ELi4EEviiiiPdPiiS1_dddS0_iS0_iS1_S1_S0_S0_bbbS0_S0_S1_S1_S0_S0__param_1];
	ld.param.u32 	%r296, [_Z10mkstrxd_cuILi3ELi4EEviiiiPdPiiS1_dddS0_iS0_iS1_S1_S0_S0_bbbS0_S0_S1_S1_S0_S0__param_3];
	ld.param.u64 	%rd39, [_Z10mkstrxd_cuILi3ELi4EEviiiiPdPiiS1_dddS0_iS0_iS1_S1_S0_S0_bbbS0_S0_S1_S1_S0_S0__param_4];
	ld.param.u64 	%rd40, [_Z10mkstrxd_cuILi3ELi4EEviiiiPdPiiS1_dddS0_iS0_iS1_S1_S0_S0_bbbS0_S0_S1_S1_S0_S0__param_5];
	ld.param.u64 	%rd41, [_Z10mkstrxd_cuILi3ELi4EEviiiiPdPiiS1_dddS0_iS0_iS1_S1_S0_S0_bbbS0_S0_S1_S1_S0_S0__param_7];
	ld.param.f64 	%fd219, [_Z10mkstrxd_cuILi3ELi4EEviiiiPdPiiS1_dddS0_iS0_iS1_S1_S0_S0_bbbS0_S0_S1_S1_S0_S0__param_8];
	ld.param.f64 	%fd220, [_Z10mkstrxd_cuILi3ELi4EEviiiiPdPiiS1_dddS0_iS0_iS1_S1_S0_S0_bbbS0_S0_S1_S1_S0_S0__param_9];
	ld.param.f64 	%fd221, [_Z10mkstrxd_cuILi3ELi4EEviiiiPdPiiS1_dddS0_iS0_iS1_S1_S0_S0_bbbS0_S0_S1_S1_S0_S0__param_10];
	ld.param.u64 	%rd50, [_Z10mkstrxd_cuILi3ELi4EEviiiiPdPiiS1_dddS0_iS0_iS1_S1_S0_S0_bbbS0_S0_S1_S1_S0_S0__param_11];
	ld.param.u32 	%r297, [_Z10mkstrxd_cuILi3ELi4EEviiiiPdPiiS1_dddS0_iS0_iS1_S1_S0_S0_bbbS0_S0_S1_S1_S0_S0__param_12];
	ld.param.u64 	%rd42, [_Z10mkstrxd_cuILi3ELi4EEviiiiPdPiiS1_dddS0_iS0_iS1_S1_S0_S0_bbbS0_S0_S1_S1_S0_S0__param_13];
	ld.param.u32 	%r298, [_Z10mkstrxd_cuILi3ELi4EEviiiiPdPiiS1_dddS0_iS0_iS1_S1_S0_S0_bbbS0_S0_S1_S1_S0_S0__param_14];
	ld.param.u64 	%rd43, [_Z10mkstrxd_cuILi3ELi4EEviiiiPdPiiS1_dddS0_iS0_iS1_S1_S0_S0_bbbS0_S0_S1_S1_S0_S0__param_15];
	ld.param.u64 	%rd51, [_Z10mkstrxd_cuILi3ELi4EEviiiiPdPiiS1_dddS0_iS0_iS1_S1_S0_S0_bbbS0_S0_S1_S1_S0_S0__param_16];
	ld.param.u64 	%rd52, [_Z10mkstrxd_cuILi3ELi4EEviiiiPdPiiS1_dddS0_iS0_iS1_S1_S0_S0_bbbS0_S0_S1_S1_S0_S0__param_17];
	ld.param.u64 	%rd53, [_Z10mkstrxd_cuILi3ELi4EEviiiiPdPiiS1_dddS0_iS0_iS1_S1_S0_S0_bbbS0_S0_S1_S1_S0_S0__param_18];
	ld.param.s8 	%rs17, [_Z10mkstrxd_cuILi3ELi4EEviiiiPdPiiS1_dddS0_iS0_iS1_S1_S0_S0_bbbS0_S0_S1_S1_S0_S0__param_19];
	ld.param.s8 	%rs18, [_Z10mkstrxd_cuILi3ELi4EEviiiiPdPiiS1_dddS0_iS0_iS1_S1_S0_S0_bbbS0_S0_S1_S1_S0_S0__param_20];
	ld.param.s8 	%rs19, [_Z10mkstrxd_cuILi3ELi4EEviiiiPdPiiS1_dddS0_iS0_iS1_S1_S0_S0_bbbS0_S0_S1_S1_S0_S0__param_21];
	ld.param.u64 	%rd44, [_Z10mkstrxd_cuILi3ELi4EEviiiiPdPiiS1_dddS0_iS0_iS1_S1_S0_S0_bbbS0_S0_S1_S1_S0_S0__param_22];
	ld.param.u64 	%rd45, [_Z10mkstrxd_cuILi3ELi4EEviiiiPdPiiS1_dddS0_iS0_iS1_S1_S0_S0_bbbS0_S0_S1_S1_S0_S0__param_23];
	ld.param.u64 	%rd46, [_Z10mkstrxd_cuILi3ELi4EEviiiiPdPiiS1_dddS0_iS0_iS1_S1_S0_S0_bbbS0_S0_S1_S1_S0_S0__param_24];
	ld.param.u64 	%rd47, [_Z10mkstrxd_cuILi3ELi4EEviiiiPdPiiS1_dddS0_iS0_iS1_S1_S0_S0_bbbS0_S0_S1_S1_S0_S0__param_25];
	ld.param.u64 	%rd48, [_Z10mkstrxd_cuILi3ELi4EEviiiiPdPiiS1_dddS0_iS0_iS1_S1_S0_S0_bbbS0_S0_S1_S1_S0_S0__param_26];
	ld.param.u64 	%rd49, [_Z10mkstrxd_cuILi3ELi4EEviiiiPdPiiS1_dddS0_iS0_iS1_S1_S0_S0_bbbS0_S0_S1_S1_S0_S0__param_27];
	cvta.to.global.u64 	%rd1, %rd53;
	cvta.to.global.u64 	%rd2, %rd52;
	cvta.to.global.u64 	%rd3, %rd51;
	cvta.to.global.u64 	%rd4, %rd50;
	add.u64 	%rd5, %SPL, 0;
	add.u64 	%rd6, %SPL, 512;
	add.u64 	%rd7, %SPL, 0;
	add.u64 	%rd8, %SPL, 576;
	add.u64 	%rd9, %SPL, 640;
	mov.u32 	%r1, %ctaid.y;
	mov.u32 	%r2, %ctaid.x;
	mov.u32 	%r299, %tid.y;
	mov.u32 	%r3, %ntid.x;
	mul.lo.s32 	%r4, %r299, %r3;
	mov.u32 	%r5, %tid.x;
	add.s32 	%r961, %r4, %r5;
	setp.ne.s32 	%p2, %r961, 0;
	@%p2 bra 	$L__BB8_2;
	mov.b32 	%r300, 1;
	st.shared.u32 	[_ZZ10mkstrxd_cuILi3ELi4EEviiiiPdPiiS1_dddS0_iS0_iS1_S1_S0_S0_bbbS0_S0_S1_S1_S0_S0_E2df], %r300;
	st.shared.u32 	[_ZZ10mkstrxd_cuILi3ELi4EEviiiiPdPiiS1_dddS0_iS0_iS1_S1_S0_S0_bbbS0_S0_S1_S1_S0_S0_E2df+4], %r300;
	mov.b32 	%r301, 3;
	st.shared.u32 	[_ZZ10mkstrxd_cuILi3ELi4EEviiiiPdPiiS1_dddS0_iS0_iS1_S1_S0_S0_bbbS0_S0_S1_S1_S0_S0_E2df+8], %r301;
	mov.b32 	%r302, 15;
	st.shared.u32 	[_ZZ10mkstrxd_cuILi3ELi4EEviiiiPdPiiS1_dddS0_iS0_iS1_S1_S0_S0_bbbS0_S0_S1_S1_S0_S0_E2df+12], %r302;
	mov.b32 	%r303, 105;
	st.shared.u32 	[_ZZ10mkstrxd_cuILi3ELi4EEviiiiPdPiiS1_dddS0_iS0_iS1_S1_S0_S0_bbbS0_S0_S1_S1_S0_S0_E2df+16], %r303;
	mov.b32 	%r304, 945;
	st.shared.u32 	[_ZZ10mkstrxd_cuILi3ELi4EEviiiiPdPiiS1_dddS0_iS0_iS1_S1_S0_S0_bbbS0_S0_S1_S1_S0_S0_E2df+20], %r304;
	mov.b32 	%r305, 10395;
	st.shared.u32 	[_ZZ10mkstrxd_cuILi3ELi4EEviiiiPdPiiS1_dddS0_iS0_iS1_S1_S0_S0_bbbS0_S0_S1_S1_S0_S0_E2df+24], %r305;
	mov.b32 	%r306, 135135;
	st.shared.u32 	[_ZZ10mkstrxd_cuILi3ELi4EEviiiiPdPiiS1_dddS0_iS0_iS1_S1_S0_S0_bbbS0_S0_S1_S1_S0_S0_E2df+28], %r306;
$L__BB8_2:
	cvta.to.global.u64 	%rd59, %rd39;
	cvta.to.global.u64 	%rd60, %rd41;
	cvta.to.global.u64 	%rd61, %rd40;
	bar.sync 	0;
	add.s32 	%r307, %r296, %r1;
	mul.wide.s32 	%rd62, %r307, 4;
	add.s64 	%rd63, %rd61, %rd62;
	ld.global.u32 	%r308, [%rd63];
	mul.wide.s32 	%rd64, %r308, 4;
	add.s64 	%rd65, %rd60, %rd64;
	ld.global.u32 	%r309, [%rd65+-4];
	mad.lo.s32 	%r310, %r309, %r309, %r309;
	add.s32 	%r311, %r309, %r310;
	add.s32 	%r7, %r311, 1;
	or.b16  	%rs20, %rs19, %rs17;
	setp.ne.s16 	%p3, %rs20, 0;
	add.s32 	%r312, %r309, 2;
	mul.lo.s32 	%r313, %r312, %r312;
	selp.u32 	%r314, 1, 0, %p3;
	add.s32 	%r8, %r309, %r314;
	selp.b32 	%r9, %r313, %r7, %p3;
	mul.wide.u32 	%rd66, %r2, 4;
	add.s64 	%rd67, %rd61, %rd66;
	ld.global.u32 	%r315, [%rd67];
	mul.wide.s32 	%rd68, %r315, 4;
	add.s64 	%rd69, %rd60, %rd68;
	ld.global.u32 	%r316, [%rd69+-4];
	add.s32 	%r10, %r316, 1;
	mad.lo.s32 	%r317, %r316, %r316, %r316;
	add.s32 	%r11, %r317, %r10;
	add.s32 	%r12, %r8, %r316;
	mul.lo.s32 	%r318, %r307, 3;
	mul.lo.s32 	%r319, %r2, 3;
	mul.wide.u32 	%rd70, %r319, 8;
	add.s64 	%rd71, %rd59, %rd70;
	ld.global.f64 	%fd222, [%rd71];
	mul.wide.s32 	%rd72, %r318, 8;
	add.s64 	%rd73, %rd59, %rd72;
	ld.global.f64 	%fd223, [%rd73];
	sub.f64 	%fd1, %fd222, %fd223;
	ld.global.f64 	%fd224, [%rd71+8];
	ld.global.f64 	%fd225, [%rd73+8];
	sub.f64 	%fd2, %fd224, %fd225;
	ld.global.f64 	%fd226, [%rd71+16];
	ld.global.f64 	%fd227, [%rd73+16];
	sub.f64 	%fd3, %fd226, %fd227;
	setp.ne.s16 	%p4, %rs18, 0;
	@%p4 bra 	$L__BB8_163;
	cvta.to.global.u64 	%rd74, %rd49;
	cvta.to.global.u64 	%rd75, %rd48;
	ld.global.f64 	%fd228, [%rd74];
	fma.rn.f64 	%fd229, %fd228, %fd1, 0d0000000000000000;
	ld.global.f64 	%fd230, [%rd74+24];
	fma.rn.f64 	%fd231, %fd230, %fd2, %fd229;
	ld.global.f64 	%fd232, [%rd74+48];
	fma.rn.f64 	%fd233, %fd232, %fd3, %fd231;
	ld.global.f64 	%fd234, [%rd74+8];
	fma.rn.f64 	%fd235, %fd234, %fd1, 0d0000000000000000;
	ld.global.f64 	%fd236, [%rd74+32];
	fma.rn.f64 	%fd237, %fd236, %fd2, %fd235;
	ld.global.f64 	%fd238, [%rd74+56];
	fma.rn.f64 	%fd239, %fd238, %fd3, %fd237;
	ld.global.f64 	%fd240, [%rd74+16];
	fma.rn.f64 	%fd241, %fd240, %fd1, 0d0000000000000000;
	ld.global.f64 	%fd242, [%rd74+40];
	fma.rn.f64 	%fd243, %fd242, %fd2, %fd241;
	ld.global.f64 	%fd244, [%rd74+64];
	fma.rn.f64 	%fd245, %fd244, %fd3, %fd243;
	setp.lt.f64 	%p5, %fd233, 0d0000000000000000;
	selp.f64 	%fd246, 0d3FF0000000000000, 0dBFF0000000000000, %p5;
	selp.f64 	%fd247, 0dBFE0000000000000, 0d3FE0000000000000, %p5;
	add.f64 	%fd248, %fd233, %fd247;
	cvt.rzi.f64.f64 	%fd249, %fd248;
	setp.eq.f64 	%p6, %fd248, %fd249;
	add.f64 	%fd250, %fd246, %fd249;
	selp.f64 	%fd251, %fd250, %fd249, %p6;
	sub.f64 	%fd252, %fd233, %fd251;
	setp.lt.f64 	%p7, %fd239, 0d0000000000000000;
	selp.f64 	%fd253, 0d3FF0000000000000, 0dBFF0000000000000, %p7;
	selp.f64 	%fd254, 0dBFE0000000000000, 0d3FE0000000000000, %p7;
	add.f64 	%fd255, %fd239, %fd254;
	cvt.rzi.f64.f64 	%fd256, %fd255;
	setp.eq.f64 	%p8, %fd255, %fd256;
	add.f64 	%fd257, %fd253, %fd256;
	selp.f64 	%fd258, %fd257, %fd256, %p8;
	sub.f64 	%fd259, %fd239, %fd258;
	setp.lt.f64 	%p9, %fd245, 0d0000000000000000;
	selp.f64 	%fd260, 0d3FF0000000000000, 0dBFF0000000000000, %p9;
	selp.f64 	%fd261, 0dBFE0000000000000, 0d3FE0000000000000, %p9;
	add.f64 	%fd262, %fd245, %fd261;
	cvt.rzi.f64.f64 	%fd263, %fd262;
	setp.eq.f64 	%p10, %fd262, %fd263;
	add.f64 	%fd264, %fd260, %fd263;
	selp.f64 	%fd265, %fd264, %fd263, %p10;
	sub.f64 	%fd266, %fd245, %fd265;
	ld.global.f64 	%fd267, [%rd75];
	fma.rn.f64 	%fd268, %fd267, %fd252, 0d0000000000000000;
	ld.global.f64 	%fd269, [%rd75+24];
	fma.rn.f64 	%fd270, %fd269, %fd259, %fd268;
	ld.global.f64 	%fd271, [%rd75+48];
	fma.rn.f64 	%fd4, %fd271, %fd266, %fd270;
	ld.global.f64 	%fd272, [%rd75+8];
	fma.rn.f64 	%fd273, %fd272, %fd252, 0d0000000000000000;
	ld.global.f64 	%fd274, [%rd75+32];
	fma.rn.f64 	%fd275, %fd274, %fd259, %fd273;
	ld.global.f64 	%fd276, [%rd75+56];
	fma.rn.f64 	%fd5, %fd276, %fd266, %fd275;
	ld.global.f64 	%fd277, [%rd75+16];
	fma.rn.f64 	%fd278, %fd277, %fd252, 0d0000000000000000;
	ld.global.f64 	%fd279, [%rd75+40];
	fma.rn.f64 	%fd280, %fd279, %fd259, %fd278;
	ld.global.f64 	%fd281, [%rd75+64];
	fma.rn.f64 	%fd6, %fd281, %fd266, %fd280;
	min.s32 	%r13, %r298, 4;
	add.s32 	%r14, %r10, %r8;
	mul.lo.s32 	%r15, %r14, %r14;
	bar.sync 	0;
	setp.ge.s32 	%p11, %r961, %r13;
	@%p11 bra 	$L__BB8_150;
	mov.u32 	%r320, %ntid.y;
	mul.lo.s32 	%r16, %r3, %r320;
	setp.lt.s32 	%p12, %r12, 8;
	@%p12 bra 	$L__BB8_6;
	mov.u64 	%rd312, $str;
	cvta.global.u64 	%rd313, %rd312;
	{ // callseq 34, 0
	.param .b64 param0;
	st.param.b64 	[param0], %rd313;
	.param .b64 param1;
	st.param.b64 	[param1], 0;
	.param .b32 retval0;
	call.uni (retval0), 
	vprintf, 
	(
	param0, 
	param1
	);
	ld.param.b32 	%r570, [retval0];
	} // callseq 34
	{ // callseq 35, 0
	.param .b64 param0;
	st.param.b64 	[param0], %rd313;
	.param .b64 param1;
	st.param.b64 	[param1], 0;
	.param .b32 retval0;
	call.uni (retval0), 
	vprintf, 
	(
	param0, 
	param1
	);
	ld.param.b32 	%r572, [retval0];
	} // callseq 35
	bra.uni 	$L__BB8_150;
$L__BB8_6:
	shl.b32 	%r321, %r961, 9;
	mov.u32 	%r322, _ZZ9rcnsl0_cuILi7ELi4EEvPddidS0_iS0_idS0_S0_E2dl;
	add.s32 	%r17, %r322, %r321;
	mul.f64 	%fd7, %fd219, %fd219;
	mov.f64 	%fd282, 0d3FD0000000000000;
	div.rn.f64 	%fd8, %fd282, %fd7;
	mov.f64 	%fd283, 0d402921FB54442D18;
	div.rn.f64 	%fd9, %fd283, %fd221;
	setp.eq.s32 	%p13, %r14, 0;
	@%p13 bra 	$L__BB8_19;
	max.u32 	%r18, %r15, 1;
	and.b32  	%r19, %r18, 15;
	setp.lt.u32 	%p14, %r15, 16;
	mov.b32 	%r870, 0;
	@%p14 bra 	$L__BB8_10;
	and.b32  	%r870, %r18, -16;
	mov.b32 	%r868, 0;
$L__BB8_9:
	.pragma "nounroll";
	shl.b32 	%r325, %r868, 3;
	add.s32 	%r326, %r17, %r325;
	mov.b64 	%rd76, 0;
	st.shared.u64 	[%r326], %rd76;
	st.shared.u64 	[%r326+8], %rd76;
	st.shared.u64 	[%r326+16], %rd76;
	st.shared.u64 	[%r326+24], %rd76;
	st.shared.u64 	[%r326+32], %rd76;
	st.shared.u64 	[%r326+40], %rd76;
	st.shared.u64 	[%r326+48], %rd76;
	st.shared.u64 	[%r326+56], %rd76;
	st.shared.u64 	[%r326+64], %rd76;
	st.shared.u64 	[%r326+72], %rd76;
	st.shared.u64 	[%r326+80], %rd76;
	st.shared.u64 	[%r326+88], %rd76;
	st.shared.u64 	[%r326+96], %rd76;
	st.shared.u64 	[%r326+104], %rd76;
	st.shared.u64 	[%r326+112], %rd76;
	st.shared.u64 	[%r326+120], %rd76;
	add.s32 	%r868, %r868, 16;
	setp.ne.s32 	%p15, %r868, %r870;
	@%p15 bra 	$L__BB8_9;
$L__BB8_10:
	setp.eq.s32 	%p16, %r19, 0;
	@%p16 bra 	$L__BB8_19;
	and.b32  	%r24, %r18, 7;
	setp.lt.u32 	%p17, %r19, 8;
	@%p17 bra 	$L__BB8_13;
	shl.b32 	%r327, %r870, 3;
	add.s32 	%r328, %r17, %r327;
	mov.b64 	%rd77, 0;
	st.shared.u64 	[%r328], %rd77;
	st.shared.u64 	[%r328+8], %rd77;
	st.shared.u64 	[%r328+16], %rd77;
	st.shared.u64 	[%r328+24], %rd77;
	st.shared.u64 	[%r328+32], %rd77;
	st.shared.u64 	[%r328+40], %rd77;
	st.shared.u64 	[%r328+48], %rd77;
	st.shared.u64 	[%r328+56], %rd77;
	add.s32 	%r870, %r870, 8;
$L__BB8_13:
	setp.eq.s32 	%p18, %r24, 0;
	@%p18 bra 	$L__BB8_19;
	and.b32  	%r27, %r18, 3;
	setp.lt.u32 	%p19, %r24, 4;
	@%p19 bra 	$L__BB8_16;
	shl.b32 	%r329, %r870, 3;
	add.s32 	%r330, %r17, %r329;
	mov.b64 	%rd78, 0;
	st.shared.u64 	[%r330], %rd78;
	st.shared.u64 	[%r330+8], %rd78;
	st.shared.u64 	[%r330+16], %rd78;
	st.shared.u64 	[%r330+24], %rd78;
	add.s32 	%r870, %r870, 4;
$L__BB8_16:
	setp.eq.s32 	%p20, %r27, 0;
	@%p20 bra 	$L__BB8_19;
	mov.b32 	%r873, 0;
$L__BB8_18:
	.pragma "nounroll";
	shl.b32 	%r332, %r870, 3;
	add.s32 	%r333, %r17, %r332;
	mov.b64 	%rd79, 0;
	st.shared.u64 	[%r333], %rd79;
	add.s32 	%r870, %r870, 1;
	add.s32 	%r873, %r873, 1;
	setp.ne.s32 	%p21, %r873, %r27;
	@%p21 bra 	$L__BB8_18;
$L__BB8_19:
	setp.ne.s32 	%p22, %r961, 0;
	@%p22 bra 	$L__BB8_21;
	neg.f64 	%fd284, %fd9;
	mul.f64 	%fd285, %fd8, %fd284;
	st.shared.f64 	[%r17], %fd285;
$L__BB8_21:
	add.s32 	%r874, %r961, 1;
	setp.ge.s32 	%p23, %r874, %r298;
	@%p23 bra 	$L__BB8_84;
	mov.f64 	%fd286, 0d401921FB54442D18;
	div.rn.f64 	%fd10, %fd286, %fd220;
	neg.f64 	%fd11, %fd8;
	add.s32 	%r334, %r15, -1;
	and.b32  	%r35, %r334, 3;
	cvta.to.global.u64 	%rd10, %rd42;
	mov.u64 	%rd84, __cudart_sin_cos_coeffs;
$L__BB8_23:
	mul.lo.s32 	%r335, %r874, 3;
	mul.wide.u32 	%rd80, %r335, 8;
	add.s64 	%rd81, %rd10, %rd80;
	ld.global.f64 	%fd287, [%rd81];
	mul.f64 	%fd1531, %fd10, %fd287;
	ld.global.f64 	%fd288, [%rd81+8];
	mul.f64 	%fd13, %fd10, %fd288;
	ld.global.f64 	%fd289, [%rd81+16];
	mul.f64 	%fd14, %fd10, %fd289;
	fma.rn.f64 	%fd290, %fd1531, %fd4, 0d0000000000000000;
	fma.rn.f64 	%fd291, %fd13, %fd5, %fd290;
	fma.rn.f64 	%fd292, %fd14, %fd6, %fd291;
	mul.f64 	%fd15, %fd220, %fd292;
	abs.f64 	%fd16, %fd15;
	setp.neu.f64 	%p24, %fd16, 0d7FF0000000000000;
	@%p24 bra 	$L__BB8_25;
	mov.f64 	%fd298, 0d0000000000000000;
	mul.rn.f64 	%fd1529, %fd15, %fd298;
	mov.b32 	%r876, 1;
	bra.uni 	$L__BB8_28;
$L__BB8_25:
	mul.f64 	%fd293, %fd15, 0d3FE45F306DC9C883;
	cvt.rni.s32.f64 	%r875, %fd293;
	cvt.rn.f64.s32 	%fd294, %r875;
	fma.rn.f64 	%fd295, %fd294, 0dBFF921FB54442D18, %fd15;
	fma.rn.f64 	%fd296, %fd294, 0dBC91A62633145C00, %fd295;
	fma.rn.f64 	%fd1529, %fd294, 0dB97B839A252049C0, %fd296;
	setp.ltu.f64 	%p25, %fd16, 0d41E0000000000000;
	@%p25 bra 	$L__BB8_27;
	{ // callseq 32, 0
	.param .b64 param0;
	st.param.f64 	[param0], %fd15;
	.param .align 16 .b8 retval0[16];
	call.uni (retval0), 
	__internal_trig_reduction_slowpathd, 
	(
	param0
	);
	ld.param.f64 	%fd1529, [retval0];
	ld.param.b32 	%r875, [retval0+8];
	} // callseq 32
$L__BB8_27:
	add.s32 	%r876, %r875, 1;
$L__BB8_28:
	shl.b32 	%r338, %r876, 6;
	cvt.u64.u32 	%rd82, %r338;
	and.b64  	%rd83, %rd82, 64;
	add.s64 	%rd85, %rd84, %rd83;
	mul.rn.f64 	%fd299, %fd1529, %fd1529;
	and.b32  	%r339, %r876, 1;
	setp.eq.b32 	%p27, %r339, 1;
	selp.f64 	%fd300, 0dBDA8FF8320FD8164, 0d3DE5DB65F9785EBA, %p27;
	ld.global.nc.v2.f64 	{%fd301, %fd302}, [%rd85];
	fma.rn.f64 	%fd303, %fd300, %fd299, %fd301;
	fma.rn.f64 	%fd304, %fd303, %fd299, %fd302;
	ld.global.nc.v2.f64 	{%fd305, %fd306}, [%rd85+16];
	fma.rn.f64 	%fd307, %fd304, %fd299, %fd305;
	fma.rn.f64 	%fd308, %fd307, %fd299, %fd306;
	ld.global.nc.v2.f64 	{%fd309, %fd310}, [%rd85+32];
	fma.rn.f64 	%fd311, %fd308, %fd299, %fd309;
	fma.rn.f64 	%fd312, %fd311, %fd299, %fd310;
	fma.rn.f64 	%fd313, %fd312, %fd1529, %fd1529;
	fma.rn.f64 	%fd314, %fd312, %fd299, 0d3FF0000000000000;
	selp.f64 	%fd315, %fd314, %fd313, %p27;
	and.b32  	%r340, %r876, 2;
	setp.eq.s32 	%p28, %r340, 0;
	mov.f64 	%fd316, 0d0000000000000000;
	sub.f64 	%fd317, %fd316, %fd315;
	selp.f64 	%fd1535, %fd315, %fd317, %p28;
	@%p24 bra 	$L__BB8_30;
	mov.f64 	%fd323, 0d0000000000000000;
	mul.rn.f64 	%fd1530, %fd15, %fd323;
	mov.b32 	%r877, 0;
	bra.uni 	$L__BB8_32;
$L__BB8_30:
	mul.f64 	%fd318, %fd15, 0d3FE45F306DC9C883;
	cvt.rni.s32.f64 	%r877, %fd318;
	cvt.rn.f64.s32 	%fd319, %r877;
	fma.rn.f64 	%fd320, %fd319, 0dBFF921FB54442D18, %fd15;
	fma.rn.f64 	%fd321, %fd319, 0dBC91A62633145C00, %fd320;
	fma.rn.f64 	%fd1530, %fd319, 0dB97B839A252049C0, %fd321;
	setp.ltu.f64 	%p29, %fd16, 0d41E0000000000000;
	@%p29 bra 	$L__BB8_32;
	{ // callseq 33, 0
	.param .b64 param0;
	st.param.f64 	[param0], %fd15;
	.param .align 16 .b8 retval0[16];
	call.uni (retval0), 
	__internal_trig_reduction_slowpathd, 
	(
	param0
	);
	ld.param.f64 	%fd1530, [retval0];
	ld.param.b32 	%r877, [retval0+8];
	} // callseq 33
$L__BB8_32:
	setp.lt.u32 	%p30, %r15, 2;
	shl.b32 	%r343, %r877, 6;
	cvt.u64.u32 	%rd86, %r343;
	and.b64  	%rd87, %rd86, 64;
	add.s64 	%rd89, %rd84, %rd87;
	mul.rn.f64 	%fd324, %fd1530, %fd1530;
	and.b32  	%r344, %r877, 1;
	setp.eq.b32 	%p31, %r344, 1;
	selp.f64 	%fd325, 0dBDA8FF8320FD8164, 0d3DE5DB65F9785EBA, %p31;
	ld.global.nc.v2.f64 	{%fd326, %fd327}, [%rd89];
	fma.rn.f64 	%fd328, %fd325, %fd324, %fd326;
	fma.rn.f64 	%fd329, %fd328, %fd324, %fd327;
	ld.global.nc.v2.f64 	{%fd330, %fd331}, [%rd89+16];
	fma.rn.f64 	%fd332, %fd329, %fd324, %fd330;
	fma.rn.f64 	%fd333, %fd332, %fd324, %fd331;
	ld.global.nc.v2.f64 	{%fd334, %fd335}, [%rd89+32];
	fma.rn.f64 	%fd336, %fd333, %fd324, %fd334;
	fma.rn.f64 	%fd337, %fd336, %fd324, %fd335;
	fma.rn.f64 	%fd338, %fd337, %fd1530, %fd1530;
	fma.rn.f64 	%fd339, %fd337, %fd324, 0d3FF0000000000000;
	selp.f64 	%fd340, %fd339, %fd338, %p31;
	and.b32  	%r345, %r877, 2;
	setp.eq.s32 	%p32, %r345, 0;
	mov.f64 	%fd341, 0d0000000000000000;
	sub.f64 	%fd342, %fd341, %fd340;
	selp.f64 	%fd1534, %fd340, %fd342, %p32;
	mov.b64 	%rd90, 4607182418800017408;
	st.local.u64 	[%rd9], %rd90;
	st.local.u64 	[%rd7], %rd90;
	mov.f64 	%fd343, 0d3FF0000000000000;
	st.local.v2.f64 	[%rd6], {%fd343, %fd1531};
	st.local.v2.f64 	[%rd8], {%fd341, %fd13};
	st.local.v2.f64 	[%rd9+64], {%fd14, %fd343};
	mul.f64 	%fd344, %fd1531, %fd1531;
	fma.rn.f64 	%fd28, %fd13, %fd13, %fd344;
	mul.f64 	%fd29, %fd14, %fd14;
	add.f64 	%fd30, %fd29, %fd28;
	@%p30 bra 	$L__BB8_67;
	setp.gtu.f64 	%p33, %fd30, 0d3A1FB0F6BE506019;
	@%p33 bra 	$L__BB8_47;
	add.s32 	%r347, %r15, -2;
	setp.lt.u32 	%p34, %r347, 15;
	mov.b32 	%r888, 1;
	@%p34 bra 	$L__BB8_37;
	mov.b32 	%r878, 1;
$L__BB8_36:
	.pragma "nounroll";
	mul.wide.u32 	%rd91, %r878, 8;
	add.s64 	%rd92, %rd7, %rd91;
	mov.b64 	%rd93, 0;
	st.local.u64 	[%rd92], %rd93;
	mov.f64 	%fd345, 0d0000000000000000;
	st.local.v2.f64 	[%rd92+8], {%fd345, %fd345};
	st.local.v2.f64 	[%rd92+24], {%fd345, %fd345};
	st.local.v2.f64 	[%rd92+40], {%fd345, %fd345};
	st.local.v2.f64 	[%rd92+56], {%fd345, %fd345};
	st.local.v2.f64 	[%rd92+72], {%fd345, %fd345};
	st.local.v2.f64 	[%rd92+88], {%fd345, %fd345};
	st.local.v2.f64 	[%rd92+104], {%fd345, %fd345};
	st.local.u64 	[%rd92+120], %rd93;
	add.s32 	%r888, %r878, 16;
	add.s32 	%r349, %r878, 15;
	add.s32 	%r350, %r15, -1;
	and.b32  	%r351, %r350, -16;
	setp.eq.s32 	%p35, %r349, %r351;
	mov.u32 	%r878, %r888;
	@%p35 bra 	$L__BB8_37;
	bra.uni 	$L__BB8_36;
$L__BB8_37:
	add.s32 	%r352, %r15, -1;
	and.b32  	%r353, %r352, 15;
	setp.eq.s32 	%p36, %r353, 0;
	@%p36 bra 	$L__BB8_67;
	add.s32 	%r354, %r15, -1;
	and.b32  	%r355, %r354, 15;
	add.s32 	%r356, %r355, -1;
	setp.lt.u32 	%p37, %r356, 7;
	@%p37 bra 	$L__BB8_40;
	mul.wide.u32 	%rd94, %r888, 8;
	add.s64 	%rd95, %rd7, %rd94;
	mov.b64 	%rd96, 0;
	st.local.u64 	[%rd95], %rd96;
	st.local.u64 	[%rd95+8], %rd96;
	st.local.u64 	[%rd95+16], %rd96;
	st.local.u64 	[%rd95+24], %rd96;
	st.local.u64 	[%rd95+32], %rd96;
	st.local.u64 	[%rd95+40], %rd96;
	st.local.u64 	[%rd95+48], %rd96;
	st.local.u64 	[%rd95+56], %rd96;
	add.s32 	%r888, %r888, 8;
$L__BB8_40:
	add.s32 	%r357, %r15, -1;
	and.b32  	%r358, %r357, 7;
	setp.eq.s32 	%p38, %r358, 0;
	@%p38 bra 	$L__BB8_67;
	add.s32 	%r359, %r15, -1;
	and.b32  	%r360, %r359, 7;
	add.s32 	%r361, %r360, -1;
	setp.lt.u32 	%p39, %r361, 3;
	@%p39 bra 	$L__BB8_43;
	mul.wide.u32 	%rd97, %r888, 8;
	add.s64 	%rd98, %rd7, %rd97;
	mov.b64 	%rd99, 0;
	st.local.u64 	[%rd98], %rd99;
	st.local.u64 	[%rd98+8], %rd99;
	st.local.u64 	[%rd98+16], %rd99;
	st.local.u64 	[%rd98+24], %rd99;
	add.s32 	%r888, %r888, 4;
$L__BB8_43:
	setp.eq.s32 	%p40, %r35, 0;
	@%p40 bra 	$L__BB8_67;
	setp.eq.s32 	%p41, %r35, 1;
	mul.wide.u32 	%rd100, %r888, 8;
	add.s64 	%rd15, %rd7, %rd100;
	mov.b64 	%rd101, 0;
	st.local.u64 	[%rd15], %rd101;
	@%p41 bra 	$L__BB8_67;
	setp.eq.s32 	%p42, %r35, 2;
	mov.b64 	%rd102, 0;
	st.local.u64 	[%rd15+8], %rd102;
	@%p42 bra 	$L__BB8_67;
	mov.b64 	%rd103, 0;
	st.local.u64 	[%rd15+16], %rd103;
	bra.uni 	$L__BB8_67;
$L__BB8_47:
	setp.lt.s32 	%p43, %r12, 2;
	st.local.f64 	[%rd7+8], %fd13;
	st.local.v2.f64 	[%rd7+16], {%fd14, %fd1531};
	@%p43 bra 	$L__BB8_67;
	mov.b32 	%r880, 1;
	mov.b32 	%r879, 0;
	mov.b16 	%rs48, 0;
	mov.f64 	%fd1532, 0d3FF0000000000000;
$L__BB8_49:
	mov.u32 	%r47, %r879;
	mov.f64 	%fd32, %fd1532;
	setp.gt.f64 	%p44, %fd28, %fd29;
	add.s32 	%r49, %r47, 2;
	add.s32 	%r879, %r47, 1;
	add.s32 	%r51, %r47, 3;
	mul.lo.s32 	%r52, %r51, %r49;
	add.s32 	%r364, %r879, %r49;
	cvt.rn.f64.s32 	%fd347, %r364;
	ld.local.f64 	%fd348, [%rd9+64];
	mul.f64 	%fd349, %fd348, %fd347;
	mul.wide.s32 	%rd104, %r49, 64;
	add.s64 	%rd11, %rd9, %rd104;
	add.s64 	%rd12, %rd11, -64;
	ld.local.f64 	%fd1532, [%rd11+-64];
	mul.f64 	%fd350, %fd349, %fd1532;
	cvt.rn.f64.s32 	%fd351, %r879;
	mul.f64 	%fd352, %fd30, %fd351;
	mul.f64 	%fd353, %fd352, %fd32;
	sub.f64 	%fd354, %fd350, %fd353;
	cvt.rn.f64.u32 	%fd355, %r49;
	div.rn.f64 	%fd356, %fd354, %fd355;
	st.local.f64 	[%rd11], %fd356;
	mul.wide.u32 	%rd105, %r52, 8;
	add.s64 	%rd13, %rd7, %rd105;
	st.local.f64 	[%rd13], %fd356;
	add.s32 	%r880, %r880, 2;
	mul.wide.s32 	%rd106, %r49, 8;
	add.s64 	%rd107, %rd12, %rd106;
	ld.local.f64 	%fd357, [%rd107+-8];
	cvt.rn.f64.u32 	%fd358, %r880;
	mul.f64 	%fd359, %fd357, %fd358;
	st.local.f64 	[%rd107+64], %fd359;
	add.s64 	%rd108, %rd6, %rd106;
	ld.local.f64 	%fd360, [%rd108+-8];
	mul.f64 	%fd361, %fd1531, %fd360;
	ld.local.f64 	%fd362, [%rd8+8];
	add.s64 	%rd109, %rd8, %rd106;
	ld.local.f64 	%fd363, [%rd109+-8];
	mul.f64 	%fd364, %fd362, %fd363;
	sub.f64 	%fd365, %fd361, %fd364;
	st.local.f64 	[%rd108], %fd365;
	ld.local.f64 	%fd1531, [%rd6+8];
	mul.f64 	%fd366, %fd362, %fd360;
	fma.rn.f64 	%fd367, %fd363, %fd1531, %fd366;
	st.local.f64 	[%rd109], %fd367;
	mul.f64 	%fd368, %fd359, %fd365;
	add.s32 	%r365, %r52, %r49;
	mul.wide.u32 	%rd110, %r365, 8;
	add.s64 	%rd111, %rd7, %rd110;
	st.local.f64 	[%rd111], %fd368;
	mul.f64 	%fd369, %fd359, %fd367;
	sub.s32 	%r366, %r52, %r49;
	mul.wide.s32 	%rd112, %r366, 8;
	add.s64 	%rd14, %rd7, %rd112;
	st.local.f64 	[%rd14], %fd369;
	@%p44 bra 	$L__BB8_58;
	setp.lt.u32 	%p45, %r47, 3;
	mov.b32 	%r885, 1;
	@%p45 bra 	$L__BB8_53;
	and.b32  	%r54, %r879, -4;
	mov.b32 	%r885, 1;
$L__BB8_52:
	.pragma "nounroll";
	sub.s32 	%r369, %r49, %r885;
	add.s32 	%r370, %r369, %r49;
	cvt.rn.f64.u32 	%fd370, %r370;
	mul.f64 	%fd371, %fd30, %fd370;
	mul.wide.u32 	%rd113, %r369, 8;
	add.s64 	%rd114, %rd11, %rd113;
	ld.local.f64 	%fd372, [%rd114+-64];
	mul.f64 	%fd373, %fd371, %fd372;
	ld.local.f64 	%fd374, [%rd114+8];
	mul.f64 	%fd375, %fd28, %fd374;
	sub.f64 	%fd376, %fd373, %fd375;
	ld.local.f64 	%fd377, [%rd9+64];
	cvt.rn.f64.u32 	%fd378, %r885;
	mul.f64 	%fd379, %fd377, %fd378;
	div.rn.f64 	%fd380, %fd376, %fd379;
	st.local.f64 	[%rd114], %fd380;
	add.s64 	%rd115, %rd6, %rd113;
	ld.local.f64 	%fd381, [%rd115];
	mul.f64 	%fd382, %fd380, %fd381;
	add.s32 	%r371, %r369, %r52;
	mul.wide.u32 	%rd116, %r371, 8;
	add.s64 	%rd117, %rd7, %rd116;
	st.local.f64 	[%rd117], %fd382;
	add.s64 	%rd118, %rd8, %rd113;
	ld.local.f64 	%fd383, [%rd118];
	mul.f64 	%fd384, %fd380, %fd383;
	sub.s32 	%r372, %r52, %r369;
	mul.wide.s32 	%rd119, %r372, 8;
	add.s64 	%rd120, %rd7, %rd119;
	st.local.f64 	[%rd120], %fd384;
	add.s32 	%r373, %r885, 1;
	sub.s32 	%r374, %r49, %r373;
	add.s32 	%r375, %r370, -1;
	cvt.rn.f64.u32 	%fd385, %r375;
	mul.f64 	%fd386, %fd30, %fd385;
	mul.wide.u32 	%rd121, %r374, 8;
	add.s64 	%rd122, %rd11, %rd121;
	ld.local.f64 	%fd387, [%rd122+-64];
	mul.f64 	%fd388, %fd386, %fd387;
	mul.f64 	%fd389, %fd28, %fd380;
	sub.f64 	%fd390, %fd388, %fd389;
	ld.local.f64 	%fd391, [%rd9+64];
	cvt.rn.f64.u32 	%fd392, %r373;
	mul.f64 	%fd393, %fd391, %fd392;
	div.rn.f64 	%fd394, %fd390, %fd393;
	st.local.f64 	[%rd122], %fd394;
	add.s64 	%rd123, %rd6, %rd121;
	ld.local.f64 	%fd395, [%rd123];
	mul.f64 	%fd396, %fd394, %fd395;
	add.s32 	%r376, %r371, -1;
	mul.wide.u32 	%rd124, %r376, 8;
	add.s64 	%rd125, %rd7, %rd124;
	st.local.f64 	[%rd125], %fd396;
	add.s64 	%rd126, %rd8, %rd121;
	ld.local.f64 	%fd397, [%rd126];
	mul.f64 	%fd398, %fd394, %fd397;
	st.local.f64 	[%rd120+8], %fd398;
	add.s32 	%r377, %r885, 2;
	sub.s32 	%r378, %r47, %r885;
	add.s32 	%r379, %r369, %r47;
	cvt.rn.f64.u32 	%fd399, %r379;
	mul.f64 	%fd400, %fd30, %fd399;
	mul.wide.u32 	%rd127, %r378, 8;
	add.s64 	%rd128, %rd11, %rd127;
	ld.local.f64 	%fd401, [%rd128+-64];
	mul.f64 	%fd402, %fd400, %fd401;
	mul.f64 	%fd403, %fd28, %fd394;
	sub.f64 	%fd404, %fd402, %fd403;
	ld.local.f64 	%fd405, [%rd9+64];
	cvt.rn.f64.u32 	%fd406, %r377;
	mul.f64 	%fd407, %fd405, %fd406;
	div.rn.f64 	%fd408, %fd404, %fd407;
	st.local.f64 	[%rd128], %fd408;
	add.s64 	%rd129, %rd6, %rd127;
	ld.local.f64 	%fd409, [%rd129];
	mul.f64 	%fd410, %fd408, %fd409;
	add.s32 	%r380, %r371, -2;
	mul.wide.u32 	%rd130, %r380, 8;
	add.s64 	%rd131, %rd7, %rd130;
	st.local.f64 	[%rd131], %fd410;
	add.s64 	%rd132, %rd8, %rd127;
	ld.local.f64 	%fd411, [%rd132];
	mul.f64 	%fd412, %fd408, %fd411;
	st.local.f64 	[%rd120+16], %fd412;
	add.s32 	%r381, %r885, 3;
	sub.s32 	%r382, %r49, %r381;
	add.s32 	%r383, %r370, -3;
	cvt.rn.f64.u32 	%fd413, %r383;
	mul.f64 	%fd414, %fd30, %fd413;
	mul.wide.u32 	%rd133, %r382, 8;
	add.s64 	%rd134, %rd11, %rd133;
	ld.local.f64 	%fd415, [%rd134+-64];
	mul.f64 	%fd416, %fd414, %fd415;
	mul.f64 	%fd417, %fd28, %fd408;
	sub.f64 	%fd418, %fd416, %fd417;
	ld.local.f64 	%fd419, [%rd9+64];
	cvt.rn.f64.u32 	%fd420, %r381;
	mul.f64 	%fd421, %fd419, %fd420;
	div.rn.f64 	%fd422, %fd418, %fd421;
	st.local.f64 	[%rd134], %fd422;
	add.s64 	%rd135, %rd6, %rd133;
	ld.local.f64 	%fd423, [%rd135];
	mul.f64 	%fd424, %fd422, %fd423;
	add.s32 	%r384, %r371, -3;
	mul.wide.u32 	%rd136, %r384, 8;
	add.s64 	%rd137, %rd7, %rd136;
	st.local.f64 	[%rd137], %fd424;
	add.s64 	%rd138, %rd8, %rd133;
	ld.local.f64 	%fd425, [%rd138];
	mul.f64 	%fd426, %fd422, %fd425;
	st.local.f64 	[%rd120+24], %fd426;
	add.s32 	%r885, %r885, 4;
	setp.eq.s32 	%p46, %r381, %r54;
	@%p46 bra 	$L__BB8_53;
	bra.uni 	$L__BB8_52;
$L__BB8_53:
	and.b32  	%r385, %r879, 3;
	setp.eq.s32 	%p47, %r385, 0;
	@%p47 bra 	$L__BB8_66;
	and.b16  	%rs22, %rs48, 3;
	setp.eq.s16 	%p48, %rs22, 0;
	@%p48 bra 	$L__BB8_56;
	sub.s32 	%r386, %r49, %r885;
	add.s32 	%r387, %r386, %r49;
	cvt.rn.f64.u32 	%fd427, %r387;
	mul.f64 	%fd428, %fd30, %fd427;
	mul.wide.u32 	%rd139, %r386, 8;
	add.s64 	%rd140, %rd11, %rd139;
	ld.local.f64 	%fd429, [%rd140+-64];
	mul.f64 	%fd430, %fd428, %fd429;
	ld.local.f64 	%fd431, [%rd140+8];
	mul.f64 	%fd432, %fd28, %fd431;
	sub.f64 	%fd433, %fd430, %fd432;
	ld.local.f64 	%fd434, [%rd9+64];
	cvt.rn.f64.u32 	%fd435, %r885;
	mul.f64 	%fd436, %fd434, %fd435;
	div.rn.f64 	%fd437, %fd433, %fd436;
	st.local.f64 	[%rd140], %fd437;
	add.s64 	%rd141, %rd6, %rd139;
	ld.local.f64 	%fd438, [%rd141];
	mul.f64 	%fd439, %fd437, %fd438;
	add.s32 	%r388, %r386, %r52;
	mul.wide.u32 	%rd142, %r388, 8;
	add.s64 	%rd143, %rd7, %rd142;
	st.local.f64 	[%rd143], %fd439;
	add.s64 	%rd144, %rd8, %rd139;
	ld.local.f64 	%fd440, [%rd144];
	mul.f64 	%fd441, %fd437, %fd440;
	mul.wide.s32 	%rd145, %r885, 8;
	add.s64 	%rd146, %rd14, %rd145;
	st.local.f64 	[%rd146], %fd441;
	add.s32 	%r389, %r885, 1;
	sub.s32 	%r390, %r49, %r389;
	add.s32 	%r391, %r387, -1;
	cvt.rn.f64.u32 	%fd442, %r391;
	mul.f64 	%fd443, %fd30, %fd442;
	mul.wide.u32 	%rd147, %r390, 8;
	add.s64 	%rd148, %rd11, %rd147;
	ld.local.f64 	%fd444, [%rd148+-64];
	mul.f64 	%fd445, %fd443, %fd444;
	ld.local.f64 	%fd446, [%rd148+8];
	mul.f64 	%fd447, %fd28, %fd446;
	sub.f64 	%fd448, %fd445, %fd447;
	ld.local.f64 	%fd449, [%rd9+64];
	cvt.rn.f64.u32 	%fd450, %r389;
	mul.f64 	%fd451, %fd449, %fd450;
	div.rn.f64 	%fd452, %fd448, %fd451;
	st.local.f64 	[%rd148], %fd452;
	add.s64 	%rd149, %rd6, %rd147;
	ld.local.f64 	%fd453, [%rd149];
	mul.f64 	%fd454, %fd452, %fd453;
	add.s32 	%r392, %r388, -1;
	mul.wide.u32 	%rd150, %r392, 8;
	add.s64 	%rd151, %rd7, %rd150;
	st.local.f64 	[%rd151], %fd454;
	add.s64 	%rd152, %rd8, %rd147;
	ld.local.f64 	%fd455, [%rd152];
	mul.f64 	%fd456, %fd452, %fd455;
	st.local.f64 	[%rd146+8], %fd456;
	add.s32 	%r885, %r885, 2;
$L__BB8_56:
	and.b16  	%rs23, %rs48, 1;
	setp.eq.b16 	%p49, %rs23, 1;
	@%p49 bra 	$L__BB8_66;
	sub.s32 	%r393, %r49, %r885;
	add.s32 	%r394, %r393, %r49;
	cvt.rn.f64.u32 	%fd457, %r394;
	mul.f64 	%fd458, %fd30, %fd457;
	mul.wide.u32 	%rd153, %r393, 8;
	add.s64 	%rd154, %rd11, %rd153;
	ld.local.f64 	%fd459, [%rd154+-64];
	mul.f64 	%fd460, %fd458, %fd459;
	ld.local.f64 	%fd461, [%rd154+8];
	mul.f64 	%fd462, %fd28, %fd461;
	sub.f64 	%fd463, %fd460, %fd462;
	ld.local.f64 	%fd464, [%rd9+64];
	cvt.rn.f64.u32 	%fd465, %r885;
	mul.f64 	%fd466, %fd464, %fd465;
	div.rn.f64 	%fd467, %fd463, %fd466;
	st.local.f64 	[%rd154], %fd467;
	add.s64 	%rd155, %rd6, %rd153;
	ld.local.f64 	%fd468, [%rd155];
	mul.f64 	%fd469, %fd467, %fd468;
	add.s32 	%r395, %r393, %r52;
	mul.wide.u32 	%rd156, %r395, 8;
	add.s64 	%rd157, %rd7, %rd156;
	st.local.f64 	[%rd157], %fd469;
	add.s64 	%rd158, %rd8, %rd153;
	ld.local.f64 	%fd470, [%rd158];
	mul.f64 	%fd471, %fd467, %fd470;
	mul.wide.s32 	%rd159, %r885, 8;
	add.s64 	%rd160, %rd14, %rd159;
	st.local.f64 	[%rd160], %fd471;
	bra.uni 	$L__BB8_66;
$L__BB8_58:
	setp.lt.u32 	%p50, %r47, 3;
	mov.b32 	%r884, 1;
	@%p50 bra 	$L__BB8_61;
	mov.b32 	%r881, 1;
$L__BB8_60:
	.pragma "nounroll";
	add.s32 	%r398, %r881, %r879;
	cvt.rn.f64.s32 	%fd472, %r398;
	mul.f64 	%fd473, %fd30, %fd472;
	mul.wide.s32 	%rd161, %r881, 8;
	add.s64 	%rd162, %rd12, %rd161;
	ld.local.v2.f64 	{%fd474, %fd475}, [%rd162+-8];
	mul.f64 	%fd476, %fd473, %fd474;
	sub.s32 	%r399, %r51, %r881;
	cvt.rn.f64.s32 	%fd477, %r399;
	ld.local.f64 	%fd478, [%rd9+64];
	mul.f64 	%fd479, %fd478, %fd477;
	ld.local.f64 	%fd480, [%rd162+56];
	mul.f64 	%fd481, %fd479, %fd480;
	sub.f64 	%fd482, %fd476, %fd481;
	div.rn.f64 	%fd483, %fd482, %fd28;
	st.local.f64 	[%rd162+64], %fd483;
	mul.wide.u32 	%rd163, %r881, 8;
	add.s64 	%rd164, %rd6, %rd163;
	ld.local.f64 	%fd484, [%rd164];
	mul.f64 	%fd485, %fd484, %fd483;
	add.s32 	%r400, %r881, %r52;
	mul.wide.u32 	%rd165, %r400, 8;
	add.s64 	%rd166, %rd7, %rd165;
	st.local.f64 	[%rd166], %fd485;
	add.s64 	%rd167, %rd8, %rd163;
	ld.local.f64 	%fd486, [%rd167];
	mul.f64 	%fd487, %fd483, %fd486;
	sub.s32 	%r401, %r52, %r881;
	mul.wide.s32 	%rd168, %r401, 8;
	add.s64 	%rd169, %rd7, %rd168;
	st.local.f64 	[%rd169], %fd487;
	add.s32 	%r402, %r398, 1;
	cvt.rn.f64.s32 	%fd488, %r402;
	mul.f64 	%fd489, %fd30, %fd488;
	mul.f64 	%fd490, %fd489, %fd475;
	sub.s32 	%r403, %r49, %r881;
	cvt.rn.f64.s32 	%fd491, %r403;
	ld.local.f64 	%fd492, [%rd9+64];
	mul.f64 	%fd493, %fd492, %fd491;
	mul.f64 	%fd494, %fd493, %fd483;
	sub.f64 	%fd495, %fd490, %fd494;
	div.rn.f64 	%fd496, %fd495, %fd28;
	st.local.f64 	[%rd162+72], %fd496;
	ld.local.v2.f64 	{%fd497, %fd498}, [%rd164+8];
	mul.f64 	%fd499, %fd497, %fd496;
	add.s64 	%rd170, %rd13, %rd163;
	st.local.f64 	[%rd170+8], %fd499;
	ld.local.v2.f64 	{%fd500, %fd501}, [%rd167+8];
	mul.f64 	%fd502, %fd496, %fd500;
	st.local.f64 	[%rd169+-8], %fd502;
	add.s32 	%r404, %r398, 2;
	cvt.rn.f64.s32 	%fd503, %r404;
	mul.f64 	%fd504, %fd30, %fd503;
	ld.local.v2.f64 	{%fd505, %fd506}, [%rd162+8];
	mul.f64 	%fd507, %fd504, %fd505;
	add.s32 	%r405, %r399, -2;
	cvt.rn.f64.s32 	%fd508, %r405;
	ld.local.f64 	%fd509, [%rd9+64];
	mul.f64 	%fd510, %fd509, %fd508;
	mul.f64 	%fd511, %fd510, %fd496;
	sub.f64 	%fd512, %fd507, %fd511;
	div.rn.f64 	%fd513, %fd512, %fd28;
	st.local.f64 	[%rd162+80], %fd513;
	mul.f64 	%fd514, %fd498, %fd513;
	st.local.f64 	[%rd170+16], %fd514;
	mul.f64 	%fd515, %fd513, %fd501;
	st.local.f64 	[%rd169+-16], %fd515;
	add.s32 	%r406, %r398, 3;
	cvt.rn.f64.s32 	%fd516, %r406;
	mul.f64 	%fd517, %fd30, %fd516;
	mul.f64 	%fd518, %fd517, %fd506;
	sub.s32 	%r407, %r47, %r881;
	cvt.rn.f64.s32 	%fd519, %r407;
	ld.local.f64 	%fd520, [%rd9+64];
	mul.f64 	%fd521, %fd520, %fd519;
	mul.f64 	%fd522, %fd521, %fd513;
	sub.f64 	%fd523, %fd518, %fd522;
	div.rn.f64 	%fd524, %fd523, %fd28;
	st.local.f64 	[%rd162+88], %fd524;
	ld.local.f64 	%fd525, [%rd164+24];
	mul.f64 	%fd526, %fd525, %fd524;
	st.local.f64 	[%rd170+24], %fd526;
	ld.local.f64 	%fd527, [%rd167+24];
	mul.f64 	%fd528, %fd524, %fd527;
	st.local.f64 	[%rd169+-24], %fd528;
	add.s32 	%r884, %r881, 4;
	add.s32 	%r408, %r881, 3;
	and.b32  	%r409, %r879, -4;
	setp.eq.s32 	%p51, %r408, %r409;
	mov.u32 	%r881, %r884;
	@%p51 bra 	$L__BB8_61;
	bra.uni 	$L__BB8_60;
$L__BB8_61:
	and.b32  	%r410, %r879, 3;
	setp.eq.s32 	%p52, %r410, 0;
	@%p52 bra 	$L__BB8_66;
	and.b16  	%rs24, %rs48, 3;
	setp.eq.s16 	%p53, %rs24, 0;
	@%p53 bra 	$L__BB8_64;
	add.s32 	%r411, %r884, %r879;
	cvt.rn.f64.s32 	%fd529, %r411;
	mul.f64 	%fd530, %fd30, %fd529;
	mul.wide.s32 	%rd171, %r884, 8;
	add.s64 	%rd172, %rd12, %rd171;
	ld.local.f64 	%fd531, [%rd172+-8];
	mul.f64 	%fd532, %fd530, %fd531;
	sub.s32 	%r412, %r51, %r884;
	cvt.rn.f64.s32 	%fd533, %r412;
	ld.local.f64 	%fd534, [%rd9+64];
	mul.f64 	%fd535, %fd534, %fd533;
	ld.local.f64 	%fd536, [%rd172+56];
	mul.f64 	%fd537, %fd535, %fd536;
	sub.f64 	%fd538, %fd532, %fd537;
	div.rn.f64 	%fd539, %fd538, %fd28;
	mul.wide.u32 	%rd173, %r884, 8;
	add.s64 	%rd174, %rd11, %rd173;
	st.local.f64 	[%rd174], %fd539;
	add.s64 	%rd175, %rd6, %rd173;
	ld.local.f64 	%fd540, [%rd175];
	mul.f64 	%fd541, %fd540, %fd539;
	add.s32 	%r413, %r884, %r52;
	mul.wide.u32 	%rd176, %r413, 8;
	add.s64 	%rd177, %rd7, %rd176;
	st.local.f64 	[%rd177], %fd541;
	add.s64 	%rd178, %rd8, %rd173;
	ld.local.f64 	%fd542, [%rd178];
	mul.f64 	%fd543, %fd539, %fd542;
	sub.s32 	%r414, %r52, %r884;
	mul.wide.s32 	%rd179, %r414, 8;
	add.s64 	%rd180, %rd7, %rd179;
	st.local.f64 	[%rd180], %fd543;
	add.s32 	%r415, %r411, 1;
	cvt.rn.f64.s32 	%fd544, %r415;
	mul.f64 	%fd545, %fd30, %fd544;
	ld.local.f64 	%fd546, [%rd172];
	mul.f64 	%fd547, %fd545, %fd546;
	sub.s32 	%r416, %r49, %r884;
	cvt.rn.f64.s32 	%fd548, %r416;
	ld.local.f64 	%fd549, [%rd9+64];
	mul.f64 	%fd550, %fd549, %fd548;
	mul.f64 	%fd551, %fd550, %fd539;
	sub.f64 	%fd552, %fd547, %fd551;
	div.rn.f64 	%fd553, %fd552, %fd28;
	st.local.f64 	[%rd174+8], %fd553;
	ld.local.f64 	%fd554, [%rd175+8];
	mul.f64 	%fd555, %fd554, %fd553;
	add.s64 	%rd181, %rd13, %rd173;
	st.local.f64 	[%rd181+8], %fd555;
	ld.local.f64 	%fd556, [%rd178+8];
	mul.f64 	%fd557, %fd553, %fd556;
	st.local.f64 	[%rd180+-8], %fd557;
	add.s32 	%r884, %r884, 2;
$L__BB8_64:
	and.b16  	%rs25, %rs48, 1;
	setp.eq.b16 	%p54, %rs25, 1;
	@%p54 bra 	$L__BB8_66;
	add.s32 	%r417, %r884, %r879;
	cvt.rn.f64.s32 	%fd558, %r417;
	mul.f64 	%fd559, %fd30, %fd558;
	mul.wide.s32 	%rd182, %r884, 8;
	add.s64 	%rd183, %rd12, %rd182;
	ld.local.f64 	%fd560, [%rd183+-8];
	mul.f64 	%fd561, %fd559, %fd560;
	sub.s32 	%r418, %r51, %r884;
	cvt.rn.f64.s32 	%fd562, %r418;
	ld.local.f64 	%fd563, [%rd9+64];
	mul.f64 	%fd564, %fd563, %fd562;
	ld.local.f64 	%fd565, [%rd183+56];
	mul.f64 	%fd566, %fd564, %fd565;
	sub.f64 	%fd567, %fd561, %fd566;
	div.rn.f64 	%fd568, %fd567, %fd28;
	mul.wide.u32 	%rd184, %r884, 8;
	add.s64 	%rd185, %rd11, %rd184;
	st.local.f64 	[%rd185], %fd568;
	add.s64 	%rd186, %rd6, %rd184;
	ld.local.f64 	%fd569, [%rd186];
	mul.f64 	%fd570, %fd569, %fd568;
	add.s32 	%r419, %r884, %r52;
	mul.wide.u32 	%rd187, %r419, 8;
	add.s64 	%rd188, %rd7, %rd187;
	st.local.f64 	[%rd188], %fd570;
	add.s64 	%rd189, %rd8, %rd184;
	ld.local.f64 	%fd571, [%rd189];
	mul.f64 	%fd572, %fd568, %fd571;
	sub.s32 	%r420, %r52, %r884;
	mul.wide.s32 	%rd190, %r420, 8;
	add.s64 	%rd191, %rd7, %rd190;
	st.local.f64 	[%rd191], %fd572;
$L__BB8_66:
	setp.eq.s32 	%p55, %r49, %r12;
	add.s16 	%rs48, %rs48, 1;
	@%p55 bra 	$L__BB8_67;
	bra.uni 	$L__BB8_49;
$L__BB8_67:
	mul.f64 	%fd35, %fd30, %fd11;
	fma.rn.f64 	%fd573, %fd35, 0d3FF71547652B82FE, 0d4338000000000000;
	{
	.reg .b32 %temp; 
	mov.b64 	{%r70, %temp}, %fd573;
	}
	mov.f64 	%fd574, 0dC338000000000000;
	add.rn.f64 	%fd575, %fd573, %fd574;
	fma.rn.f64 	%fd576, %fd575, 0dBFE62E42FEFA39EF, %fd35;
	fma.rn.f64 	%fd577, %fd575, 0dBC7ABC9E3B39803F, %fd576;
	fma.rn.f64 	%fd578, %fd577, 0d3E5ADE1569CE2BDF, 0d3E928AF3FCA213EA;
	fma.rn.f64 	%fd579, %fd578, %fd577, 0d3EC71DEE62401315;
	fma.rn.f64 	%fd580, %fd579, %fd577, 0d3EFA01997C89EB71;
	fma.rn.f64 	%fd581, %fd580, %fd577, 0d3F2A01A014761F65;
	fma.rn.f64 	%fd582, %fd581, %fd577, 0d3F56C16C1852B7AF;
	fma.rn.f64 	%fd583, %fd582, %fd577, 0d3F81111111122322;
	fma.rn.f64 	%fd584, %fd583, %fd577, 0d3FA55555555502A1;
	fma.rn.f64 	%fd585, %fd584, %fd577, 0d3FC5555555555511;
	fma.rn.f64 	%fd586, %fd585, %fd577, 0d3FE000000000000B;
	fma.rn.f64 	%fd587, %fd586, %fd577, 0d3FF0000000000000;
	fma.rn.f64 	%fd588, %fd587, %fd577, 0d3FF0000000000000;
	{
	.reg .b32 %temp; 
	mov.b64 	{%r71, %temp}, %fd588;
	}
	{
	.reg .b32 %temp; 
	mov.b64 	{%temp, %r72}, %fd588;
	}
	shl.b32 	%r421, %r70, 20;
	add.s32 	%r422, %r421, %r72;
	mov.b64 	%fd1533, {%r71, %r422};
	{
	.reg .b32 %temp; 
	mov.b64 	{%temp, %r423}, %fd35;
	}
	mov.b32 	%f3, %r423;
	abs.f32 	%f1, %f3;
	setp.lt.f32 	%p56, %f1, 0f4086232B;
	@%p56 bra 	$L__BB8_70;
	setp.lt.f64 	%p57, %fd35, 0d0000000000000000;
	add.f64 	%fd589, %fd35, 0d7FF0000000000000;
	selp.f64 	%fd1533, 0d0000000000000000, %fd589, %p57;
	setp.geu.f32 	%p58, %f1, 0f40874800;
	@%p58 bra 	$L__BB8_70;
	shr.u32 	%r424, %r70, 31;
	add.s32 	%r425, %r70, %r424;
	shr.s32 	%r426, %r425, 1;
	shl.b32 	%r427, %r426, 20;
	add.s32 	%r428, %r72, %r427;
	mov.b64 	%fd590, {%r71, %r428};
	sub.s32 	%r429, %r70, %r426;
	shl.b32 	%r430, %r429, 20;
	add.s32 	%r431, %r430, 1072693248;
	mov.b32 	%r432, 0;
	mov.b64 	%fd591, {%r432, %r431};
	mul.f64 	%fd1533, %fd591, %fd590;
$L__BB8_70:
	setp.lt.s32 	%p59, %r12, 0;
	mul.f64 	%fd592, %fd9, %fd1533;
	div.rn.f64 	%fd40, %fd592, %fd30;
	@%p59 bra 	$L__BB8_83;
	mov.b32 	%r891, 0;
	mov.b32 	%r890, 1;
	mov.b16 	%rs49, 0;
	mov.u16 	%rs50, %rs49;
	mov.u32 	%r899, %r891;
$L__BB8_72:
	mov.f64 	%fd41, %fd1535;
	mov.f64 	%fd1535, %fd1534;
	mov.u32 	%r74, %r891;
	shl.b32 	%r436, %r74, 1;
	mul.f64 	%fd43, %fd40, %fd41;
	setp.lt.u32 	%p60, %r436, 15;
	@%p60 bra 	$L__BB8_75;
	and.b32  	%r76, %r890, -16;
	mov.b32 	%r894, 0;
$L__BB8_74:
	.pragma "nounroll";
	mul.wide.s32 	%rd192, %r899, 8;
	add.s64 	%rd193, %rd7, %rd192;
	ld.local.f64 	%fd593, [%rd193];
	shl.b32 	%r438, %r899, 3;
	add.s32 	%r439, %r17, %r438;
	ld.shared.f64 	%fd594, [%r439];
	fma.rn.f64 	%fd595, %fd43, %fd593, %fd594;
	st.shared.f64 	[%r439], %fd595;
	ld.local.f64 	%fd596, [%rd193+8];
	ld.shared.f64 	%fd597, [%r439+8];
	fma.rn.f64 	%fd598, %fd43, %fd596, %fd597;
	st.shared.f64 	[%r439+8], %fd598;
	ld.local.f64 	%fd599, [%rd193+16];
	ld.shared.f64 	%fd600, [%r439+16];
	fma.rn.f64 	%fd601, %fd43, %fd599, %fd600;
	st.shared.f64 	[%r439+16], %fd601;
	ld.local.f64 	%fd602, [%rd193+24];
	ld.shared.f64 	%fd603, [%r439+24];
	fma.rn.f64 	%fd604, %fd43, %fd602, %fd603;
	st.shared.f64 	[%r439+24], %fd604;
	ld.local.f64 	%fd605, [%rd193+32];
	ld.shared.f64 	%fd606, [%r439+32];
	fma.rn.f64 	%fd607, %fd43, %fd605, %fd606;
	st.shared.f64 	[%r439+32], %fd607;
	ld.local.f64 	%fd608, [%rd193+40];
	ld.shared.f64 	%fd609, [%r439+40];
	fma.rn.f64 	%fd610, %fd43, %fd608, %fd609;
	st.shared.f64 	[%r439+40], %fd610;
	ld.local.f64 	%fd611, [%rd193+48];
	ld.shared.f64 	%fd612, [%r439+48];
	fma.rn.f64 	%fd613, %fd43, %fd611, %fd612;
	st.shared.f64 	[%r439+48], %fd613;
	ld.local.f64 	%fd614, [%rd193+56];
	ld.shared.f64 	%fd615, [%r439+56];
	fma.rn.f64 	%fd616, %fd43, %fd614, %fd615;
	st.shared.f64 	[%r439+56], %fd616;
	ld.local.f64 	%fd617, [%rd193+64];
	ld.shared.f64 	%fd618, [%r439+64];
	fma.rn.f64 	%fd619, %fd43, %fd617, %fd618;
	st.shared.f64 	[%r439+64], %fd619;
	ld.local.f64 	%fd620, [%rd193+72];
	ld.shared.f64 	%fd621, [%r439+72];
	fma.rn.f64 	%fd622, %fd43, %fd620, %fd621;
	st.shared.f64 	[%r439+72], %fd622;
	ld.local.f64 	%fd623, [%rd193+80];
	ld.shared.f64 	%fd624, [%r439+80];
	fma.rn.f64 	%fd625, %fd43, %fd623, %fd624;
	st.shared.f64 	[%r439+80], %fd625;
	ld.local.f64 	%fd626, [%rd193+88];
	ld.shared.f64 	%fd627, [%r439+88];
	fma.rn.f64 	%fd628, %fd43, %fd626, %fd627;
	st.shared.f64 	[%r439+88], %fd628;
	ld.local.f64 	%fd629, [%rd193+96];
	ld.shared.f64 	%fd630, [%r439+96];
	fma.rn.f64 	%fd631, %fd43, %fd629, %fd630;
	st.shared.f64 	[%r439+96], %fd631;
	ld.local.f64 	%fd632, [%rd193+104];
	ld.shared.f64 	%fd633, [%r439+104];
	fma.rn.f64 	%fd634, %fd43, %fd632, %fd633;
	st.shared.f64 	[%r439+104], %fd634;
	ld.local.f64 	%fd635, [%rd193+112];
	ld.shared.f64 	%fd636, [%r439+112];
	fma.rn.f64 	%fd637, %fd43, %fd635, %fd636;
	st.shared.f64 	[%r439+112], %fd637;
	ld.local.f64 	%fd638, [%rd193+120];
	ld.shared.f64 	%fd639, [%r439+120];
	fma.rn.f64 	%fd640, %fd43, %fd638, %fd639;
	st.shared.f64 	[%r439+120], %fd640;
	add.s32 	%r899, %r899, 16;
	add.s32 	%r894, %r894, 16;
	setp.ne.s32 	%p61, %r894, %r76;
	@%p61 bra 	$L__BB8_74;
$L__BB8_75:
	and.b32  	%r440, %r890, 15;
	setp.eq.s32 	%p62, %r440, 0;
	@%p62 bra 	$L__BB8_82;
	and.b16  	%rs28, %rs50, 4;
	setp.eq.s16 	%p63, %rs28, 0;
	mov.u32 	%r898, %r899;
	@%p63 bra 	$L__BB8_78;
	mul.wide.s32 	%rd194, %r899, 8;
	add.s64 	%rd195, %rd7, %rd194;
	ld.local.f64 	%fd641, [%rd195];
	shl.b32 	%r441, %r899, 3;
	add.s32 	%r442, %r17, %r441;
	ld.shared.f64 	%fd642, [%r442];
	fma.rn.f64 	%fd643, %fd43, %fd641, %fd642;
	st.shared.f64 	[%r442], %fd643;
	ld.local.f64 	%fd644, [%rd195+8];
	ld.shared.f64 	%fd645, [%r442+8];
	fma.rn.f64 	%fd646, %fd43, %fd644, %fd645;
	st.shared.f64 	[%r442+8], %fd646;
	ld.local.f64 	%fd647, [%rd195+16];
	ld.shared.f64 	%fd648, [%r442+16];
	fma.rn.f64 	%fd649, %fd43, %fd647, %fd648;
	st.shared.f64 	[%r442+16], %fd649;
	ld.local.f64 	%fd650, [%rd195+24];
	ld.shared.f64 	%fd651, [%r442+24];
	fma.rn.f64 	%fd652, %fd43, %fd650, %fd651;
	st.shared.f64 	[%r442+24], %fd652;
	ld.local.f64 	%fd653, [%rd195+32];
	ld.shared.f64 	%fd654, [%r442+32];
	fma.rn.f64 	%fd655, %fd43, %fd653, %fd654;
	st.shared.f64 	[%r442+32], %fd655;
	ld.local.f64 	%fd656, [%rd195+40];
	ld.shared.f64 	%fd657, [%r442+40];
	fma.rn.f64 	%fd658, %fd43, %fd656, %fd657;
	st.shared.f64 	[%r442+40], %fd658;
	ld.local.f64 	%fd659, [%rd195+48];
	ld.shared.f64 	%fd660, [%r442+48];
	fma.rn.f64 	%fd661, %fd43, %fd659, %fd660;
	st.shared.f64 	[%r442+48], %fd661;
	ld.local.f64 	%fd662, [%rd195+56];
	ld.shared.f64 	%fd663, [%r442+56];
	fma.rn.f64 	%fd664, %fd43, %fd662, %fd663;
	st.shared.f64 	[%r442+56], %fd664;
	add.s32 	%r898, %r899, 8;
$L__BB8_78:
	and.b16  	%rs29, %rs49, 2;
	setp.eq.s16 	%p64, %rs29, 0;
	@%p64 bra 	$L__BB8_80;
	mul.wide.s32 	%rd196, %r898, 8;
	add.s64 	%rd197, %rd7, %rd196;
	ld.local.f64 	%fd665, [%rd197];
	shl.b32 	%r443, %r898, 3;
	add.s32 	%r444, %r17, %r443;
	ld.shared.f64 	%fd666, [%r444];
	fma.rn.f64 	%fd667, %fd43, %fd665, %fd666;
	st.shared.f64 	[%r444], %fd667;
	ld.local.f64 	%fd668, [%rd197+8];
	ld.shared.f64 	%fd669, [%r444+8];
	fma.rn.f64 	%fd670, %fd43, %fd668, %fd669;
	st.shared.f64 	[%r444+8], %fd670;
	ld.local.f64 	%fd671, [%rd197+16];
	ld.shared.f64 	%fd672, [%r444+16];
	fma.rn.f64 	%fd673, %fd43, %fd671, %fd672;
	st.shared.f64 	[%r444+16], %fd673;
	ld.local.f64 	%fd674, [%rd197+24];
	ld.shared.f64 	%fd675, [%r444+24];
	fma.rn.f64 	%fd676, %fd43, %fd674, %fd675;
	st.shared.f64 	[%r444+24], %fd676;
	add.s32 	%r898, %r898, 4;
$L__BB8_80:
	mul.wide.s32 	%rd198, %r898, 8;
	add.s64 	%rd16, %rd7, %rd198;
	ld.local.f64 	%fd677, [%rd16];
	shl.b32 	%r445, %r898, 3;
	add.s32 	%r87, %r17, %r445;
	ld.shared.f64 	%fd678, [%r87];
	fma.rn.f64 	%fd679, %fd43, %fd677, %fd678;
	st.shared.f64 	[%r87], %fd679;
	add.s32 	%r899, %r898, 1;
	and.b16  	%rs30, %rs49, 1;
	setp.eq.b16 	%p65, %rs30, 1;
	not.pred 	%p66, %p65;
	@%p66 bra 	$L__BB8_82;
	ld.local.f64 	%fd680, [%rd16+8];
	ld.shared.f64 	%fd681, [%r87+8];
	fma.rn.f64 	%fd682, %fd43, %fd680, %fd681;
	st.shared.f64 	[%r87+8], %fd682;
	ld.local.f64 	%fd683, [%rd16+16];
	ld.shared.f64 	%fd684, [%r87+16];
	fma.rn.f64 	%fd685, %fd43, %fd683, %fd684;
	st.shared.f64 	[%r87+16], %fd685;
	add.s32 	%r899, %r898, 3;
$L__BB8_82:
	neg.f64 	%fd1534, %fd41;
	add.s32 	%r891, %r74, 1;
	add.s32 	%r890, %r890, 2;
	setp.ne.s32 	%p67, %r74, %r12;
	add.s16 	%rs50, %rs50, 1;
	add.s16 	%rs49, %rs49, 1;
	@%p67 bra 	$L__BB8_72;
$L__BB8_83:
	add.s32 	%r874, %r874, %r16;
	setp.lt.s32 	%p68, %r874, %r298;
	@%p68 bra 	$L__BB8_23;
$L__BB8_84:
	mul.f64 	%fd686, %fd5, %fd5;
	fma.rn.f64 	%fd687, %fd4, %fd4, %fd686;
	fma.rn.f64 	%fd45, %fd6, %fd6, %fd687;
	setp.leu.f64 	%p69, %fd45, 0d3EB0C6F7A0B5ED8D;
	selp.u32 	%r94, 1, 0, %p69;
	setp.lt.s32 	%p70, %r12, 1;
	@%p70 bra 	$L__BB8_141;
	add.f64 	%fd46, %fd7, %fd7;
	add.s32 	%r900, %r961, %r94;
	setp.ge.s32 	%p79, %r900, %r297;
	@%p79 bra 	$L__BB8_148;
	mul.f64 	%fd783, %fd219, %fd46;
	mul.f64 	%fd47, %fd783, 0dBFF20DD750429B6D;
	neg.f64 	%fd48, %fd7;
	add.s32 	%r459, %r15, -1;
	and.b32  	%r460, %r459, 15;
	add.s32 	%r96, %r460, -1;
	add.s32 	%r461, %r15, 7;
	and.b32  	%r462, %r461, 7;
	add.s32 	%r97, %r462, -1;
	and.b32  	%r98, %r459, -16;
	and.b32  	%r99, %r461, 3;
$L__BB8_87:
	mul.lo.s32 	%r463, %r900, 3;
	mul.wide.u32 	%rd201, %r463, 8;
	add.s64 	%rd202, %rd4, %rd201;
	ld.global.f64 	%fd784, [%rd202];
	sub.f64 	%fd785, %fd4, %fd784;
	mul.f64 	%fd1536, %fd220, %fd785;
	ld.global.f64 	%fd786, [%rd202+8];
	sub.f64 	%fd787, %fd5, %fd786;
	mul.f64 	%fd50, %fd220, %fd787;
	ld.global.f64 	%fd788, [%rd202+16];
	sub.f64 	%fd789, %fd6, %fd788;
	mul.f64 	%fd51, %fd220, %fd789;
	mov.b64 	%rd203, 4607182418800017408;
	st.local.u64 	[%rd9], %rd203;
	st.local.u64 	[%rd7], %rd203;
	mov.f64 	%fd790, 0d3FF0000000000000;
	st.local.v2.f64 	[%rd6], {%fd790, %fd1536};
	mov.f64 	%fd791, 0d0000000000000000;
	st.local.v2.f64 	[%rd8], {%fd791, %fd50};
	st.local.v2.f64 	[%rd9+64], {%fd51, %fd790};
	mul.f64 	%fd792, %fd1536, %fd1536;
	fma.rn.f64 	%fd52, %fd50, %fd50, %fd792;
	mul.f64 	%fd53, %fd51, %fd51;
	add.f64 	%fd54, %fd53, %fd52;
	setp.gtu.f64 	%p80, %fd54, 0d3A1FB0F6BE506019;
	@%p80 bra 	$L__BB8_102;
	setp.lt.u32 	%p81, %r15, 2;
	@%p81 bra 	$L__BB8_122;
	add.s32 	%r465, %r15, -2;
	setp.lt.u32 	%p82, %r465, 15;
	mov.b32 	%r911, 1;
	@%p82 bra 	$L__BB8_92;
	mov.b32 	%r901, 1;
$L__BB8_91:
	.pragma "nounroll";
	mul.wide.u32 	%rd204, %r901, 8;
	add.s64 	%rd205, %rd7, %rd204;
	mov.b64 	%rd206, 0;
	st.local.u64 	[%rd205], %rd206;
	mov.f64 	%fd793, 0d0000000000000000;
	st.local.v2.f64 	[%rd205+8], {%fd793, %fd793};
	st.local.v2.f64 	[%rd205+24], {%fd793, %fd793};
	st.local.v2.f64 	[%rd205+40], {%fd793, %fd793};
	st.local.v2.f64 	[%rd205+56], {%fd793, %fd793};
	st.local.v2.f64 	[%rd205+72], {%fd793, %fd793};
	st.local.v2.f64 	[%rd205+88], {%fd793, %fd793};
	st.local.v2.f64 	[%rd205+104], {%fd793, %fd793};
	st.local.u64 	[%rd205+120], %rd206;
	add.s32 	%r911, %r901, 16;
	add.s32 	%r467, %r901, 15;
	setp.eq.s32 	%p83, %r467, %r98;
	mov.u32 	%r901, %r911;
	@%p83 bra 	$L__BB8_92;
	bra.uni 	$L__BB8_91;
$L__BB8_92:
	add.s32 	%r468, %r15, -1;
	and.b32  	%r469, %r468, 15;
	setp.eq.s32 	%p84, %r469, 0;
	@%p84 bra 	$L__BB8_122;
	setp.lt.u32 	%p85, %r96, 7;
	@%p85 bra 	$L__BB8_95;
	mul.wide.u32 	%rd207, %r911, 8;
	add.s64 	%rd208, %rd7, %rd207;
	mov.b64 	%rd209, 0;
	st.local.u64 	[%rd208], %rd209;
	st.local.u64 	[%rd208+8], %rd209;
	st.local.u64 	[%rd208+16], %rd209;
	st.local.u64 	[%rd208+24], %rd209;
	st.local.u64 	[%rd208+32], %rd209;
	st.local.u64 	[%rd208+40], %rd209;
	st.local.u64 	[%rd208+48], %rd209;
	st.local.u64 	[%rd208+56], %rd209;
	add.s32 	%r911, %r911, 8;
$L__BB8_95:
	and.b32  	%r471, %r468, 7;
	setp.eq.s32 	%p86, %r471, 0;
	@%p86 bra 	$L__BB8_122;
	setp.lt.u32 	%p87, %r97, 3;
	@%p87 bra 	$L__BB8_98;
	mul.wide.u32 	%rd210, %r911, 8;
	add.s64 	%rd211, %rd7, %rd210;
	mov.b64 	%rd212, 0;
	st.local.u64 	[%rd211], %rd212;
	st.local.u64 	[%rd211+8], %rd212;
	st.local.u64 	[%rd211+16], %rd212;
	st.local.u64 	[%rd211+24], %rd212;
	add.s32 	%r911, %r911, 4;
$L__BB8_98:
	setp.eq.s32 	%p88, %r99, 0;
	@%p88 bra 	$L__BB8_122;
	setp.eq.s32 	%p89, %r99, 1;
	mul.wide.u32 	%rd213, %r911, 8;
	add.s64 	%rd21, %rd7, %rd213;
	mov.b64 	%rd214, 0;
	st.local.u64 	[%rd21], %rd214;
	@%p89 bra 	$L__BB8_122;
	setp.eq.s32 	%p90, %r99, 2;
	mov.b64 	%rd215, 0;
	st.local.u64 	[%rd21+8], %rd215;
	@%p90 bra 	$L__BB8_122;
	mov.b64 	%rd216, 0;
	st.local.u64 	[%rd21+16], %rd216;
	bra.uni 	$L__BB8_122;
$L__BB8_102:
	setp.eq.s32 	%p91, %r12, 1;
	st.local.f64 	[%rd7+8], %fd50;
	st.local.v2.f64 	[%rd7+16], {%fd51, %fd1536};
	@%p91 bra 	$L__BB8_122;
	mov.b32 	%r903, 1;
	mov.b32 	%r902, 0;
	mov.b16 	%rs51, 0;
	mov.f64 	%fd1537, 0d3FF0000000000000;
$L__BB8_104:
	mov.u32 	%r103, %r902;
	mov.f64 	%fd56, %fd1537;
	setp.gt.f64 	%p92, %fd52, %fd53;
	add.s32 	%r105, %r103, 2;
	add.s32 	%r902, %r103, 1;
	add.s32 	%r107, %r103, 3;
	mul.lo.s32 	%r108, %r107, %r105;
	add.s32 	%r474, %r902, %r105;
	cvt.rn.f64.s32 	%fd795, %r474;
	ld.local.f64 	%fd796, [%rd9+64];
	mul.f64 	%fd797, %fd796, %fd795;
	mul.wide.s32 	%rd217, %r105, 64;
	add.s64 	%rd17, %rd9, %rd217;
	add.s64 	%rd18, %rd17, -64;
	ld.local.f64 	%fd1537, [%rd17+-64];
	mul.f64 	%fd798, %fd797, %fd1537;
	cvt.rn.f64.s32 	%fd799, %r902;
	mul.f64 	%fd800, %fd54, %fd799;
	mul.f64 	%fd801, %fd800, %fd56;
	sub.f64 	%fd802, %fd798, %fd801;
	cvt.rn.f64.u32 	%fd803, %r105;
	div.rn.f64 	%fd804, %fd802, %fd803;
	st.local.f64 	[%rd17], %fd804;
	mul.wide.u32 	%rd218, %r108, 8;
	add.s64 	%rd19, %rd7, %rd218;
	st.local.f64 	[%rd19], %fd804;
	add.s32 	%r903, %r903, 2;
	mul.wide.s32 	%rd219, %r105, 8;
	add.s64 	%rd220, %rd18, %rd219;
	ld.local.f64 	%fd805, [%rd220+-8];
	cvt.rn.f64.u32 	%fd806, %r903;
	mul.f64 	%fd807, %fd805, %fd806;
	st.local.f64 	[%rd220+64], %fd807;
	add.s64 	%rd221, %rd6, %rd219;
	ld.local.f64 	%fd808, [%rd221+-8];
	mul.f64 	%fd809, %fd1536, %fd808;
	ld.local.f64 	%fd810, [%rd8+8];
	add.s64 	%rd222, %rd8, %rd219;
	ld.local.f64 	%fd811, [%rd222+-8];
	mul.f64 	%fd812, %fd810, %fd811;
	sub.f64 	%fd813, %fd809, %fd812;
	st.local.f64 	[%rd221], %fd813;
	ld.local.f64 	%fd1536, [%rd6+8];
	mul.f64 	%fd814, %fd810, %fd808;
	fma.rn.f64 	%fd815, %fd811, %fd1536, %fd814;
	st.local.f64 	[%rd222], %fd815;
	mul.f64 	%fd816, %fd807, %fd813;
	add.s32 	%r475, %r108, %r105;
	mul.wide.u32 	%rd223, %r475, 8;
	add.s64 	%rd224, %rd7, %rd223;
	st.local.f64 	[%rd224], %fd816;
	mul.f64 	%fd817, %fd807, %fd815;
	sub.s32 	%r476, %r108, %r105;
	mul.wide.s32 	%rd225, %r476, 8;
	add.s64 	%rd20, %rd7, %rd225;
	st.local.f64 	[%rd20], %fd817;
	@%p92 bra 	$L__BB8_113;
	setp.lt.u32 	%p93, %r103, 3;
	mov.b32 	%r908, 1;
	@%p93 bra 	$L__BB8_108;
	and.b32  	%r110, %r902, -4;
	mov.b32 	%r908, 1;
$L__BB8_107:
	.pragma "nounroll";
	sub.s32 	%r479, %r105, %r908;
	add.s32 	%r480, %r479, %r105;
	cvt.rn.f64.u32 	%fd818, %r480;
	mul.f64 	%fd819, %fd54, %fd818;
	mul.wide.u32 	%rd226, %r479, 8;
	add.s64 	%rd227, %rd17, %rd226;
	ld.local.f64 	%fd820, [%rd227+-64];
	mul.f64 	%fd821, %fd819, %fd820;
	ld.local.f64 	%fd822, [%rd227+8];
	mul.f64 	%fd823, %fd52, %fd822;
	sub.f64 	%fd824, %fd821, %fd823;
	ld.local.f64 	%fd825, [%rd9+64];
	cvt.rn.f64.u32 	%fd826, %r908;
	mul.f64 	%fd827, %fd825, %fd826;
	div.rn.f64 	%fd828, %fd824, %fd827;
	st.local.f64 	[%rd227], %fd828;
	add.s64 	%rd228, %rd6, %rd226;
	ld.local.f64 	%fd829, [%rd228];
	mul.f64 	%fd830, %fd828, %fd829;
	add.s32 	%r481, %r479, %r108;
	mul.wide.u32 	%rd229, %r481, 8;
	add.s64 	%rd230, %rd7, %rd229;
	st.local.f64 	[%rd230], %fd830;
	add.s64 	%rd231, %rd8, %rd226;
	ld.local.f64 	%fd831, [%rd231];
	mul.f64 	%fd832, %fd828, %fd831;
	sub.s32 	%r482, %r108, %r479;
	mul.wide.s32 	%rd232, %r482, 8;
	add.s64 	%rd233, %rd7, %rd232;
	st.local.f64 	[%rd233], %fd832;
	add.s32 	%r483, %r908, 1;
	sub.s32 	%r484, %r105, %r483;
	add.s32 	%r485, %r480, -1;
	cvt.rn.f64.u32 	%fd833, %r485;
	mul.f64 	%fd834, %fd54, %fd833;
	mul.wide.u32 	%rd234, %r484, 8;
	add.s64 	%rd235, %rd17, %rd234;
	ld.local.f64 	%fd835, [%rd235+-64];
	mul.f64 	%fd836, %fd834, %fd835;
	mul.f64 	%fd837, %fd52, %fd828;
	sub.f64 	%fd838, %fd836, %fd837;
	ld.local.f64 	%fd839, [%rd9+64];
	cvt.rn.f64.u32 	%fd840, %r483;
	mul.f64 	%fd841, %fd839, %fd840;
	div.rn.f64 	%fd842, %fd838, %fd841;
	st.local.f64 	[%rd235], %fd842;
	add.s64 	%rd236, %rd6, %rd234;
	ld.local.f64 	%fd843, [%rd236];
	mul.f64 	%fd844, %fd842, %fd843;
	add.s32 	%r486, %r481, -1;
	mul.wide.u32 	%rd237, %r486, 8;
	add.s64 	%rd238, %rd7, %rd237;
	st.local.f64 	[%rd238], %fd844;
	add.s64 	%rd239, %rd8, %rd234;
	ld.local.f64 	%fd845, [%rd239];
	mul.f64 	%fd846, %fd842, %fd845;
	st.local.f64 	[%rd233+8], %fd846;
	add.s32 	%r487, %r908, 2;
	sub.s32 	%r488, %r103, %r908;
	add.s32 	%r489, %r479, %r103;
	cvt.rn.f64.u32 	%fd847, %r489;
	mul.f64 	%fd848, %fd54, %fd847;
	mul.wide.u32 	%rd240, %r488, 8;
	add.s64 	%rd241, %rd17, %rd240;
	ld.local.f64 	%fd849, [%rd241+-64];
	mul.f64 	%fd850, %fd848, %fd849;
	mul.f64 	%fd851, %fd52, %fd842;
	sub.f64 	%fd852, %fd850, %fd851;
	ld.local.f64 	%fd853, [%rd9+64];
	cvt.rn.f64.u32 	%fd854, %r487;
	mul.f64 	%fd855, %fd853, %fd854;
	div.rn.f64 	%fd856, %fd852, %fd855;
	st.local.f64 	[%rd241], %fd856;
	add.s64 	%rd242, %rd6, %rd240;
	ld.local.f64 	%fd857, [%rd242];
	mul.f64 	%fd858, %fd856, %fd857;
	add.s32 	%r490, %r481, -2;
	mul.wide.u32 	%rd243, %r490, 8;
	add.s64 	%rd244, %rd7, %rd243;
	st.local.f64 	[%rd244], %fd858;
	add.s64 	%rd245, %rd8, %rd240;
	ld.local.f64 	%fd859, [%rd245];
	mul.f64 	%fd860, %fd856, %fd859;
	st.local.f64 	[%rd233+16], %fd860;
	add.s32 	%r491, %r908, 3;
	sub.s32 	%r492, %r105, %r491;
	add.s32 	%r493, %r480, -3;
	cvt.rn.f64.u32 	%fd861, %r493;
	mul.f64 	%fd862, %fd54, %fd861;
	mul.wide.u32 	%rd246, %r492, 8;
	add.s64 	%rd247, %rd17, %rd246;
	ld.local.f64 	%fd863, [%rd247+-64];
	mul.f64 	%fd864, %fd862, %fd863;
	mul.f64 	%fd865, %fd52, %fd856;
	sub.f64 	%fd866, %fd864, %fd865;
	ld.local.f64 	%fd867, [%rd9+64];
	cvt.rn.f64.u32 	%fd868, %r491;
	mul.f64 	%fd869, %fd867, %fd868;
	div.rn.f64 	%fd870, %fd866, %fd869;
	st.local.f64 	[%rd247], %fd870;
	add.s64 	%rd248, %rd6, %rd246;
	ld.local.f64 	%fd871, [%rd248];
	mul.f64 	%fd872, %fd870, %fd871;
	add.s32 	%r494, %r481, -3;
	mul.wide.u32 	%rd249, %r494, 8;
	add.s64 	%rd250, %rd7, %rd249;
	st.local.f64 	[%rd250], %fd872;
	add.s64 	%rd251, %rd8, %rd246;
	ld.local.f64 	%fd873, [%rd251];
	mul.f64 	%fd874, %fd870, %fd873;
	st.local.f64 	[%rd233+24], %fd874;
	add.s32 	%r908, %r908, 4;
	setp.eq.s32 	%p94, %r491, %r110;
	@%p94 bra 	$L__BB8_108;
	bra.uni 	$L__BB8_107;
$L__BB8_108:
	and.b32  	%r495, %r902, 3;
	setp.eq.s32 	%p95, %r495, 0;
	@%p95 bra 	$L__BB8_121;
	and.b16  	%rs32, %rs51, 3;
	setp.eq.s16 	%p96, %rs32, 0;
	@%p96 bra 	$L__BB8_111;
	sub.s32 	%r496, %r105, %r908;
	add.s32 	%r497, %r496, %r105;
	cvt.rn.f64.u32 	%fd875, %r497;
	mul.f64 	%fd876, %fd54, %fd875;
	mul.wide.u32 	%rd252, %r496, 8;
	add.s64 	%rd253, %rd17, %rd252;
	ld.local.f64 	%fd877, [%rd253+-64];
	mul.f64 	%fd878, %fd876, %fd877;
	ld.local.f64 	%fd879, [%rd253+8];
	mul.f64 	%fd880, %fd52, %fd879;
	sub.f64 	%fd881, %fd878, %fd880;
	ld.local.f64 	%fd882, [%rd9+64];
	cvt.rn.f64.u32 	%fd883, %r908;
	mul.f64 	%fd884, %fd882, %fd883;
	div.rn.f64 	%fd885, %fd881, %fd884;
	st.local.f64 	[%rd253], %fd885;
	add.s64 	%rd254, %rd6, %rd252;
	ld.local.f64 	%fd886, [%rd254];
	mul.f64 	%fd887, %fd885, %fd886;
	add.s32 	%r498, %r496, %r108;
	mul.wide.u32 	%rd255, %r498, 8;
	add.s64 	%rd256, %rd7, %rd255;
	st.local.f64 	[%rd256], %fd887;
	add.s64 	%rd257, %rd8, %rd252;
	ld.local.f64 	%fd888, [%rd257];
	mul.f64 	%fd889, %fd885, %fd888;
	mul.wide.s32 	%rd258, %r908, 8;
	add.s64 	%rd259, %rd20, %rd258;
	st.local.f64 	[%rd259], %fd889;
	add.s32 	%r499, %r908, 1;
	sub.s32 	%r500, %r105, %r499;
	add.s32 	%r501, %r497, -1;
	cvt.rn.f64.u32 	%fd890, %r501;
	mul.f64 	%fd891, %fd54, %fd890;
	mul.wide.u32 	%rd260, %r500, 8;
	add.s64 	%rd261, %rd17, %rd260;
	ld.local.f64 	%fd892, [%rd261+-64];
	mul.f64 	%fd893, %fd891, %fd892;
	ld.local.f64 	%fd894, [%rd261+8];
	mul.f64 	%fd895, %fd52, %fd894;
	sub.f64 	%fd896, %fd893, %fd895;
	ld.local.f64 	%fd897, [%rd9+64];
	cvt.rn.f64.u32 	%fd898, %r499;
	mul.f64 	%fd899, %fd897, %fd898;
	div.rn.f64 	%fd900, %fd896, %fd899;
	st.local.f64 	[%rd261], %fd900;
	add.s64 	%rd262, %rd6, %rd260;
	ld.local.f64 	%fd901, [%rd262];
	mul.f64 	%fd902, %fd900, %fd901;
	add.s32 	%r502, %r498, -1;
	mul.wide.u32 	%rd263, %r502, 8;
	add.s64 	%rd264, %rd7, %rd263;
	st.local.f64 	[%rd264], %fd902;
	add.s64 	%rd265, %rd8, %rd260;
	ld.local.f64 	%fd903, [%rd265];
	mul.f64 	%fd904, %fd900, %fd903;
	st.local.f64 	[%rd259+8], %fd904;
	add.s32 	%r908, %r908, 2;
$L__BB8_111:
	and.b16  	%rs33, %rs51, 1;
	setp.eq.b16 	%p97, %rs33, 1;
	@%p97 bra 	$L__BB8_121;
	sub.s32 	%r503, %r105, %r908;
	add.s32 	%r504, %r503, %r105;
	cvt.rn.f64.u32 	%fd905, %r504;
	mul.f64 	%fd906, %fd54, %fd905;
	mul.wide.u32 	%rd266, %r503, 8;
	add.s64 	%rd267, %rd17, %rd266;
	ld.local.f64 	%fd907, [%rd267+-64];
	mul.f64 	%fd908, %fd906, %fd907;
	ld.local.f64 	%fd909, [%rd267+8];
	mul.f64 	%fd910, %fd52, %fd909;
	sub.f64 	%fd911, %fd908, %fd910;
	ld.local.f64 	%fd912, [%rd9+64];
	cvt.rn.f64.u32 	%fd913, %r908;
	mul.f64 	%fd914, %fd912, %fd913;
	div.rn.f64 	%fd915, %fd911, %fd914;
	st.local.f64 	[%rd267], %fd915;
	add.s64 	%rd268, %rd6, %rd266;
	ld.local.f64 	%fd916, [%rd268];
	mul.f64 	%fd917, %fd915, %fd916;
	add.s32 	%r505, %r503, %r108;
	mul.wide.u32 	%rd269, %r505, 8;
	add.s64 	%rd270, %rd7, %rd269;
	st.local.f64 	[%rd270], %fd917;
	add.s64 	%rd271, %rd8, %rd266;
	ld.local.f64 	%fd918, [%rd271];
	mul.f64 	%fd919, %fd915, %fd918;
	mul.wide.s32 	%rd272, %r908, 8;
	add.s64 	%rd273, %rd20, %rd272;
	st.local.f64 	[%rd273], %fd919;
	bra.uni 	$L__BB8_121;
$L__BB8_113:
	setp.lt.u32 	%p98, %r103, 3;
	mov.b32 	%r907, 1;
	@%p98 bra 	$L__BB8_116;
	and.b32  	%r111, %r902, -4;
	mov.b32 	%r904, 1;
$L__BB8_115:
	.pragma "nounroll";
	add.s32 	%r508, %r904, %r902;
	cvt.rn.f64.s32 	%fd920, %r508;
	mul.f64 	%fd921, %fd54, %fd920;
	mul.wide.s32 	%rd274, %r904, 8;
	add.s64 	%rd275, %rd18, %rd274;
	ld.local.v2.f64 	{%fd922, %fd923}, [%rd275+-8];
	mul.f64 	%fd924, %fd921, %fd922;
	sub.s32 	%r509, %r107, %r904;
	cvt.rn.f64.s32 	%fd925, %r509;
	ld.local.f64 	%fd926, [%rd9+64];
	mul.f64 	%fd927, %fd926, %fd925;
	ld.local.f64 	%fd928, [%rd275+56];
	mul.f64 	%fd929, %fd927, %fd928;
	sub.f64 	%fd930, %fd924, %fd929;
	div.rn.f64 	%fd931, %fd930, %fd52;
	st.local.f64 	[%rd275+64], %fd931;
	mul.wide.u32 	%rd276, %r904, 8;
	add.s64 	%rd277, %rd6, %rd276;
	ld.local.f64 	%fd932, [%rd277];
	mul.f64 	%fd933, %fd932, %fd931;
	add.s32 	%r510, %r904, %r108;
	mul.wide.u32 	%rd278, %r510, 8;
	add.s64 	%rd279, %rd7, %rd278;
	st.local.f64 	[%rd279], %fd933;
	add.s64 	%rd280, %rd8, %rd276;
	ld.local.f64 	%fd934, [%rd280];
	mul.f64 	%fd935, %fd931, %fd934;
	sub.s32 	%r511, %r108, %r904;
	mul.wide.s32 	%rd281, %r511, 8;
	add.s64 	%rd282, %rd7, %rd281;
	st.local.f64 	[%rd282], %fd935;
	add.s32 	%r512, %r508, 1;
	cvt.rn.f64.s32 	%fd936, %r512;
	mul.f64 	%fd937, %fd54, %fd936;
	mul.f64 	%fd938, %fd937, %fd923;
	sub.s32 	%r513, %r105, %r904;
	cvt.rn.f64.s32 	%fd939, %r513;
	ld.local.f64 	%fd940, [%rd9+64];
	mul.f64 	%fd941, %fd940, %fd939;
	mul.f64 	%fd942, %fd941, %fd931;
	sub.f64 	%fd943, %fd938, %fd942;
	div.rn.f64 	%fd944, %fd943, %fd52;
	st.local.f64 	[%rd275+72], %fd944;
	ld.local.v2.f64 	{%fd945, %fd946}, [%rd277+8];
	mul.f64 	%fd947, %fd945, %fd944;
	add.s64 	%rd283, %rd19, %rd276;
	st.local.f64 	[%rd283+8], %fd947;
	ld.local.v2.f64 	{%fd948, %fd949}, [%rd280+8];
	mul.f64 	%fd950, %fd944, %fd948;
	st.local.f64 	[%rd282+-8], %fd950;
	add.s32 	%r514, %r508, 2;
	cvt.rn.f64.s32 	%fd951, %r514;
	mul.f64 	%fd952, %fd54, %fd951;
	ld.local.v2.f64 	{%fd953, %fd954}, [%rd275+8];
	mul.f64 	%fd955, %fd952, %fd953;
	add.s32 	%r515, %r509, -2;
	cvt.rn.f64.s32 	%fd956, %r515;
	ld.local.f64 	%fd957, [%rd9+64];
	mul.f64 	%fd958, %fd957, %fd956;
	mul.f64 	%fd959, %fd958, %fd944;
	sub.f64 	%fd960, %fd955, %fd959;
	div.rn.f64 	%fd961, %fd960, %fd52;
	st.local.f64 	[%rd275+80], %fd961;
	mul.f64 	%fd962, %fd946, %fd961;
	st.local.f64 	[%rd283+16], %fd962;
	mul.f64 	%fd963, %fd961, %fd949;
	st.local.f64 	[%rd282+-16], %fd963;
	add.s32 	%r516, %r508, 3;
	cvt.rn.f64.s32 	%fd964, %r516;
	mul.f64 	%fd965, %fd54, %fd964;
	mul.f64 	%fd966, %fd965, %fd954;
	sub.s32 	%r517, %r103, %r904;
	cvt.rn.f64.s32 	%fd967, %r517;
	ld.local.f64 	%fd968, [%rd9+64];
	mul.f64 	%fd969, %fd968, %fd967;
	mul.f64 	%fd970, %fd969, %fd961;
	sub.f64 	%fd971, %fd966, %fd970;
	div.rn.f64 	%fd972, %fd971, %fd52;
	st.local.f64 	[%rd275+88], %fd972;
	ld.local.f64 	%fd973, [%rd277+24];
	mul.f64 	%fd974, %fd973, %fd972;
	st.local.f64 	[%rd283+24], %fd974;
	ld.local.f64 	%fd975, [%rd280+24];
	mul.f64 	%fd976, %fd972, %fd975;
	st.local.f64 	[%rd282+-24], %fd976;
	add.s32 	%r907, %r904, 4;
	add.s32 	%r518, %r904, 3;
	setp.eq.s32 	%p99, %r518, %r111;
	mov.u32 	%r904, %r907;
	@%p99 bra 	$L__BB8_116;
	bra.uni 	$L__BB8_115;
$L__BB8_116:
	and.b32  	%r519, %r902, 3;
	setp.eq.s32 	%p100, %r519, 0;
	@%p100 bra 	$L__BB8_121;
	and.b16  	%rs34, %rs51, 3;
	setp.eq.s16 	%p101, %rs34, 0;
	@%p101 bra 	$L__BB8_119;
	add.s32 	%r520, %r907, %r902;
	cvt.rn.f64.s32 	%fd977, %r520;
	mul.f64 	%fd978, %fd54, %fd977;
	mul.wide.s32 	%rd284, %r907, 8;
	add.s64 	%rd285, %rd18, %rd284;
	ld.local.f64 	%fd979, [%rd285+-8];
	mul.f64 	%fd980, %fd978, %fd979;
	sub.s32 	%r521, %r107, %r907;
	cvt.rn.f64.s32 	%fd981, %r521;
	ld.local.f64 	%fd982, [%rd9+64];
	mul.f64 	%fd983, %fd982, %fd981;
	ld.local.f64 	%fd984, [%rd285+56];
	mul.f64 	%fd985, %fd983, %fd984;
	sub.f64 	%fd986, %fd980, %fd985;
	div.rn.f64 	%fd987, %fd986, %fd52;
	mul.wide.u32 	%rd286, %r907, 8;
	add.s64 	%rd287, %rd17, %rd286;
	st.local.f64 	[%rd287], %fd987;
	add.s64 	%rd288, %rd6, %rd286;
	ld.local.f64 	%fd988, [%rd288];
	mul.f64 	%fd989, %fd988, %fd987;
	add.s32 	%r522, %r907, %r108;
	mul.wide.u32 	%rd289, %r522, 8;
	add.s64 	%rd290, %rd7, %rd289;
	st.local.f64 	[%rd290], %fd989;
	add.s64 	%rd291, %rd8, %rd286;
	ld.local.f64 	%fd990, [%rd291];
	mul.f64 	%fd991, %fd987, %fd990;
	sub.s32 	%r523, %r108, %r907;
	mul.wide.s32 	%rd292, %r523, 8;
	add.s64 	%rd293, %rd7, %rd292;
	st.local.f64 	[%rd293], %fd991;
	add.s32 	%r524, %r520, 1;
	cvt.rn.f64.s32 	%fd992, %r524;
	mul.f64 	%fd993, %fd54, %fd992;
	ld.local.f64 	%fd994, [%rd285];
	mul.f64 	%fd995, %fd993, %fd994;
	sub.s32 	%r525, %r105, %r907;
	cvt.rn.f64.s32 	%fd996, %r525;
	ld.local.f64 	%fd997, [%rd9+64];
	mul.f64 	%fd998, %fd997, %fd996;
	mul.f64 	%fd999, %fd998, %fd987;
	sub.f64 	%fd1000, %fd995, %fd999;
	div.rn.f64 	%fd1001, %fd1000, %fd52;
	st.local.f64 	[%rd287+8], %fd1001;
	ld.local.f64 	%fd1002, [%rd288+8];
	mul.f64 	%fd1003, %fd1002, %fd1001;
	add.s64 	%rd294, %rd19, %rd286;
	st.local.f64 	[%rd294+8], %fd1003;
	ld.local.f64 	%fd1004, [%rd291+8];
	mul.f64 	%fd1005, %fd1001, %fd1004;
	st.local.f64 	[%rd293+-8], %fd1005;
	add.s32 	%r907, %r907, 2;
$L__BB8_119:
	and.b16  	%rs35, %rs51, 1;
	setp.eq.b16 	%p102, %rs35, 1;
	@%p102 bra 	$L__BB8_121;
	add.s32 	%r526, %r907, %r902;
	cvt.rn.f64.s32 	%fd1006, %r526;
	mul.f64 	%fd1007, %fd54, %fd1006;
	mul.wide.s32 	%rd295, %r907, 8;
	add.s64 	%rd296, %rd18, %rd295;
	ld.local.f64 	%fd1008, [%rd296+-8];
	mul.f64 	%fd1009, %fd1007, %fd1008;
	sub.s32 	%r527, %r107, %r907;
	cvt.rn.f64.s32 	%fd1010, %r527;
	ld.local.f64 	%fd1011, [%rd9+64];
	mul.f64 	%fd1012, %fd1011, %fd1010;
	ld.local.f64 	%fd1013, [%rd296+56];
	mul.f64 	%fd1014, %fd1012, %fd1013;
	sub.f64 	%fd1015, %fd1009, %fd1014;
	div.rn.f64 	%fd1016, %fd1015, %fd52;
	mul.wide.u32 	%rd297, %r907, 8;
	add.s64 	%rd298, %rd17, %rd297;
	st.local.f64 	[%rd298], %fd1016;
	add.s64 	%rd299, %rd6, %rd297;
	ld.local.f64 	%fd1017, [%rd299];
	mul.f64 	%fd1018, %fd1017, %fd1016;
	add.s32 	%r528, %r907, %r108;
	mul.wide.u32 	%rd300, %r528, 8;
	add.s64 	%rd301, %rd7, %rd300;
	st.local.f64 	[%rd301], %fd1018;
	add.s64 	%rd302, %rd8, %rd297;
	ld.local.f64 	%fd1019, [%rd302];
	mul.f64 	%fd1020, %fd1016, %fd1019;
	sub.s32 	%r529, %r108, %r907;
	mul.wide.s32 	%rd303, %r529, 8;
	add.s64 	%rd304, %rd7, %rd303;
	st.local.f64 	[%rd304], %fd1020;
$L__BB8_121:
	setp.eq.s32 	%p103, %r105, %r12;
	add.s16 	%rs51, %rs51, 1;
	@%p103 bra 	$L__BB8_122;
	bra.uni 	$L__BB8_104;
$L__BB8_122:
	sqrt.rn.f64 	%fd59, %fd54;
	mul.f64 	%fd60, %fd219, %fd59;
	{
	.reg .b32 %temp; 
	mov.b64 	{%temp, %r127}, %fd60;
	}
	and.b32  	%r128, %r127, 2147483647;
	{
	.reg .b32 %temp; 
	mov.b64 	{%r129, %temp}, %fd60;
	}
	setp.gt.u32 	%p104, %r128, 2146435071;
	@%p104 bra 	$L__BB8_124;
	mov.b64 	%fd1024, {%r129, %r128};
	add.f64 	%fd1025, %fd1024, 0dC010000000000000;
	add.f64 	%fd1026, %fd1024, 0d4010000000000000;
	rcp.approx.ftz.f64 	%fd1027, %fd1026;
	neg.f64 	%fd1028, %fd1026;
	fma.rn.f64 	%fd1029, %fd1028, %fd1027, 0d3FF0000000000000;
	fma.rn.f64 	%fd1030, %fd1029, %fd1029, %fd1029;
	fma.rn.f64 	%fd1031, %fd1030, %fd1027, %fd1027;
	mul.f64 	%fd1032, %fd1025, %fd1031;
	mov.f64 	%fd1033, 0d3FF0000000000000;
	add.rn.f64 	%fd1034, %fd1032, %fd1033;
	fma.rn.f64 	%fd1035, %fd1034, 0dC010000000000000, %fd1024;
	neg.f64 	%fd1036, %fd1032;
	fma.rn.f64 	%fd1037, %fd1036, %fd1024, %fd1035;
	fma.rn.f64 	%fd1038, %fd1031, %fd1037, %fd1032;
	fma.rn.f64 	%fd1039, %fd1038, 0dBDF8774AD4E0BFD7, 0dBE44E1C6FD03D328;
	fma.rn.f64 	%fd1040, %fd1039, %fd1038, 0dBE4330149F7A56B6;
	fma.rn.f64 	%fd1041, %fd1040, %fd1038, 0d3E7BEDDED8376273;
	fma.rn.f64 	%fd1042, %fd1041, %fd1038, 0d3E6F9254C3ABF22B;
	fma.rn.f64 	%fd1043, %fd1042, %fd1038, 0dBEAB9068C2148CF0;
	fma.rn.f64 	%fd1044, %fd1043, %fd1038, 0d3E94C6454DB34009;
	fma.rn.f64 	%fd1045, %fd1044, %fd1038, 0d3ED7F1C378F2311D;
	fma.rn.f64 	%fd1046, %fd1045, %fd1038, 0dBEE78E051C6D5C58;
	fma.rn.f64 	%fd1047, %fd1046, %fd1038, 0dBEF995B4EAD14A90;
	fma.rn.f64 	%fd1048, %fd1047, %fd1038, 0d3F23BE27CF0A29B2;
	fma.rn.f64 	%fd1049, %fd1048, %fd1038, 0dBF2A1DEF3E81672E;
	fma.rn.f64 	%fd1050, %fd1049, %fd1038, 0dBF48D4ABE68C1713;
	fma.rn.f64 	%fd1051, %fd1050, %fd1038, 0d3F749C67210DD6B4;
	fma.rn.f64 	%fd1052, %fd1051, %fd1038, 0dBF9096238568E357;
	fma.rn.f64 	%fd1053, %fd1052, %fd1038, 0d3FA3079EDF8C2DC9;
	fma.rn.f64 	%fd1054, %fd1053, %fd1038, 0dBFB0FB06DFF601FC;
	fma.rn.f64 	%fd1055, %fd1054, %fd1038, 0d3FB7FEE004DFBCDC;
	fma.rn.f64 	%fd1056, %fd1055, %fd1038, 0dBFB9DDB23C3DB8C6;
	fma.rn.f64 	%fd1057, %fd1056, %fd1038, 0d3FB16ECEFCFA5FDA;
	fma.rn.f64 	%fd1058, %fd1057, %fd1038, 0d3F8F7F5DF66FB6D6;
	fma.rn.f64 	%fd1059, %fd1058, %fd1038, 0dBFC1DF1AD154A29D;
	fma.rn.f64 	%fd1060, %fd1059, %fd1038, 0d3FF3BA5916E9FD7F;
	fma.rn.f64 	%fd1061, %fd1024, 0d4000000000000000, 0d3FF0000000000000;
	rcp.approx.ftz.f64 	%fd1062, %fd1061;
	neg.f64 	%fd1063, %fd1061;
	fma.rn.f64 	%fd1064, %fd1063, %fd1062, 0d3FF0000000000000;
	fma.rn.f64 	%fd1065, %fd1064, %fd1064, %fd1064;
	fma.rn.f64 	%fd1066, %fd1065, %fd1062, %fd1062;
	mul.f64 	%fd1067, %fd1066, %fd1060;
	mul.f64 	%fd1068, %fd1067, 0dC000000000000000;
	fma.rn.f64 	%fd1069, %fd1024, %fd1068, %fd1060;
	neg.f64 	%fd1070, %fd1067;
	add.rn.f64 	%fd1071, %fd1069, %fd1070;
	fma.rn.f64 	%fd1072, %fd1071, %fd1066, %fd1067;
	neg.f64 	%fd1073, %fd1024;
	mul.f64 	%fd1074, %fd1024, %fd1073;
	fma.rn.f64 	%fd1075, %fd1074, 0d3FF71547652B82FE, 0d4338000000000000;
	{
	.reg .b32 %temp; 
	mov.b64 	{%r530, %temp}, %fd1075;
	}
	mov.f64 	%fd1076, 0dC338000000000000;
	add.rn.f64 	%fd1077, %fd1075, %fd1076;
	fma.rn.f64 	%fd1078, %fd1077, 0dBFE62E42FEFA39EF, %fd1074;
	fma.rn.f64 	%fd1079, %fd1077, 0dBC7ABC9E3B39803F, %fd1078;
	fma.rn.f64 	%fd1080, %fd1079, 0d3E5ADE1569CE2BDF, 0d3E928AF3FCA213EA;
	fma.rn.f64 	%fd1081, %fd1080, %fd1079, 0d3EC71DEE62401315;
	fma.rn.f64 	%fd1082, %fd1081, %fd1079, 0d3EFA01997C89EB71;
	fma.rn.f64 	%fd1083, %fd1082, %fd1079, 0d3F2A01A014761F65;
	fma.rn.f64 	%fd1084, %fd1083, %fd1079, 0d3F56C16C1852B7AF;
	fma.rn.f64 	%fd1085, %fd1084, %fd1079, 0d3F81111111122322;
	fma.rn.f64 	%fd1086, %fd1085, %fd1079, 0d3FA55555555502A1;
	fma.rn.f64 	%fd1087, %fd1086, %fd1079, 0d3FC5555555555511;
	fma.rn.f64 	%fd1088, %fd1087, %fd1079, 0d3FE000000000000B;
	fma.rn.f64 	%fd1089, %fd1088, %fd1079, 0d3FF0000000000000;
	fma.rn.f64 	%fd1090, %fd1089, %fd1079, 0d3FF0000000000000;
	shr.u32 	%r531, %r530, 31;
	add.s32 	%r532, %r530, %r531;
	shr.s32 	%r533, %r532, 1;
	{
	.reg .b32 %temp; 
	mov.b64 	{%r534, %temp}, %fd1090;
	}
	{
	.reg .b32 %temp; 
	mov.b64 	{%temp, %r535}, %fd1090;
	}
	shl.b32 	%r536, %r533, 20;
	add.s32 	%r537, %r535, %r536;
	mov.b64 	%fd1091, {%r534, %r537};
	sub.s32 	%r538, %r530, %r533;
	shl.b32 	%r539, %r538, 20;
	add.s32 	%r540, %r539, 1072693248;
	mov.b32 	%r541, 0;
	mov.b64 	%fd1092, {%r541, %r540};
	mul.f64 	%fd1093, %fd1092, %fd1091;
	neg.f64 	%fd1094, %fd1074;
	fma.rn.f64 	%fd1095, %fd1073, %fd1024, %fd1094;
	fma.rn.f64 	%fd1096, %fd1093, %fd1095, %fd1093;
	mul.f64 	%fd1097, %fd1096, %fd1072;
	setp.gt.u32 	%p108, %r128, 1077624832;
	selp.f64 	%fd1098, 0d0000000000000000, %fd1097, %p108;
	setp.lt.s32 	%p109, %r127, 0;
	mov.f64 	%fd1099, 0d4000000000000000;
	sub.f64 	%fd1100, %fd1099, %fd1098;
	selp.f64 	%fd1538, %fd1100, %fd1098, %p109;
	bra.uni 	$L__BB8_125;
$L__BB8_124:
	setp.eq.s32 	%p105, %r128, 2146435072;
	setp.eq.s32 	%p106, %r129, 0;
	setp.lt.s32 	%p107, %r127, 0;
	selp.f64 	%fd1021, 0d4000000000000000, 0d0000000000000000, %p107;
	add.f64 	%fd1022, %fd60, %fd60;
	selp.f64 	%fd1023, %fd1021, %fd1022, %p106;
	selp.f64 	%fd1538, %fd1023, %fd1022, %p105;
$L__BB8_125:
	div.rn.f64 	%fd1540, %fd1538, %fd59;
	mul.f64 	%fd65, %fd54, %fd48;
	fma.rn.f64 	%fd1101, %fd65, 0d3FF71547652B82FE, 0d4338000000000000;
	{
	.reg .b32 %temp; 
	mov.b64 	{%r130, %temp}, %fd1101;
	}
	mov.f64 	%fd1102, 0dC338000000000000;
	add.rn.f64 	%fd1103, %fd1101, %fd1102;
	fma.rn.f64 	%fd1104, %fd1103, 0dBFE62E42FEFA39EF, %fd65;
	fma.rn.f64 	%fd1105, %fd1103, 0dBC7ABC9E3B39803F, %fd1104;
	fma.rn.f64 	%fd1106, %fd1105, 0d3E5ADE1569CE2BDF, 0d3E928AF3FCA213EA;
	fma.rn.f64 	%fd1107, %fd1106, %fd1105, 0d3EC71DEE62401315;
	fma.rn.f64 	%fd1108, %fd1107, %fd1105, 0d3EFA01997C89EB71;
	fma.rn.f64 	%fd1109, %fd1108, %fd1105, 0d3F2A01A014761F65;
	fma.rn.f64 	%fd1110, %fd1109, %fd1105, 0d3F56C16C1852B7AF;
	fma.rn.f64 	%fd1111, %fd1110, %fd1105, 0d3F81111111122322;
	fma.rn.f64 	%fd1112, %fd1111, %fd1105, 0d3FA55555555502A1;
	fma.rn.f64 	%fd1113, %fd1112, %fd1105, 0d3FC5555555555511;
	fma.rn.f64 	%fd1114, %fd1113, %fd1105, 0d3FE000000000000B;
	fma.rn.f64 	%fd1115, %fd1114, %fd1105, 0d3FF0000000000000;
	fma.rn.f64 	%fd1116, %fd1115, %fd1105, 0d3FF0000000000000;
	{
	.reg .b32 %temp; 
	mov.b64 	{%r131, %temp}, %fd1116;
	}
	{
	.reg .b32 %temp; 
	mov.b64 	{%temp, %r132}, %fd1116;
	}
	shl.b32 	%r542, %r130, 20;
	add.s32 	%r543, %r542, %r132;
	mov.b64 	%fd1539, {%r131, %r543};
	{
	.reg .b32 %temp; 
	mov.b64 	{%temp, %r544}, %fd65;
	}
	mov.b32 	%f4, %r544;
	abs.f32 	%f2, %f4;
	setp.lt.f32 	%p110, %f2, 0f4086232B;
	@%p110 bra 	$L__BB8_128;
	setp.lt.f64 	%p111, %fd65, 0d0000000000000000;
	add.f64 	%fd1117, %fd65, 0d7FF0000000000000;
	selp.f64 	%fd1539, 0d0000000000000000, %fd1117, %p111;
	setp.geu.f32 	%p112, %f2, 0f40874800;
	@%p112 bra 	$L__BB8_128;
	shr.u32 	%r545, %r130, 31;
	add.s32 	%r546, %r130, %r545;
	shr.s32 	%r547, %r546, 1;
	shl.b32 	%r548, %r547, 20;
	add.s32 	%r549, %r132, %r548;
	mov.b64 	%fd1118, {%r131, %r549};
	sub.s32 	%r550, %r130, %r547;
	shl.b32 	%r551, %r550, 20;
	add.s32 	%r552, %r551, 1072693248;
	mov.b32 	%r553, 0;
	mov.b64 	%fd1119, {%r553, %r552};
	mul.f64 	%fd1539, %fd1119, %fd1118;
$L__BB8_128:
	mul.f64 	%fd1120, %fd47, %fd1539;
	div.rn.f64 	%fd1541, %fd1120, %fd46;
	ld.local.f64 	%fd1121, [%rd7];
	ld.shared.f64 	%fd1122, [%r17];
	fma.rn.f64 	%fd1123, %fd1540, %fd1121, %fd1122;
	st.shared.f64 	[%r17], %fd1123;
	rcp.rn.f64 	%fd71, %fd54;
	mov.b32 	%r914, 1;
	mov.b32 	%r913, 3;
	mov.b32 	%r916, 0;
	mov.b16 	%rs52, 0;
	mov.u16 	%rs53, %rs52;
	mov.u32 	%r923, %r914;
$L__BB8_129:
	mov.u32 	%r133, %r916;
	mov.u32 	%r916, %r914;
	mov.u16 	%rs9, %rs52;
	add.s16 	%rs52, %rs9, 1;
	add.s16 	%rs53, %rs53, 1;
	shl.b32 	%r137, %r133, 1;
	add.s32 	%r558, %r137, 2;
	shl.b32 	%r559, %r916, 1;
	add.s32 	%r560, %r559, -1;
	cvt.rn.f64.s32 	%fd1124, %r560;
	mul.f64 	%fd1125, %fd1540, %fd1124;
	sub.f64 	%fd1126, %fd1125, %fd1541;
	mul.f64 	%fd1540, %fd71, %fd1126;
	setp.lt.u32 	%p113, %r558, 15;
	@%p113 bra 	$L__BB8_132;
	and.b32  	%r138, %r913, -16;
	mov.b32 	%r918, 0;
$L__BB8_131:
	.pragma "nounroll";
	mul.wide.s32 	%rd305, %r923, 8;
	add.s64 	%rd306, %rd7, %rd305;
	ld.local.f64 	%fd1127, [%rd306];
	shl.b32 	%r562, %r923, 3;
	add.s32 	%r563, %r17, %r562;
	ld.shared.f64 	%fd1128, [%r563];
	fma.rn.f64 	%fd1129, %fd1540, %fd1127, %fd1128;
	st.shared.f64 	[%r563], %fd1129;
	ld.local.f64 	%fd1130, [%rd306+8];
	ld.shared.f64 	%fd1131, [%r563+8];
	fma.rn.f64 	%fd1132, %fd1540, %fd1130, %fd1131;
	st.shared.f64 	[%r563+8], %fd1132;
	ld.local.f64 	%fd1133, [%rd306+16];
	ld.shared.f64 	%fd1134, [%r563+16];
	fma.rn.f64 	%fd1135, %fd1540, %fd1133, %fd1134;
	st.shared.f64 	[%r563+16], %fd1135;
	ld.local.f64 	%fd1136, [%rd306+24];
	ld.shared.f64 	%fd1137, [%r563+24];
	fma.rn.f64 	%fd1138, %fd1540, %fd1136, %fd1137;
	st.shared.f64 	[%r563+24], %fd1138;
	ld.local.f64 	%fd1139, [%rd306+32];
	ld.shared.f64 	%fd1140, [%r563+32];
	fma.rn.f64 	%fd1141, %fd1540, %fd1139, %fd1140;
	st.shared.f64 	[%r563+32], %fd1141;
	ld.local.f64 	%fd1142, [%rd306+40];
	ld.shared.f64 	%fd1143, [%r563+40];
	fma.rn.f64 	%fd1144, %fd1540, %fd1142, %fd1143;
	st.shared.f64 	[%r563+40], %fd1144;
	ld.local.f64 	%fd1145, [%rd306+48];
	ld.shared.f64 	%fd1146, [%r563+48];
	fma.rn.f64 	%fd1147, %fd1540, %fd1145, %fd1146;
	st.shared.f64 	[%r563+48], %fd1147;
	ld.local.f64 	%fd1148, [%rd306+56];
	ld.shared.f64 	%fd1149, [%r563+56];
	fma.rn.f64 	%fd1150, %fd1540, %fd1148, %fd1149;
	st.shared.f64 	[%r563+56], %fd1150;
	ld.local.f64 	%fd1151, [%rd306+64];
	ld.shared.f64 	%fd1152, [%r563+64];
	fma.rn.f64 	%fd1153, %fd1540, %fd1151, %fd1152;
	st.shared.f64 	[%r563+64], %fd1153;
	ld.local.f64 	%fd1154, [%rd306+72];
	ld.shared.f64 	%fd1155, [%r563+72];
	fma.rn.f64 	%fd1156, %fd1540, %fd1154, %fd1155;
	st.shared.f64 	[%r563+72], %fd1156;
	ld.local.f64 	%fd1157, [%rd306+80];
	ld.shared.f64 	%fd1158, [%r563+80];
	fma.rn.f64 	%fd1159, %fd1540, %fd1157, %fd1158;
	st.shared.f64 	[%r563+80], %fd1159;
	ld.local.f64 	%fd1160, [%rd306+88];
	ld.shared.f64 	%fd1161, [%r563+88];
	fma.rn.f64 	%fd1162, %fd1540, %fd1160, %fd1161;
	st.shared.f64 	[%r563+88], %fd1162;
	ld.local.f64 	%fd1163, [%rd306+96];
	ld.shared.f64 	%fd1164, [%r563+96];
	fma.rn.f64 	%fd1165, %fd1540, %fd1163, %fd1164;
	st.shared.f64 	[%r563+96], %fd1165;
	ld.local.f64 	%fd1166, [%rd306+104];
	ld.shared.f64 	%fd1167, [%r563+104];
	fma.rn.f64 	%fd1168, %fd1540, %fd1166, %fd1167;
	st.shared.f64 	[%r563+104], %fd1168;
	ld.local.f64 	%fd1169, [%rd306+112];
	ld.shared.f64 	%fd1170, [%r563+112];
	fma.rn.f64 	%fd1171, %fd1540, %fd1169, %fd1170;
	st.shared.f64 	[%r563+112], %fd1171;
	ld.local.f64 	%fd1172, [%rd306+120];
	ld.shared.f64 	%fd1173, [%r563+120];
	fma.rn.f64 	%fd1174, %fd1540, %fd1172, %fd1173;
	st.shared.f64 	[%r563+120], %fd1174;
	add.s32 	%r923, %r923, 16;
	add.s32 	%r918, %r918, 16;
	setp.ne.s32 	%p114, %r918, %r138;
	@%p114 bra 	$L__BB8_131;
$L__BB8_132:
	and.b32  	%r564, %r913, 15;
	setp.eq.s32 	%p115, %r564, 0;
	@%p115 bra 	$L__BB8_139;
	shl.b16 	%rs38, %rs53, 1;
	and.b16  	%rs39, %rs38, 14;
	setp.lt.u16 	%p116, %rs39, 7;
	mov.u32 	%r922, %r923;
	@%p116 bra 	$L__BB8_135;
	mul.wide.s32 	%rd307, %r923, 8;
	add.s64 	%rd308, %rd7, %rd307;
	ld.local.f64 	%fd1175, [%rd308];
	shl.b32 	%r565, %r923, 3;
	add.s32 	%r566, %r17, %r565;
	ld.shared.f64 	%fd1176, [%r566];
	fma.rn.f64 	%fd1177, %fd1540, %fd1175, %fd1176;
	st.shared.f64 	[%r566], %fd1177;
	ld.local.f64 	%fd1178, [%rd308+8];
	ld.shared.f64 	%fd1179, [%r566+8];
	fma.rn.f64 	%fd1180, %fd1540, %fd1178, %fd1179;
	st.shared.f64 	[%r566+8], %fd1180;
	ld.local.f64 	%fd1181, [%rd308+16];
	ld.shared.f64 	%fd1182, [%r566+16];
	fma.rn.f64 	%fd1183, %fd1540, %fd1181, %fd1182;
	st.shared.f64 	[%r566+16], %fd1183;
	ld.local.f64 	%fd1184, [%rd308+24];
	ld.shared.f64 	%fd1185, [%r566+24];
	fma.rn.f64 	%fd1186, %fd1540, %fd1184, %fd1185;
	st.shared.f64 	[%r566+24], %fd1186;
	ld.local.f64 	%fd1187, [%rd308+32];
	ld.shared.f64 	%fd1188, [%r566+32];
	fma.rn.f64 	%fd1189, %fd1540, %fd1187, %fd1188;
	st.shared.f64 	[%r566+32], %fd1189;
	ld.local.f64 	%fd1190, [%rd308+40];
	ld.shared.f64 	%fd1191, [%r566+40];
	fma.rn.f64 	%fd1192, %fd1540, %fd1190, %fd1191;
	st.shared.f64 	[%r566+40], %fd1192;
	ld.local.f64 	%fd1193, [%rd308+48];
	ld.shared.f64 	%fd1194, [%r566+48];
	fma.rn.f64 	%fd1195, %fd1540, %fd1193, %fd1194;
	st.shared.f64 	[%r566+48], %fd1195;
	ld.local.f64 	%fd1196, [%rd308+56];
	ld.shared.f64 	%fd1197, [%r566+56];
	fma.rn.f64 	%fd1198, %fd1540, %fd1196, %fd1197;
	st.shared.f64 	[%r566+56], %fd1198;
	add.s32 	%r922, %r923, 8;
$L__BB8_135:
	shl.b16 	%rs40, %rs52, 1;
	and.b16  	%rs41, %rs40, 6;
	setp.lt.u16 	%p117, %rs41, 3;
	@%p117 bra 	$L__BB8_137;
	mul.wide.s32 	%rd309, %r922, 8;
	add.s64 	%rd310, %rd7, %rd309;
	ld.local.f64 	%fd1199, [%rd310];
	shl.b32 	%r567, %r922, 3;
	add.s32 	%r568, %r17, %r567;
	ld.shared.f64 	%fd1200, [%r568];
	fma.rn.f64 	%fd1201, %fd1540, %fd1199, %fd1200;
	st.shared.f64 	[%r568], %fd1201;
	ld.local.f64 	%fd1202, [%rd310+8];
	ld.shared.f64 	%fd1203, [%r568+8];
	fma.rn.f64 	%fd1204, %fd1540, %fd1202, %fd1203;
	st.shared.f64 	[%r568+8], %fd1204;
	ld.local.f64 	%fd1205, [%rd310+16];
	ld.shared.f64 	%fd1206, [%r568+16];
	fma.rn.f64 	%fd1207, %fd1540, %fd1205, %fd1206;
	st.shared.f64 	[%r568+16], %fd1207;
	ld.local.f64 	%fd1208, [%rd310+24];
	ld.shared.f64 	%fd1209, [%r568+24];
	fma.rn.f64 	%fd1210, %fd1540, %fd1208, %fd1209;
	st.shared.f64 	[%r568+24], %fd1210;
	add.s32 	%r922, %r922, 4;
$L__BB8_137:
	mul.wide.s32 	%rd311, %r922, 8;
	add.s64 	%rd22, %rd7, %rd311;
	ld.local.f64 	%fd1211, [%rd22];
	shl.b32 	%r569, %r922, 3;
	add.s32 	%r149, %r17, %r569;
	ld.shared.f64 	%fd1212, [%r149];
	fma.rn.f64 	%fd1213, %fd1540, %fd1211, %fd1212;
	st.shared.f64 	[%r149], %fd1213;
	add.s32 	%r923, %r922, 1;
	and.b16  	%rs42, %rs9, 1;
	setp.eq.b16 	%p118, %rs42, 1;
	@%p118 bra 	$L__BB8_139;
	ld.local.f64 	%fd1214, [%rd22+8];
	ld.shared.f64 	%fd1215, [%r149+8];
	fma.rn.f64 	%fd1216, %fd1540, %fd1214, %fd1215;
	st.shared.f64 	[%r149+8], %fd1216;
	ld.local.f64 	%fd1217, [%rd22+16];
	ld.shared.f64 	%fd1218, [%r149+16];
	fma.rn.f64 	%fd1219, %fd1540, %fd1217, %fd1218;
	st.shared.f64 	[%r149+16], %fd1219;
	add.s32 	%r923, %r922, 3;
$L__BB8_139:
	add.s32 	%r914, %r916, 1;
	add.s32 	%r913, %r137, 5;
	setp.ne.s32 	%p119, %r916, %r12;
	mul.f64 	%fd1541, %fd46, %fd1541;
	@%p119 bra 	$L__BB8_129;
	add.s32 	%r900, %r900, %r16;
	setp.lt.s32 	%p120, %r900, %r297;
	@%p120 bra 	$L__BB8_87;
	bra.uni 	$L__BB8_148;
$L__BB8_141:
	add.s32 	%r924, %r961, %r94;
	setp.ge.s32 	%p71, %r924, %r297;
	mov.f64 	%fd1544, 0d0000000000000000;
	@%p71 bra 	$L__BB8_147;
	mov.f64 	%fd1544, 0d0000000000000000;
$L__BB8_143:
	mul.lo.s32 	%r446, %r924, 3;
	mul.wide.u32 	%rd199, %r446, 8;
	add.s64 	%rd200, %rd4, %rd199;
	ld.global.f64 	%fd690, [%rd200];
	sub.f64 	%fd691, %fd4, %fd690;
	ld.global.f64 	%fd692, [%rd200+8];
	sub.f64 	%fd693, %fd5, %fd692;
	ld.global.f64 	%fd694, [%rd200+16];
	sub.f64 	%fd695, %fd6, %fd694;
	mul.f64 	%fd696, %fd693, %fd693;
	fma.rn.f64 	%fd697, %fd691, %fd691, %fd696;
	fma.rn.f64 	%fd698, %fd695, %fd695, %fd697;
	sqrt.rn.f64 	%fd699, %fd698;
	mul.f64 	%fd77, %fd220, %fd699;
	mul.f64 	%fd78, %fd219, %fd77;
	{
	.reg .b32 %temp; 
	mov.b64 	{%temp, %r158}, %fd78;
	}
	and.b32  	%r159, %r158, 2147483647;
	{
	.reg .b32 %temp; 
	mov.b64 	{%r160, %temp}, %fd78;
	}
	setp.gt.u32 	%p72, %r159, 2146435071;
	@%p72 bra 	$L__BB8_145;
	mov.b64 	%fd703, {%r160, %r159};
	add.f64 	%fd704, %fd703, 0dC010000000000000;
	add.f64 	%fd705, %fd703, 0d4010000000000000;
	rcp.approx.ftz.f64 	%fd706, %fd705;
	neg.f64 	%fd707, %fd705;
	fma.rn.f64 	%fd708, %fd707, %fd706, 0d3FF0000000000000;
	fma.rn.f64 	%fd709, %fd708, %fd708, %fd708;
	fma.rn.f64 	%fd710, %fd709, %fd706, %fd706;
	mul.f64 	%fd711, %fd704, %fd710;
	mov.f64 	%fd712, 0d3FF0000000000000;
	add.rn.f64 	%fd713, %fd711, %fd712;
	fma.rn.f64 	%fd714, %fd713, 0dC010000000000000, %fd703;
	neg.f64 	%fd715, %fd711;
	fma.rn.f64 	%fd716, %fd715, %fd703, %fd714;
	fma.rn.f64 	%fd717, %fd710, %fd716, %fd711;
	fma.rn.f64 	%fd718, %fd717, 0dBDF8774AD4E0BFD7, 0dBE44E1C6FD03D328;
	fma.rn.f64 	%fd719, %fd718, %fd717, 0dBE4330149F7A56B6;
	fma.rn.f64 	%fd720, %fd719, %fd717, 0d3E7BEDDED8376273;
	fma.rn.f64 	%fd721, %fd720, %fd717, 0d3E6F9254C3ABF22B;
	fma.rn.f64 	%fd722, %fd721, %fd717, 0dBEAB9068C2148CF0;
	fma.rn.f64 	%fd723, %fd722, %fd717, 0d3E94C6454DB34009;
	fma.rn.f64 	%fd724, %fd723, %fd717, 0d3ED7F1C378F2311D;
	fma.rn.f64 	%fd725, %fd724, %fd717, 0dBEE78E051C6D5C58;
	fma.rn.f64 	%fd726, %fd725, %fd717, 0dBEF995B4EAD14A90;
	fma.rn.f64 	%fd727, %fd726, %fd717, 0d3F23BE27CF0A29B2;
	fma.rn.f64 	%fd728, %fd727, %fd717, 0dBF2A1DEF3E81672E;
	fma.rn.f64 	%fd729, %fd728, %fd717, 0dBF48D4ABE68C1713;
	fma.rn.f64 	%fd730, %fd729, %fd717, 0d3F749C67210DD6B4;
	fma.rn.f64 	%fd731, %fd730, %fd717, 0dBF9096238568E357;
	fma.rn.f64 	%fd732, %fd731, %fd717, 0d3FA3079EDF8C2DC9;
	fma.rn.f64 	%fd733, %fd732, %fd717, 0dBFB0FB06DFF601FC;
	fma.rn.f64 	%fd734, %fd733, %fd717, 0d3FB7FEE004DFBCDC;
	fma.rn.f64 	%fd735, %fd734, %fd717, 0dBFB9DDB23C3DB8C6;
	fma.rn.f64 	%fd736, %fd735, %fd717, 0d3FB16ECEFCFA5FDA;
	fma.rn.f64 	%fd737, %fd736, %fd717, 0d3F8F7F5DF66FB6D6;
	fma.rn.f64 	%fd738, %fd737, %fd717, 0dBFC1DF1AD154A29D;
	fma.rn.f64 	%fd739, %fd738, %fd717, 0d3FF3BA5916E9FD7F;
	fma.rn.f64 	%fd740, %fd703, 0d4000000000000000, 0d3FF0000000000000;
	rcp.approx.ftz.f64 	%fd741, %fd740;
	neg.f64 	%fd742, %fd740;
	fma.rn.f64 	%fd743, %fd742, %fd741, 0d3FF0000000000000;
	fma.rn.f64 	%fd744, %fd743, %fd743, %fd743;
	fma.rn.f64 	%fd745, %fd744, %fd741, %fd741;
	mul.f64 	%fd746, %fd745, %fd739;
	mul.f64 	%fd747, %fd746, 0dC000000000000000;
	fma.rn.f64 	%fd748, %fd703, %fd747, %fd739;
	neg.f64 	%fd749, %fd746;
	add.rn.f64 	%fd750, %fd748, %fd749;
	fma.rn.f64 	%fd751, %fd750, %fd745, %fd746;
	neg.f64 	%fd752, %fd703;
	mul.f64 	%fd753, %fd703, %fd752;
	fma.rn.f64 	%fd754, %fd753, 0d3FF71547652B82FE, 0d4338000000000000;
	{
	.reg .b32 %temp; 
	mov.b64 	{%r447, %temp}, %fd754;
	}
	mov.f64 	%fd755, 0dC338000000000000;
	add.rn.f64 	%fd756, %fd754, %fd755;
	fma.rn.f64 	%fd757, %fd756, 0dBFE62E42FEFA39EF, %fd753;
	fma.rn.f64 	%fd758, %fd756, 0dBC7ABC9E3B39803F, %fd757;
	fma.rn.f64 	%fd759, %fd758, 0d3E5ADE1569CE2BDF, 0d3E928AF3FCA213EA;
	fma.rn.f64 	%fd760, %fd759, %fd758, 0d3EC71DEE62401315;
	fma.rn.f64 	%fd761, %fd760, %fd758, 0d3EFA01997C89EB71;
	fma.rn.f64 	%fd762, %fd761, %fd758, 0d3F2A01A014761F65;
	fma.rn.f64 	%fd763, %fd762, %fd758, 0d3F56C16C1852B7AF;
	fma.rn.f64 	%fd764, %fd763, %fd758, 0d3F81111111122322;
	fma.rn.f64 	%fd765, %fd764, %fd758, 0d3FA55555555502A1;
	fma.rn.f64 	%fd766, %fd765, %fd758, 0d3FC5555555555511;
	fma.rn.f64 	%fd767, %fd766, %fd758, 0d3FE000000000000B;
	fma.rn.f64 	%fd768, %fd767, %fd758, 0d3FF0000000000000;
	fma.rn.f64 	%fd769, %fd768, %fd758, 0d3FF0000000000000;
	shr.u32 	%r448, %r447, 31;
	add.s32 	%r449, %r447, %r448;
	shr.s32 	%r450, %r449, 1;
	{
	.reg .b32 %temp; 
	mov.b64 	{%r451, %temp}, %fd769;
	}
	{
	.reg .b32 %temp; 
	mov.b64 	{%temp, %r452}, %fd769;
	}
	shl.b32 	%r453, %r450, 20;
	add.s32 	%r454, %r452, %r453;
	mov.b64 	%fd770, {%r451, %r454};
	sub.s32 	%r455, %r447, %r450;
	shl.b32 	%r456, %r455, 20;
	add.s32 	%r457, %r456, 1072693248;
	mov.b32 	%r458, 0;
	mov.b64 	%fd771, {%r458, %r457};
	mul.f64 	%fd772, %fd771, %fd770;
	neg.f64 	%fd773, %fd753;
	fma.rn.f64 	%fd774, %fd752, %fd703, %fd773;
	fma.rn.f64 	%fd775, %fd772, %fd774, %fd772;
	mul.f64 	%fd776, %fd775, %fd751;
	setp.gt.u32 	%p76, %r159, 1077624832;
	selp.f64 	%fd777, 0d0000000000000000, %fd776, %p76;
	setp.lt.s32 	%p77, %r158, 0;
	mov.f64 	%fd778, 0d4000000000000000;
	sub.f64 	%fd779, %fd778, %fd777;
	selp.f64 	%fd1543, %fd779, %fd777, %p77;
	bra.uni 	$L__BB8_146;
$L__BB8_145:
	setp.eq.s32 	%p73, %r159, 2146435072;
	setp.eq.s32 	%p74, %r160, 0;
	setp.lt.s32 	%p75, %r158, 0;
	selp.f64 	%fd700, 0d4000000000000000, 0d0000000000000000, %p75;
	add.f64 	%fd701, %fd78, %fd78;
	selp.f64 	%fd702, %fd700, %fd701, %p74;
	selp.f64 	%fd1543, %fd702, %fd701, %p73;
$L__BB8_146:
	div.rn.f64 	%fd780, %fd1543, %fd77;
	add.f64 	%fd1544, %fd1544, %fd780;
	add.s32 	%r924, %r924, %r16;
	setp.lt.s32 	%p78, %r924, %r297;
	@%p78 bra 	$L__BB8_143;
$L__BB8_147:
	ld.shared.f64 	%fd781, [%r17];
	add.f64 	%fd782, %fd1544, %fd781;
	st.shared.f64 	[%r17], %fd782;
$L__BB8_148:
	setp.gt.f64 	%p121, %fd45, 0d3EB0C6F7A0B5ED8D;
	setp.ne.s32 	%p122, %r961, 0;
	or.pred  	%p123, %p122, %p121;
	@%p123 bra 	$L__BB8_150;
	ld.shared.f64 	%fd1220, [%r17];
	fma.rn.f64 	%fd1221, %fd219, 0dBFF20DD750429B6D, %fd1220;
	st.shared.f64 	[%r17], %fd1221;
$L__BB8_150:
	bar.sync 	0;
	setp.ge.u32 	%p124, %r961, %r15;
	@%p124 bra 	$L__BB8_162;
	setp.lt.s32 	%p125, %r298, 1;
	@%p125 bra 	$L__BB8_156;
	mov.u32 	%r590, _ZZ9rcnsl0_cuILi7ELi4EEvPddidS0_iS0_idS0_S0_E2dl;
	mov.u32 	%r594, _ZZ10mkstrxd_cuILi3ELi4EEviiiiPdPiiS1_dddS0_iS0_iS1_S1_S0_S0_bbbS0_S0_S1_S1_S0_S0_E2hl;
	mov.u32 	%r925, %r961;
$L__BB8_153:
	shl.b32 	%r589, %r925, 3;
	add.s32 	%r163, %r590, %r589;
	mov.b32 	%r926, 0;
	mov.f64 	%fd1545, 0d0000000000000000;
$L__BB8_154:
	shl.b32 	%r591, %r926, 9;
	add.s32 	%r592, %r163, %r591;
	ld.shared.f64 	%fd1233, [%r592];
	add.f64 	%fd1545, %fd1233, %fd1545;
	add.s32 	%r926, %r926, 1;
	setp.ne.s32 	%p130, %r926, %r13;
	@%p130 bra 	$L__BB8_154;
	mul.wide.u32 	%rd318, %r925, 8;
	add.s64 	%rd319, %rd1, %rd318;
	ld.global.f64 	%fd1234, [%rd319];
	mul.f64 	%fd1235, %fd1234, %fd1545;
	add.s32 	%r595, %r594, %r589;
	st.shared.f64 	[%r595], %fd1235;
	add.s32 	%r925, %r925, 4;
	setp.lt.u32 	%p131, %r925, %r15;
	@%p131 bra 	$L__BB8_153;
	bra.uni 	$L__BB8_162;
$L__BB8_156:
	add.s32 	%r574, %r961, 4;
	max.u32 	%r575, %r15, %r574;
	not.b32 	%r576, %r4;
	add.s32 	%r577, %r575, %r576;
	sub.s32 	%r167, %r577, %r5;
	and.b32  	%r578, %r167, 12;
	setp.eq.s32 	%p126, %r578, 12;
	mov.u32 	%r929, %r961;
	@%p126 bra 	$L__BB8_159;
	shr.u32 	%r580, %r167, 2;
	add.s32 	%r581, %r580, 1;
	and.b32  	%r168, %r581, 3;
	mov.b32 	%r928, 0;
	mov.u32 	%r929, %r961;
$L__BB8_158:
	.pragma "nounroll";
	shl.b32 	%r582, %r929, 3;
	mov.u32 	%r583, _ZZ10mkstrxd_cuILi3ELi4EEviiiiPdPiiS1_dddS0_iS0_iS1_S1_S0_S0_bbbS0_S0_S1_S1_S0_S0_E2hl;
	add.s32 	%r584, %r583, %r582;
	mul.wide.u32 	%rd314, %r929, 8;
	add.s64 	%rd315, %rd1, %rd314;
	ld.global.f64 	%fd1222, [%rd315];
	mul.f64 	%fd1223, %fd1222, 0d0000000000000000;
	st.shared.f64 	[%r584], %fd1223;
	add.s32 	%r929, %r929, 4;
	add.s32 	%r928, %r928, 1;
	setp.ne.s32 	%p127, %r928, %r168;
	@%p127 bra 	$L__BB8_158;
$L__BB8_159:
	setp.lt.u32 	%p128, %r167, 12;
	@%p128 bra 	$L__BB8_162;
	mov.u32 	%r586, _ZZ10mkstrxd_cuILi3ELi4EEviiiiPdPiiS1_dddS0_iS0_iS1_S1_S0_S0_bbbS0_S0_S1_S1_S0_S0_E2hl;
$L__BB8_161:
	shl.b32 	%r585, %r929, 3;
	add.s32 	%r587, %r586, %r585;
	mul.wide.u32 	%rd316, %r929, 8;
	add.s64 	%rd317, %rd1, %rd316;
	ld.global.f64 	%fd1224, [%rd317];
	mul.f64 	%fd1225, %fd1224, 0d0000000000000000;
	st.shared.f64 	[%r587], %fd1225;
	ld.global.f64 	%fd1226, [%rd317+32];
	mul.f64 	%fd1227, %fd1226, 0d0000000000000000;
	st.shared.f64 	[%r587+32], %fd1227;
	ld.global.f64 	%fd1228, [%rd317+64];
	mul.f64 	%fd1229, %fd1228, 0d0000000000000000;
	st.shared.f64 	[%r587+64], %fd1229;
	ld.global.f64 	%fd1230, [%rd317+96];
	mul.f64 	%fd1231, %fd1230, 0d0000000000000000;
	st.shared.f64 	[%r587+96], %fd1231;
	add.s32 	%r929, %r929, 16;
	setp.lt.u32 	%p129, %r929, %r15;
	@%p129 bra 	$L__BB8_161;
$L__BB8_162:
	bar.sync 	0;
	bra.uni 	$L__BB8_222;
$L__BB8_163:
	mul.f64 	%fd86, %fd220, %fd1;
	mul.f64 	%fd87, %fd220, %fd2;
	mul.f64 	%fd88, %fd220, %fd3;
	mov.u32 	%r596, %ntid.y;
	mul.lo.s32 	%r176, %r3, %r596;
	mov.f64 	%fd1236, 0d0000000000000000;
	st.local.v2.f64 	[%rd7], {%fd1236, %fd1236};
	st.local.v2.f64 	[%rd7+16], {%fd1236, %fd1236};
	st.local.v2.f64 	[%rd7+32], {%fd1236, %fd1236};
	st.local.v2.f64 	[%rd7+48], {%fd1236, %fd1236};
	st.local.v2.f64 	[%rd7+64], {%fd1236, %fd1236};
	st.local.v2.f64 	[%rd7+80], {%fd1236, %fd1236};
	st.local.v2.f64 	[%rd7+96], {%fd1236, %fd1236};
	st.local.v2.f64 	[%rd7+112], {%fd1236, %fd1236};
	st.local.v2.f64 	[%rd7+128], {%fd1236, %fd1236};
	st.local.v2.f64 	[%rd7+144], {%fd1236, %fd1236};
	st.local.v2.f64 	[%rd7+160], {%fd1236, %fd1236};
	st.local.v2.f64 	[%rd7+176], {%fd1236, %fd1236};
	st.local.v2.f64 	[%rd7+192], {%fd1236, %fd1236};
	st.local.v2.f64 	[%rd7+208], {%fd1236, %fd1236};
	st.local.v2.f64 	[%rd7+224], {%fd1236, %fd1236};
	st.local.v2.f64 	[%rd7+240], {%fd1236, %fd1236};
	st.local.v2.f64 	[%rd7+256], {%fd1236, %fd1236};
	st.local.v2.f64 	[%rd7+272], {%fd1236, %fd1236};
	st.local.v2.f64 	[%rd7+288], {%fd1236, %fd1236};
	st.local.v2.f64 	[%rd7+304], {%fd1236, %fd1236};
	st.local.v2.f64 	[%rd7+320], {%fd1236, %fd1236};
	st.local.v2.f64 	[%rd7+336], {%fd1236, %fd1236};
	st.local.v2.f64 	[%rd7+352], {%fd1236, %fd1236};
	st.local.v2.f64 	[%rd7+368], {%fd1236, %fd1236};
	st.local.v2.f64 	[%rd7+384], {%fd1236, %fd1236};
	st.local.v2.f64 	[%rd7+400], {%fd1236, %fd1236};
	st.local.v2.f64 	[%rd7+416], {%fd1236, %fd1236};
	st.local.v2.f64 	[%rd7+432], {%fd1236, %fd1236};
	st.local.v2.f64 	[%rd7+448], {%fd1236, %fd1236};
	st.local.v2.f64 	[%rd7+464], {%fd1236, %fd1236};
	st.local.v2.f64 	[%rd7+480], {%fd1236, %fd1236};
	st.local.v2.f64 	[%rd7+496], {%fd1236, %fd1236};
	st.local.v2.f64 	[%rd7+512], {%fd1236, %fd1236};
	st.local.v2.f64 	[%rd7+528], {%fd1236, %fd1236};
	st.local.v2.f64 	[%rd7+544], {%fd1236, %fd1236};
	st.local.v2.f64 	[%rd7+560], {%fd1236, %fd1236};
	st.local.v2.f64 	[%rd7+576], {%fd1236, %fd1236};
	st.local.v2.f64 	[%rd7+592], {%fd1236, %fd1236};
	st.local.v2.f64 	[%rd7+608], {%fd1236, %fd1236};
	st.local.v2.f64 	[%rd7+624], {%fd1236, %fd1236};
	st.local.v2.f64 	[%rd7+640], {%fd1236, %fd1236};
	st.local.v2.f64 	[%rd7+656], {%fd1236, %fd1236};
	st.local.v2.f64 	[%rd7+672], {%fd1236, %fd1236};
	st.local.v2.f64 	[%rd7+688], {%fd1236, %fd1236};
	st.local.v2.f64 	[%rd7+704], {%fd1236, %fd1236};
	st.local.v2.f64 	[%rd7+720], {%fd1236, %fd1236};
	st.local.v2.f64 	[%rd7+736], {%fd1236, %fd1236};
	st.local.v2.f64 	[%rd7+752], {%fd1236, %fd1236};
	st.local.v2.f64 	[%rd7+768], {%fd1236, %fd1236};
	st.local.v2.f64 	[%rd7+784], {%fd1236, %fd1236};
	mul.f64 	%fd1237, %fd87, %fd87;
	fma.rn.f64 	%fd1238, %fd86, %fd86, %fd1237;
	fma.rn.f64 	%fd89, %fd88, %fd88, %fd1238;
	setp.lt.s32 	%p132, %r12, 0;
	@%p132 bra 	$L__BB8_203;
	add.s32 	%r177, %r10, %r8;
	and.b32  	%r178, %r12, 1;
	mov.b32 	%r932, 0;
	mov.f64 	%fd1554, 0d3FF0000000000000;
	mov.f64 	%fd1572, 0d0000000000000000;
	mov.f64 	%fd1571, %fd1572;
$L__BB8_165:
	mov.u32 	%r180, %r932;
	mov.f64 	%fd1556, 0d0000000000000000;
	mov.f64 	%fd1555, 0d3FF0000000000000;
	mov.f64 	%fd1553, 0d3FD20DD750429B6D;
	setp.eq.s32 	%p133, %r180, 0;
	@%p133 bra 	$L__BB8_169;
	setp.eq.s32 	%p134, %r180, 1;
	mov.f64 	%fd1555, %fd86;
	mov.f64 	%fd1556, %fd87;
	@%p134 bra 	$L__BB8_168;
	mul.f64 	%fd1245, %fd86, %fd1549;
	mul.f64 	%fd1246, %fd87, %fd1548;
	sub.f64 	%fd1555, %fd1245, %fd1246;
	mul.f64 	%fd1247, %fd86, %fd1548;
	fma.rn.f64 	%fd1556, %fd87, %fd1549, %fd1247;
$L__BB8_168:
	shl.b32 	%r599, %r180, 1;
	add.s32 	%r600, %r599, -1;
	mul.lo.s32 	%r601, %r600, %r599;
	cvt.rn.f64.s32 	%fd1248, %r601;
	mul.f64 	%fd1554, %fd1554, %fd1248;
	shl.b32 	%r602, %r180, 2;
	or.b32  	%r603, %r602, 2;
	cvt.rn.f64.s32 	%fd1249, %r603;
	mul.f64 	%fd1250, %fd1554, 0d402921FB54442D18;
	div.rn.f64 	%fd1251, %fd1249, %fd1250;
	sqrt.rn.f64 	%fd1553, %fd1251;
$L__BB8_169:
	mov.f64 	%fd1548, %fd1556;
	mov.f64 	%fd1549, %fd1555;
	add.s32 	%r932, %r180, 1;
	add.s32 	%r182, %r180, 2;
	add.s32 	%r183, %r180, -1;
	shl.b32 	%r604, %r180, 2;
	mov.u32 	%r605, _ZZ10mkstrxd_cuILi3ELi4EEviiiiPdPiiS1_dddS0_iS0_iS1_S1_S0_S0_bbbS0_S0_S1_S1_S0_S0_E2df;
	add.s32 	%r184, %r605, %r604;
	setp.ne.s32 	%p135, %r180, 0;
	@%p135 bra 	$L__BB8_185;
	setp.ne.s32 	%p148, %r178, 0;
	mov.b32 	%r936, 0;
	mov.f64 	%fd1557, %fd1572;
	mov.f64 	%fd1558, %fd1571;
	mov.f64 	%fd1561, %fd1553;
	mov.u32 	%r933, %r944;
	@%p148 bra 	$L__BB8_172;
	ld.shared.u32 	%r651, [%r184];
	cvt.rn.f64.s32 	%fd1310, %r651;
	mul.f64 	%fd1311, %fd1553, %fd1310;
	st.local.f64 	[%rd6], %fd1311;
	mul.f64 	%fd1312, %fd1549, %fd1311;
	st.local.f64 	[%rd7], %fd1312;
	mul.f64 	%fd1561, %fd1553, 0d3FFBB67AE8584CAA;
	mov.b32 	%r936, 1;
	mov.b32 	%r933, 0;
	mov.f64 	%fd1557, %fd1553;
	mov.f64 	%fd1558, %fd1572;
$L__BB8_172:
	setp.eq.s32 	%p149, %r12, 0;
	mov.b32 	%r944, 0;
	mov.f64 	%fd1571, %fd1572;
	mov.f64 	%fd1572, %fd1553;
	@%p149 bra 	$L__BB8_202;
	mov.f64 	%fd1572, %fd1557;
	mov.u32 	%r944, %r933;
	mov.f64 	%fd1571, %fd1558;
$L__BB8_174:
	mov.f64 	%fd110, %fd1571;
	mov.f64 	%fd1571, %fd1561;
	mov.f64 	%fd109, %fd1572;
	setp.eq.s32 	%p150, %r936, 0;
	@%p150 bra 	$L__BB8_179;
	setp.eq.s32 	%p151, %r936, %r932;
	@%p151 bra 	$L__BB8_178;
	setp.lt.u32 	%p152, %r936, %r182;
	@%p152 bra 	$L__BB8_180;
	add.s32 	%r653, %r944, 1;
	setp.eq.s32 	%p153, %r653, 2;
	selp.b32 	%r189, 0, %r653, %p153;
	add.s32 	%r654, %r183, %r936;
	cvt.rn.f64.s32 	%fd1313, %r654;
	cvt.rn.f64.u32 	%fd1314, %r936;
	div.rn.f64 	%fd1315, %fd1313, %fd1314;
	mul.f64 	%fd1316, %fd1315, %fd1571;
	div.rn.f64 	%fd1317, %fd1316, %fd110;
	shl.b32 	%r655, %r936, 1;
	add.s32 	%r656, %r655, -1;
	cvt.rn.f64.s32 	%fd1318, %r656;
	div.rn.f64 	%fd1319, %fd1318, %fd1314;
	mul.f64 	%fd1320, %fd1319, %fd1571;
	div.rn.f64 	%fd1321, %fd1320, %fd109;
	mul.f64 	%fd1322, %fd89, %fd1317;
	mul.wide.s32 	%rd340, %r189, 8;
	add.s64 	%rd341, %rd6, %rd340;
	ld.local.f64 	%fd1323, [%rd341];
	mul.f64 	%fd1324, %fd1322, %fd1323;
	mul.f64 	%fd1325, %fd88, %fd1321;
	mul.wide.s32 	%rd342, %r944, 8;
	add.s64 	%rd343, %rd6, %rd342;
	ld.local.f64 	%fd1326, [%rd343];
	mul.f64 	%fd1327, %fd1325, %fd1326;
	sub.f64 	%fd1328, %fd1327, %fd1324;
	st.local.f64 	[%rd341], %fd1328;
	mov.u32 	%r944, %r189;
	bra.uni 	$L__BB8_180;
$L__BB8_178:
	mul.f64 	%fd1329, %fd88, %fd1571;
	ld.shared.u32 	%r658, [%r184+4];
	cvt.rn.f64.s32 	%fd1330, %r658;
	mul.f64 	%fd1331, %fd1329, %fd1330;
	st.local.f64 	[%rd6+8], %fd1331;
	mov.b32 	%r944, 1;
	bra.uni 	$L__BB8_180;
$L__BB8_179:
	ld.shared.u32 	%r660, [%r184];
	cvt.rn.f64.s32 	%fd1332, %r660;
	mul.f64 	%fd1333, %fd1571, %fd1332;
	st.local.f64 	[%rd6], %fd1333;
	mov.b32 	%r944, 0;
$L__BB8_180:
	setp.eq.s32 	%p154, %r936, 0;
	add.s32 	%r191, %r936, 1;
	mad.lo.s32 	%r192, %r936, %r936, %r936;
	mul.wide.s32 	%rd344, %r944, 8;
	add.s64 	%rd345, %rd6, %rd344;
	ld.local.f64 	%fd1563, [%rd345];
	mul.f64 	%fd1334, %fd1549, %fd1563;
	mul.wide.u32 	%rd346, %r192, 8;
	add.s64 	%rd347, %rd7, %rd346;
	st.local.f64 	[%rd347], %fd1334;
	shl.b32 	%r193, %r936, 1;
	add.s32 	%r194, %r193, 3;
	mad.lo.s32 	%r661, %r194, %r936, %r194;
	cvt.rn.f64.u32 	%fd1335, %r661;
	mad.lo.s32 	%r662, %r193, %r936, %r193;
	add.s32 	%r663, %r662, %r191;
	cvt.rn.f64.u32 	%fd1336, %r663;
	div.rn.f64 	%fd1337, %fd1335, %fd1336;
	sqrt.rn.f64 	%fd1338, %fd1337;
	mul.f64 	%fd1572, %fd1338, %fd1571;
	@%p154 bra 	$L__BB8_183;
	setp.lt.u32 	%p155, %r191, %r182;
	@%p155 bra 	$L__BB8_184;
	add.s32 	%r664, %r944, 1;
	setp.eq.s32 	%p156, %r664, 2;
	selp.b32 	%r944, 0, %r664, %p156;
	cvt.rn.f64.u32 	%fd1339, %r936;
	cvt.rn.f64.u32 	%fd1340, %r191;
	div.rn.f64 	%fd1341, %fd1339, %fd1340;
	mul.f64 	%fd1342, %fd1341, %fd1572;
	div.rn.f64 	%fd1343, %fd1342, %fd109;
	shl.b32 	%r665, %r191, 1;
	add.s32 	%r666, %r665, -1;
	cvt.rn.f64.s32 	%fd1344, %r666;
	div.rn.f64 	%fd1345, %fd1344, %fd1340;
	mul.f64 	%fd1346, %fd1345, %fd1572;
	div.rn.f64 	%fd1347, %fd1346, %fd1571;
	mul.f64 	%fd1348, %fd89, %fd1343;
	mul.wide.s32 	%rd348, %r944, 8;
	add.s64 	%rd349, %rd6, %rd348;
	ld.local.f64 	%fd1349, [%rd349];
	mul.f64 	%fd1350, %fd1348, %fd1349;
	mul.f64 	%fd1351, %fd88, %fd1347;
	mul.f64 	%fd1352, %fd1351, %fd1563;
	sub.f64 	%fd1563, %fd1352, %fd1350;
	st.local.f64 	[%rd349], %fd1563;
	bra.uni 	$L__BB8_184;
$L__BB8_183:
	mul.f64 	%fd1353, %fd88, %fd1572;
	ld.shared.u32 	%r668, [_ZZ10mkstrxd_cuILi3ELi4EEviiiiPdPiiS1_dddS0_iS0_iS1_S1_S0_S0_bbbS0_S0_S1_S1_S0_S0_E2df+4];
	cvt.rn.f64.s32 	%fd1354, %r668;
	mul.f64 	%fd1563, %fd1353, %fd1354;
	st.local.f64 	[%rd6+8], %fd1563;
	mov.b32 	%r944, 1;
$L__BB8_184:
	add.s32 	%r936, %r936, 2;
	shl.b32 	%r669, %r191, 1;
	add.s32 	%r670, %r192, %r669;
	mul.f64 	%fd1355, %fd1549, %fd1563;
	mul.wide.u32 	%rd350, %r670, 8;
	add.s64 	%rd351, %rd7, %rd350;
	st.local.f64 	[%rd351], %fd1355;
	add.s32 	%r671, %r193, 5;
	mul.lo.s32 	%r672, %r936, %r671;
	cvt.rn.f64.u32 	%fd1356, %r672;
	mul.lo.s32 	%r673, %r936, %r194;
	cvt.rn.f64.u32 	%fd1357, %r673;
	div.rn.f64 	%fd1358, %fd1356, %fd1357;
	sqrt.rn.f64 	%fd1359, %fd1358;
	mul.f64 	%fd1561, %fd1359, %fd1572;
	setp.eq.s32 	%p157, %r936, %r177;
	@%p157 bra 	$L__BB8_202;
	bra.uni 	$L__BB8_174;
$L__BB8_185:
	sub.s32 	%r606, %r177, %r180;
	and.b32  	%r607, %r606, 1;
	setp.eq.b32 	%p136, %r607, 1;
	not.pred 	%p137, %p136;
	mov.f64 	%fd1564, %fd1572;
	mov.f64 	%fd1565, %fd1571;
	mov.f64 	%fd1568, %fd1553;
	mov.u32 	%r939, %r944;
	mov.u32 	%r942, %r180;
	@%p137 bra 	$L__BB8_187;
	ld.shared.u32 	%r609, [%r184];
	cvt.rn.f64.s32 	%fd1252, %r609;
	mul.f64 	%fd1253, %fd1553, %fd1252;
	st.local.f64 	[%rd6], %fd1253;
	mul.f64 	%fd1254, %fd1549, %fd1253;
	mad.lo.s32 	%r610, %r932, %r180, %r180;
	mul.wide.u32 	%rd320, %r610, 8;
	add.s64 	%rd321, %rd7, %rd320;
	st.local.f64 	[%rd321], %fd1254;
	mul.f64 	%fd1255, %fd1548, %fd1253;
	mul.lo.s32 	%r611, %r180, %r180;
	mul.wide.s32 	%rd322, %r611, 8;
	add.s64 	%rd323, %rd7, %rd322;
	st.local.f64 	[%rd323], %fd1255;
	shl.b32 	%r612, %r180, 1;
	add.s32 	%r613, %r612, 3;
	cvt.rn.f64.u32 	%fd1256, %r613;
	add.s32 	%r614, %r182, %r183;
	add.s32 	%r615, %r932, %r180;
	mul.lo.s32 	%r616, %r614, %r615;
	cvt.rn.f64.u32 	%fd1257, %r616;
	div.rn.f64 	%fd1258, %fd1256, %fd1257;
	sqrt.rn.f64 	%fd1259, %fd1258;
	mul.f64 	%fd1568, %fd1259, %fd1553;
	mov.b32 	%r939, 0;
	mov.f64 	%fd1564, %fd1553;
	mov.f64 	%fd1565, %fd1572;
	mov.u32 	%r942, %r932;
$L__BB8_187:
	setp.eq.s32 	%p138, %r12, %r180;
	mov.b32 	%r944, 0;
	mov.f64 	%fd1571, %fd1572;
	mov.f64 	%fd1572, %fd1553;
	@%p138 bra 	$L__BB8_202;
	mov.f64 	%fd1572, %fd1564;
	mov.u32 	%r944, %r939;
	mov.f64 	%fd1571, %fd1565;
$L__BB8_189:
	mov.f64 	%fd123, %fd1571;
	mov.f64 	%fd1571, %fd1568;
	mov.f64 	%fd122, %fd1572;
	setp.ne.s32 	%p139, %r942, %r180;
	@%p139 bra 	$L__BB8_191;
	ld.shared.u32 	%r626, [%r184];
	cvt.rn.f64.s32 	%fd1279, %r626;
	mul.f64 	%fd1280, %fd1571, %fd1279;
	st.local.f64 	[%rd6], %fd1280;
	mov.b32 	%r944, 0;
	bra.uni 	$L__BB8_195;
$L__BB8_191:
	setp.ne.s32 	%p140, %r942, %r932;
	@%p140 bra 	$L__BB8_193;
	mul.f64 	%fd1276, %fd88, %fd1571;
	ld.shared.u32 	%r624, [%r184+4];
	cvt.rn.f64.s32 	%fd1277, %r624;
	mul.f64 	%fd1278, %fd1276, %fd1277;
	st.local.f64 	[%rd6+8], %fd1278;
	mov.b32 	%r944, 1;
	bra.uni 	$L__BB8_195;
$L__BB8_193:
	setp.lt.u32 	%p141, %r942, %r182;
	@%p141 bra 	$L__BB8_195;
	add.s32 	%r618, %r944, 1;
	setp.eq.s32 	%p142, %r618, 2;
	selp.b32 	%r202, 0, %r618, %p142;
	add.s32 	%r619, %r183, %r942;
	cvt.rn.f64.s32 	%fd1260, %r619;
	sub.s32 	%r620, %r942, %r180;
	cvt.rn.f64.u32 	%fd1261, %r620;
	div.rn.f64 	%fd1262, %fd1260, %fd1261;
	mul.f64 	%fd1263, %fd1262, %fd1571;
	div.rn.f64 	%fd1264, %fd1263, %fd123;
	shl.b32 	%r621, %r942, 1;
	add.s32 	%r622, %r621, -1;
	cvt.rn.f64.s32 	%fd1265, %r622;
	div.rn.f64 	%fd1266, %fd1265, %fd1261;
	mul.f64 	%fd1267, %fd1266, %fd1571;
	div.rn.f64 	%fd1268, %fd1267, %fd122;
	mul.f64 	%fd1269, %fd89, %fd1264;
	mul.wide.s32 	%rd324, %r202, 8;
	add.s64 	%rd325, %rd6, %rd324;
	ld.local.f64 	%fd1270, [%rd325];
	mul.f64 	%fd1271, %fd1269, %fd1270;
	mul.f64 	%fd1272, %fd88, %fd1268;
	mul.wide.s32 	%rd326, %r944, 8;
	add.s64 	%rd327, %rd6, %rd326;
	ld.local.f64 	%fd1273, [%rd327];
	mul.f64 	%fd1274, %fd1272, %fd1273;
	sub.f64 	%fd1275, %fd1274, %fd1271;
	st.local.f64 	[%rd325], %fd1275;
	mov.u32 	%r944, %r202;
$L__BB8_195:
	add.s32 	%r204, %r942, 1;
	mad.lo.s32 	%r205, %r942, %r942, %r942;
	mul.wide.s32 	%rd328, %r944, 8;
	add.s64 	%rd329, %rd6, %rd328;
	ld.local.f64 	%fd1570, [%rd329];
	mul.f64 	%fd1281, %fd1549, %fd1570;
	add.s32 	%r627, %r205, %r180;
	mul.wide.u32 	%rd330, %r627, 8;
	add.s64 	%rd331, %rd7, %rd330;
	st.local.f64 	[%rd331], %fd1281;
	mul.f64 	%fd1282, %fd1548, %fd1570;
	sub.s32 	%r628, %r205, %r180;
	mul.wide.s32 	%rd332, %r628, 8;
	add.s64 	%rd333, %rd7, %rd332;
	st.local.f64 	[%rd333], %fd1282;
	sub.s32 	%r206, %r204, %r180;
	shl.b32 	%r207, %r942, 1;
	add.s32 	%r208, %r207, 3;
	mul.lo.s32 	%r629, %r206, %r208;
	cvt.rn.f64.s32 	%fd1283, %r629;
	add.s32 	%r209, %r932, %r942;
	add.s32 	%r630, %r204, %r942;
	mul.lo.s32 	%r631, %r209, %r630;
	cvt.rn.f64.u32 	%fd1284, %r631;
	div.rn.f64 	%fd1285, %fd1283, %fd1284;
	sqrt.rn.f64 	%fd1286, %fd1285;
	mul.f64 	%fd1572, %fd1286, %fd1571;
	setp.eq.s32 	%p143, %r204, %r180;
	@%p143 bra 	$L__BB8_200;
	setp.eq.s32 	%p144, %r942, %r180;
	@%p144 bra 	$L__BB8_199;
	setp.lt.u32 	%p145, %r204, %r182;
	@%p145 bra 	$L__BB8_201;
	add.s32 	%r632, %r944, 1;
	setp.eq.s32 	%p146, %r632, 2;
	selp.b32 	%r944, 0, %r632, %p146;
	add.s32 	%r633, %r180, %r942;
	cvt.rn.f64.s32 	%fd1287, %r633;
	cvt.rn.f64.u32 	%fd1288, %r206;
	div.rn.f64 	%fd1289, %fd1287, %fd1288;
	mul.f64 	%fd1290, %fd1289, %fd1572;
	div.rn.f64 	%fd1291, %fd1290, %fd122;
	shl.b32 	%r634, %r204, 1;
	add.s32 	%r635, %r634, -1;
	cvt.rn.f64.s32 	%fd1292, %r635;
	div.rn.f64 	%fd1293, %fd1292, %fd1288;
	mul.f64 	%fd1294, %fd1293, %fd1572;
	div.rn.f64 	%fd1295, %fd1294, %fd1571;
	mul.f64 	%fd1296, %fd89, %fd1291;
	mul.wide.s32 	%rd334, %r944, 8;
	add.s64 	%rd335, %rd6, %rd334;
	ld.local.f64 	%fd1297, [%rd335];
	mul.f64 	%fd1298, %fd1296, %fd1297;
	mul.f64 	%fd1299, %fd88, %fd1295;
	mul.f64 	%fd1300, %fd1299, %fd1570;
	sub.f64 	%fd1570, %fd1300, %fd1298;
	st.local.f64 	[%rd335], %fd1570;
	bra.uni 	$L__BB8_201;
$L__BB8_199:
	mul.f64 	%fd1301, %fd88, %fd1572;
	ld.shared.u32 	%r637, [%r184+4];
	cvt.rn.f64.s32 	%fd1302, %r637;
	mul.f64 	%fd1570, %fd1301, %fd1302;
	st.local.f64 	[%rd6+8], %fd1570;
	mov.b32 	%r944, 1;
	bra.uni 	$L__BB8_201;
$L__BB8_200:
	ld.shared.u32 	%r639, [%r184];
	cvt.rn.f64.s32 	%fd1303, %r639;
	mul.f64 	%fd1570, %fd1572, %fd1303;
	st.local.f64 	[%rd6], %fd1570;
	mov.b32 	%r944, 0;
$L__BB8_201:
	add.s32 	%r942, %r942, 2;
	shl.b32 	%r640, %r204, 1;
	add.s32 	%r641, %r205, %r640;
	mul.f64 	%fd1304, %fd1549, %fd1570;
	add.s32 	%r642, %r641, %r180;
	mul.wide.u32 	%rd336, %r642, 8;
	add.s64 	%rd337, %rd7, %rd336;
	st.local.f64 	[%rd337], %fd1304;
	mul.f64 	%fd1305, %fd1548, %fd1570;
	sub.s32 	%r643, %r641, %r180;
	mul.wide.s32 	%rd338, %r643, 8;
	add.s64 	%rd339, %rd7, %rd338;
	st.local.f64 	[%rd339], %fd1305;
	sub.s32 	%r644, %r942, %r180;
	add.s32 	%r645, %r207, 5;
	mul.lo.s32 	%r646, %r644, %r645;
	cvt.rn.f64.s32 	%fd1306, %r646;
	mad.lo.s32 	%r647, %r208, %r209, %r208;
	cvt.rn.f64.u32 	%fd1307, %r647;
	div.rn.f64 	%fd1308, %fd1306, %fd1307;
	sqrt.rn.f64 	%fd1309, %fd1308;
	mul.f64 	%fd1568, %fd1309, %fd1572;
	setp.ne.s32 	%p147, %r942, %r177;
	@%p147 bra 	$L__BB8_189;
$L__BB8_202:
	setp.ne.s32 	%p158, %r180, %r12;
	@%p158 bra 	$L__BB8_165;
$L__BB8_203:
	setp.lt.s32 	%p159, %r12, 0;
	@%p159 bra 	$L__BB8_216;
	sqrt.rn.f64 	%fd1573, %fd89;
	setp.lt.f64 	%p160, %fd89, 0d3DDB7CDFD9D7BDBB;
	selp.f64 	%fd135, 0d3FF0000000000000, %fd89, %p160;
	mov.b32 	%r950, 0;
	mov.b32 	%r949, 1;
	mov.b16 	%rs54, 0;
	mov.u32 	%r679, _ZZ10mkstrxd_cuILi3ELi4EEviiiiPdPiiS1_dddS0_iS0_iS1_S1_S0_S0_bbbS0_S0_S1_S1_S0_S0_E2df;
	mov.u16 	%rs55, %rs54;
	mov.u32 	%r958, %r950;
$L__BB8_205:
	mov.u32 	%r222, %r950;
	shl.b32 	%r677, %r222, 1;
	div.rn.f64 	%fd1573, %fd1573, %fd135;
	shl.b32 	%r678, %r222, 2;
	add.s32 	%r680, %r679, %r678;
	ld.shared.u32 	%r681, [%r680];
	cvt.rn.f64.s32 	%fd1360, %r681;
	mul.f64 	%fd138, %fd1573, %fd1360;
	setp.lt.u32 	%p161, %r677, 15;
	@%p161 bra 	$L__BB8_208;
	and.b32  	%r224, %r949, -16;
	mov.b32 	%r953, 0;
$L__BB8_207:
	.pragma "nounroll";
	mul.wide.s32 	%rd352, %r958, 8;
	add.s64 	%rd353, %rd7, %rd352;
	ld.local.f64 	%fd1361, [%rd353];
	mul.f64 	%fd1362, %fd1361, %fd138;
	st.local.f64 	[%rd353], %fd1362;
	ld.local.f64 	%fd1363, [%rd353+8];
	mul.f64 	%fd1364, %fd1363, %fd138;
	st.local.f64 	[%rd353+8], %fd1364;
	ld.local.f64 	%fd1365, [%rd353+16];
	mul.f64 	%fd1366, %fd1365, %fd138;
	st.local.f64 	[%rd353+16], %fd1366;
	ld.local.f64 	%fd1367, [%rd353+24];
	mul.f64 	%fd1368, %fd1367, %fd138;
	st.local.f64 	[%rd353+24], %fd1368;
	ld.local.f64 	%fd1369, [%rd353+32];
	mul.f64 	%fd1370, %fd1369, %fd138;
	st.local.f64 	[%rd353+32], %fd1370;
	ld.local.f64 	%fd1371, [%rd353+40];
	mul.f64 	%fd1372, %fd1371, %fd138;
	st.local.f64 	[%rd353+40], %fd1372;
	ld.local.f64 	%fd1373, [%rd353+48];
	mul.f64 	%fd1374, %fd1373, %fd138;
	st.local.f64 	[%rd353+48], %fd1374;
	ld.local.f64 	%fd1375, [%rd353+56];
	mul.f64 	%fd1376, %fd1375, %fd138;
	st.local.f64 	[%rd353+56], %fd1376;
	ld.local.f64 	%fd1377, [%rd353+64];
	mul.f64 	%fd1378, %fd1377, %fd138;
	st.local.f64 	[%rd353+64], %fd1378;
	ld.local.f64 	%fd1379, [%rd353+72];
	mul.f64 	%fd1380, %fd1379, %fd138;
	st.local.f64 	[%rd353+72], %fd1380;
	ld.local.f64 	%fd1381, [%rd353+80];
	mul.f64 	%fd1382, %fd1381, %fd138;
	st.local.f64 	[%rd353+80], %fd1382;
	ld.local.f64 	%fd1383, [%rd353+88];
	mul.f64 	%fd1384, %fd1383, %fd138;
	st.local.f64 	[%rd353+88], %fd1384;
	ld.local.f64 	%fd1385, [%rd353+96];
	mul.f64 	%fd1386, %fd1385, %fd138;
	st.local.f64 	[%rd353+96], %fd1386;
	ld.local.f64 	%fd1387, [%rd353+104];
	mul.f64 	%fd1388, %fd1387, %fd138;
	st.local.f64 	[%rd353+104], %fd1388;
	ld.local.f64 	%fd1389, [%rd353+112];
	mul.f64 	%fd1390, %fd1389, %fd138;
	st.local.f64 	[%rd353+112], %fd1390;
	ld.local.f64 	%fd1391, [%rd353+120];
	mul.f64 	%fd1392, %fd1391, %fd138;
	st.local.f64 	[%rd353+120], %fd1392;
	add.s32 	%r958, %r958, 16;
	add.s32 	%r953, %r953, 16;
	setp.ne.s32 	%p162, %r953, %r224;
	@%p162 bra 	$L__BB8_207;
$L__BB8_208:
	and.b32  	%r683, %r949, 15;
	setp.eq.s32 	%p163, %r683, 0;
	@%p163 bra 	$L__BB8_215;
	and.b16  	%rs45, %rs55, 4;
	setp.eq.s16 	%p164, %rs45, 0;
	mov.u32 	%r957, %r958;
	@%p164 bra 	$L__BB8_211;
	mul.wide.s32 	%rd354, %r958, 8;
	add.s64 	%rd355, %rd7, %rd354;
	ld.local.f64 	%fd1393, [%rd355];
	mul.f64 	%fd1394, %fd1393, %fd138;
	st.local.f64 	[%rd355], %fd1394;
	ld.local.f64 	%fd1395, [%rd355+8];
	mul.f64 	%fd1396, %fd1395, %fd138;
	st.local.f64 	[%rd355+8], %fd1396;
	ld.local.f64 	%fd1397, [%rd355+16];
	mul.f64 	%fd1398, %fd1397, %fd138;
	st.local.f64 	[%rd355+16], %fd1398;
	ld.local.f64 	%fd1399, [%rd355+24];
	mul.f64 	%fd1400, %fd1399, %fd138;
	st.local.f64 	[%rd355+24], %fd1400;
	ld.local.f64 	%fd1401, [%rd355+32];
	mul.f64 	%fd1402, %fd1401, %fd138;
	st.local.f64 	[%rd355+32], %fd1402;
	ld.local.f64 	%fd1403, [%rd355+40];
	mul.f64 	%fd1404, %fd1403, %fd138;
	st.local.f64 	[%rd355+40], %fd1404;
	ld.local.f64 	%fd1405, [%rd355+48];
	mul.f64 	%fd1406, %fd1405, %fd138;
	st.local.f64 	[%rd355+48], %fd1406;
	ld.local.f64 	%fd1407, [%rd355+56];
	mul.f64 	%fd1408, %fd1407, %fd138;
	st.local.f64 	[%rd355+56], %fd1408;
	add.s32 	%r957, %r958, 8;
$L__BB8_211:
	and.b16  	%rs46, %rs54, 2;
	setp.eq.s16 	%p165, %rs46, 0;
	@%p165 bra 	$L__BB8_213;
	mul.wide.s32 	%rd356, %r957, 8;
	add.s64 	%rd357, %rd7, %rd356;
	ld.local.f64 	%fd1409, [%rd357];
	mul.f64 	%fd1410, %fd1409, %fd138;
	st.local.f64 	[%rd357], %fd1410;
	ld.local.f64 	%fd1411, [%rd357+8];
	mul.f64 	%fd1412, %fd1411, %fd138;
	st.local.f64 	[%rd357+8], %fd1412;
	ld.local.f64 	%fd1413, [%rd357+16];
	mul.f64 	%fd1414, %fd1413, %fd138;
	st.local.f64 	[%rd357+16], %fd1414;
	ld.local.f64 	%fd1415, [%rd357+24];
	mul.f64 	%fd1416, %fd1415, %fd138;
	st.local.f64 	[%rd357+24], %fd1416;
	add.s32 	%r957, %r957, 4;
$L__BB8_213:
	mul.wide.s32 	%rd358, %r957, 8;
	add.s64 	%rd23, %rd7, %rd358;
	ld.local.f64 	%fd1417, [%rd23];
	mul.f64 	%fd1418, %fd1417, %fd138;
	st.local.f64 	[%rd23], %fd1418;
	add.s32 	%r958, %r957, 1;
	and.b16  	%rs47, %rs54, 1;
	setp.eq.b16 	%p166, %rs47, 1;
	not.pred 	%p167, %p166;
	@%p167 bra 	$L__BB8_215;
	ld.local.f64 	%fd1419, [%rd23+8];
	mul.f64 	%fd1420, %fd1419, %fd138;
	st.local.f64 	[%rd23+8], %fd1420;
	ld.local.f64 	%fd1421, [%rd23+16];
	mul.f64 	%fd1422, %fd1421, %fd138;
	st.local.f64 	[%rd23+16], %fd1422;
	add.s32 	%r958, %r957, 3;
$L__BB8_215:
	add.s32 	%r950, %r222, 1;
	add.s32 	%r949, %r949, 2;
	setp.eq.s32 	%p168, %r222, %r12;
	add.s16 	%rs55, %rs55, 1;
	add.s16 	%rs54, %rs54, 1;
	@%p168 bra 	$L__BB8_216;
	bra.uni 	$L__BB8_205;
$L__BB8_216:
	setp.gt.u32 	%p169, %r961, 99;
	@%p169 bra 	$L__BB8_222;
	add.s32 	%r684, %r961, %r176;
	max.u32 	%r685, %r684, 100;
	setp.lt.u32 	%p170, %r684, 100;
	selp.u32 	%r686, 1, 0, %p170;
	add.s32 	%r687, %r684, %r686;
	sub.s32 	%r688, %r685, %r687;
	div.u32 	%r689, %r688, %r176;
	add.s32 	%r214, %r689, %r686;
	and.b32  	%r690, %r214, 3;
	setp.eq.s32 	%p171, %r690, 3;
	mov.u32 	%r948, %r961;
	@%p171 bra 	$L__BB8_220;
	add.s32 	%r692, %r214, 1;
	and.b32  	%r215, %r692, 3;
	mov.b32 	%r947, 0;
	mov.u32 	%r948, %r961;
$L__BB8_219:
	.pragma "nounroll";
	mul.wide.u32 	%rd359, %r948, 8;
	add.s64 	%rd360, %rd7, %rd359;
	ld.local.f64 	%fd1423, [%rd360];
	shl.b32 	%r693, %r948, 3;
	mov.u32 	%r694, _ZZ10mkstrxd_cuILi3ELi4EEviiiiPdPiiS1_dddS0_iS0_iS1_S1_S0_S0_bbbS0_S0_S1_S1_S0_S0_E2hl;
	add.s32 	%r695, %r694, %r693;
	st.shared.f64 	[%r695], %fd1423;
	add.s32 	%r948, %r948, %r176;
	add.s32 	%r947, %r947, 1;
	setp.ne.s32 	%p172, %r947, %r215;
	@%p172 bra 	$L__BB8_219;
$L__BB8_220:
	setp.lt.u32 	%p173, %r214, 3;
	@%p173 bra 	$L__BB8_222;
$L__BB8_221:
	mul.wide.u32 	%rd361, %r948, 8;
	add.s64 	%rd362, %rd7, %rd361;
	ld.local.f64 	%fd1424, [%rd362];
	shl.b32 	%r696, %r948, 3;
	mov.u32 	%r697, _ZZ10mkstrxd_cuILi3ELi4EEviiiiPdPiiS1_dddS0_iS0_iS1_S1_S0_S0_bbbS0_S0_S1_S1_S0_S0_E2hl;
	add.s32 	%r698, %r697, %r696;
	st.shared.f64 	[%r698], %fd1424;
	add.s32 	%r699, %r948, %r176;
	mul.wide.u32 	%rd363, %r699, 8;
	add.s64 	%rd364, %rd7, %rd363;
	ld.local.f64 	%fd1425, [%rd364];
	shl.b32 	%r700, %r176, 3;
	add.s32 	%r701, %r698, %r700;
	st.shared.f64 	[%r701], %fd1425;
	add.s32 	%r702, %r699, %r176;
	mul.wide.u32 	%rd365, %r702, 8;
	add.s64 	%rd366, %rd7, %rd365;
	ld.local.f64 	%fd1426, [%rd366];
	add.s32 	%r703, %r701, %r700;
	st.shared.f64 	[%r703], %fd1426;
	add.s32 	%r704, %r702, %r176;
	mul.wide.u32 	%rd367, %r704, 8;
	add.s64 	%rd368, %rd7, %rd367;
	ld.local.f64 	%fd1427, [%rd368];
	add.s32 	%r705, %r703, %r700;
	st.shared.f64 	[%r705], %fd1427;
	add.s32 	%r948, %r704, %r176;
	setp.lt.u32 	%p174, %r948, 100;
	@%p174 bra 	$L__BB8_221;
$L__BB8_222:
	bar.sync 	0;
	mul.lo.s32 	%r242, %r11, %r9;
	setp.ge.u32 	%p175, %r961, %r242;
	@%p175 bra 	$L__BB8_278;
	mad.lo.s32 	%r243, %r295, %r1, %r2;
	cvta.to.global.u64 	%rd370, %rd46;
	mul.wide.s32 	%rd371, %r243, 4;
	add.s64 	%rd372, %rd370, %rd371;
	ld.global.u32 	%r244, [%rd372];
	setp.eq.s16 	%p176, %rs17, 0;
	mov.b64 	%rd398, 0;
	@%p176 bra 	$L__BB8_225;
	cvta.to.global.u64 	%rd373, %rd47;
	add.s64 	%rd375, %rd373, %rd371;
	ld.global.u32 	%r706, [%rd375];
	add.s32 	%r707, %r706, -1;
	cvt.s64.s32 	%rd398, %r707;
$L__BB8_225:
	mov.b32 	%r708, 4;
	mov.b32 	%r709, 1;
	mov.b32 	%r710, 3;
	mov.b32 	%r711, 2;
	st.local.v4.u32 	[%rd5], {%r711, %r710, %r709, %r708};
	mov.b32 	%r712, 7;
	mov.b32 	%r713, 6;
	mov.b32 	%r714, 8;
	mov.b32 	%r715, 5;
	st.local.v4.u32 	[%rd5+16], {%r715, %r714, %r713, %r712};
	bar.sync 	0;
	setp.gt.u32 	%p177, %r961, 63;
	@%p177 bra 	$L__BB8_228;
	mov.u32 	%r718, _ZZ7hstr_cuILi64ELi4EEvbPdS0_iiiS0_S0_PiS1_bidS1_E2ll;
	mov.u32 	%r960, %r961;
$L__BB8_227:
	cvt.rn.f32.u32 	%f5, %r960;
	sqrt.rn.f32 	%f6, %f5;
	cvt.rzi.s32.f32 	%r716, %f6;
	shl.b32 	%r717, %r960, 2;
	add.s32 	%r719, %r718, %r717;
	st.shared.u32 	[%r719], %r716;
	add.s32 	%r246, %r960, 4;
	setp.lt.u32 	%p178, %r960, 60;
	mov.u32 	%r960, %r246;
	@%p178 bra 	$L__BB8_227;
$L__BB8_228:
	bar.sync 	0;
	rcp.rn.f64 	%fd139, %fd221;
	mov.f64 	%fd1428, 0d4008000000000000;
	div.rn.f64 	%fd140, %fd1428, %fd221;
	add.s64 	%rd26, %rd3, 16;
	add.s64 	%rd27, %rd2, 32;
	cvta.to.global.u64 	%rd28, %rd43;
	cvta.to.global.u64 	%rd29, %rd44;
	cvta.to.global.u64 	%rd30, %rd45;
	cvt.s64.s32 	%rd31, %r244;
	mov.u32 	%r723, _ZZ7hstr_cuILi64ELi4EEvbPdS0_iiiS0_S0_PiS1_bidS1_E2ll;
	and.b32  	%r850, %r294, -2;
$L__BB8_229:
	setp.ne.s16 	%p179, %rs17, 0;
	div.u32 	%r968, %r961, %r11;
	mul.lo.s32 	%r721, %r968, %r11;
	sub.s32 	%r969, %r961, %r721;
	shl.b32 	%r722, %r968, 2;
	add.s32 	%r724, %r723, %r722;
	ld.shared.u32 	%r250, [%r724];
	shl.b32 	%r725, %r969, 2;
	add.s32 	%r726, %r723, %r725;
	ld.shared.u32 	%r251, [%r726];
	setp.lt.u32 	%p180, %r968, %r7;
	and.pred  	%p1, %p179, %p180;
	max.s32 	%r727, %r968, %r969;
	mad.lo.s32 	%r728, %r727, %r727, %r727;
	shr.u32 	%r729, %r728, 31;
	add.s32 	%r730, %r728, %r729;
	shr.s32 	%r731, %r730, 1;
	min.s32 	%r732, %r968, %r969;
	add.s32 	%r733, %r731, %r732;
	mul.wide.s32 	%rd376, %r733, 4;
	add.s64 	%rd377, %rd28, %rd376;
	ld.global.u32 	%r963, [%rd377];
	ld.global.u32 	%r253, [%rd377+4];
	setp.ge.s32 	%p181, %r963, %r253;
	mov.f64 	%fd1616, 0d0000000000000000;
	mov.f64 	%fd1617, %fd1616;
	@%p181 bra 	$L__BB8_271;
	add.s32 	%r966, %r963, -1;
	add.s32 	%r255, %r251, %r250;
	sub.s32 	%r256, %r253, %r963;
	and.b32  	%r257, %r256, 7;
	sub.s32 	%r734, %r963, %r253;
	setp.gt.u32 	%p182, %r734, -8;
	mov.f64 	%fd1617, 0d0000000000000000;
	mov.f64 	%fd1616, %fd1617;
	@%p182 bra 	$L__BB8_250;
	add.s32 	%r735, %r255, 1;
	cvt.rn.f64.s32 	%fd141, %r735;
	and.b32  	%r736, %r256, -8;
	neg.s32 	%r962, %r736;
	mov.f64 	%fd1617, 0d0000000000000000;
$L__BB8_232:
	.pragma "nounroll";
	mul.wide.s32 	%rd378, %r966, 4;
	add.s64 	%rd32, %rd26, %rd378;
	mul.wide.s32 	%rd379, %r966, 8;
	add.s64 	%rd33, %rd27, %rd379;
	ld.global.u32 	%r262, [%rd32+-16];
	shl.b32 	%r737, %r262, 2;
	add.s32 	%r739, %r723, %r737;
	ld.shared.u32 	%r740, [%r739+-4];
	setp.ne.s32 	%p183, %r255, %r740;
	@%p183 bra 	$L__BB8_234;
	ld.global.f64 	%fd1433, [%rd33+-32];
	shl.b32 	%r741, %r262, 3;
	mov.u32 	%r742, _ZZ10mkstrxd_cuILi3ELi4EEviiiiPdPiiS1_dddS0_iS0_iS1_S1_S0_S0_bbbS0_S0_S1_S1_S0_S0_E2hl;
	add.s32 	%r743, %r742, %r741;
	ld.shared.f64 	%fd1434, [%r743+-8];
	mul.f64 	%fd1435, %fd1433, %fd1434;
	add.f64 	%fd1616, %fd1616, %fd1435;
	mul.f64 	%fd1436, %fd1435, %fd141;
	sub.f64 	%fd1437, %fd1617, %fd1436;
	selp.f64 	%fd1617, %fd1437, %fd1617, %p1;
$L__BB8_234:
	ld.global.u32 	%r263, [%rd32+-12];
	shl.b32 	%r744, %r263, 2;
	add.s32 	%r746, %r723, %r744;
	ld.shared.u32 	%r747, [%r746+-4];
	setp.ne.s32 	%p184, %r255, %r747;
	@%p184 bra 	$L__BB8_236;
	ld.global.f64 	%fd1438, [%rd33+-24];
	shl.b32 	%r748, %r263, 3;
	mov.u32 	%r749, _ZZ10mkstrxd_cuILi3ELi4EEviiiiPdPiiS1_dddS0_iS0_iS1_S1_S0_S0_bbbS0_S0_S1_S1_S0_S0_E2hl;
	add.s32 	%r750, %r749, %r748;
	ld.shared.f64 	%fd1439, [%r750+-8];
	mul.f64 	%fd1440, %fd1438, %fd1439;
	add.f64 	%fd1616, %fd1616, %fd1440;
	mul.f64 	%fd1441, %fd1440, %fd141;
	sub.f64 	%fd1442, %fd1617, %fd1441;
	selp.f64 	%fd1617, %fd1442, %fd1617, %p1;
$L__BB8_236:
	ld.global.u32 	%r264, [%rd32+-8];
	shl.b32 	%r751, %r264, 2;
	add.s32 	%r753, %r723, %r751;
	ld.shared.u32 	%r754, [%r753+-4];
	setp.ne.s32 	%p185, %r255, %r754;
	@%p185 bra 	$L__BB8_238;
	ld.global.f64 	%fd1443, [%rd33+-16];
	shl.b32 	%r755, %r264, 3;
	mov.u32 	%r756, _ZZ10mkstrxd_cuILi3ELi4EEviiiiPdPiiS1_dddS0_iS0_iS1_S1_S0_S0_bbbS0_S0_S1_S1_S0_S0_E2hl;
	add.s32 	%r757, %r756, %r755;
	ld.shared.f64 	%fd1444, [%r757+-8];
	mul.f64 	%fd1445, %fd1443, %fd1444;
	add.f64 	%fd1616, %fd1616, %fd1445;
	mul.f64 	%fd1446, %fd1445, %fd141;
	sub.f64 	%fd1447, %fd1617, %fd1446;
	selp.f64 	%fd1617, %fd1447, %fd1617, %p1;
$L__BB8_238:
	ld.global.u32 	%r265, [%rd32+-4];
	shl.b32 	%r758, %r265, 2;
	add.s32 	%r760, %r723, %r758;
	ld.shared.u32 	%r761, [%r760+-4];
	setp.ne.s32 	%p186, %r255, %r761;
	@%p186 bra 	$L__BB8_240;
	ld.global.f64 	%fd1448, [%rd33+-8];
	shl.b32 	%r762, %r265, 3;
	mov.u32 	%r763, _ZZ10mkstrxd_cuILi3ELi4EEviiiiPdPiiS1_dddS0_iS0_iS1_S1_S0_S0_bbbS0_S0_S1_S1_S0_S0_E2hl;
	add.s32 	%r764, %r763, %r762;
	ld.shared.f64 	%fd1449, [%r764+-8];
	mul.f64 	%fd1450, %fd1448, %fd1449;
	add.f64 	%fd1616, %fd1616, %fd1450;
	mul.f64 	%fd1451, %fd1450, %fd141;
	sub.f64 	%fd1452, %fd1617, %fd1451;
	selp.f64 	%fd1617, %fd1452, %fd1617, %p1;
$L__BB8_240:
	ld.global.u32 	%r266, [%rd32];
	shl.b32 	%r765, %r266, 2;
	add.s32 	%r767, %r723, %r765;
	ld.shared.u32 	%r768, [%r767+-4];
	setp.ne.s32 	%p187, %r255, %r768;
	@%p187 bra 	$L__BB8_242;
	ld.global.f64 	%fd1453, [%rd33];
	shl.b32 	%r769, %r266, 3;
	mov.u32 	%r770, _ZZ10mkstrxd_cuILi3ELi4EEviiiiPdPiiS1_dddS0_iS0_iS1_S1_S0_S0_bbbS0_S0_S1_S1_S0_S0_E2hl;
	add.s32 	%r771, %r770, %r769;
	ld.shared.f64 	%fd1454, [%r771+-8];
	mul.f64 	%fd1455, %fd1453, %fd1454;
	add.f64 	%fd1616, %fd1616, %fd1455;
	mul.f64 	%fd1456, %fd1455, %fd141;
	sub.f64 	%fd1457, %fd1617, %fd1456;
	selp.f64 	%fd1617, %fd1457, %fd1617, %p1;
$L__BB8_242:
	ld.global.u32 	%r267, [%rd32+4];
	shl.b32 	%r772, %r267, 2;
	add.s32 	%r774, %r723, %r772;
	ld.shared.u32 	%r775, [%r774+-4];
	setp.ne.s32 	%p188, %r255, %r775;
	@%p188 bra 	$L__BB8_244;
	ld.global.f64 	%fd1458, [%rd33+8];
	shl.b32 	%r776, %r267, 3;
	mov.u32 	%r777, _ZZ10mkstrxd_cuILi3ELi4EEviiiiPdPiiS1_dddS0_iS0_iS1_S1_S0_S0_bbbS0_S0_S1_S1_S0_S0_E2hl;
	add.s32 	%r778, %r777, %r776;
	ld.shared.f64 	%fd1459, [%r778+-8];
	mul.f64 	%fd1460, %fd1458, %fd1459;
	add.f64 	%fd1616, %fd1616, %fd1460;
	mul.f64 	%fd1461, %fd1460, %fd141;
	sub.f64 	%fd1462, %fd1617, %fd1461;
	selp.f64 	%fd1617, %fd1462, %fd1617, %p1;
$L__BB8_244:
	ld.global.u32 	%r268, [%rd32+8];
	shl.b32 	%r779, %r268, 2;
	add.s32 	%r781, %r723, %r779;
	ld.shared.u32 	%r782, [%r781+-4];
	setp.ne.s32 	%p189, %r255, %r782;
	@%p189 bra 	$L__BB8_246;
	ld.global.f64 	%fd1463, [%rd33+16];
	shl.b32 	%r783, %r268, 3;
	mov.u32 	%r784, _ZZ10mkstrxd_cuILi3ELi4EEviiiiPdPiiS1_dddS0_iS0_iS1_S1_S0_S0_bbbS0_S0_S1_S1_S0_S0_E2hl;
	add.s32 	%r785, %r784, %r783;
	ld.shared.f64 	%fd1464, [%r785+-8];
	mul.f64 	%fd1465, %fd1463, %fd1464;
	add.f64 	%fd1616, %fd1616, %fd1465;
	mul.f64 	%fd1466, %fd1465, %fd141;
	sub.f64 	%fd1467, %fd1617, %fd1466;
	selp.f64 	%fd1617, %fd1467, %fd1617, %p1;
$L__BB8_246:
	ld.global.u32 	%r269, [%rd32+12];
	shl.b32 	%r786, %r269, 2;
	add.s32 	%r788, %r723, %r786;
	ld.shared.u32 	%r789, [%r788+-4];
	setp.ne.s32 	%p190, %r255, %r789;
	@%p190 bra 	$L__BB8_248;
	ld.global.f64 	%fd1468, [%rd33+24];
	shl.b32 	%r790, %r269, 3;
	mov.u32 	%r791, _ZZ10mkstrxd_cuILi3ELi4EEviiiiPdPiiS1_dddS0_iS0_iS1_S1_S0_S0_bbbS0_S0_S1_S1_S0_S0_E2hl;
	add.s32 	%r792, %r791, %r790;
	ld.shared.f64 	%fd1469, [%r792+-8];
	mul.f64 	%fd1470, %fd1468, %fd1469;
	add.f64 	%fd1616, %fd1616, %fd1470;
	mul.f64 	%fd1471, %fd1470, %fd141;
	sub.f64 	%fd1472, %fd1617, %fd1471;
	selp.f64 	%fd1617, %fd1472, %fd1617, %p1;
$L__BB8_248:
	add.s32 	%r966, %r966, 8;
	add.s32 	%r963, %r963, 8;
	add.s32 	%r962, %r962, 8;
	setp.ne.s32 	%p191, %r962, 0;
	@%p191 bra 	$L__BB8_232;
	add.s32 	%r966, %r963, -1;
$L__BB8_250:
	setp.eq.s32 	%p192, %r257, 0;
	@%p192 bra 	$L__BB8_271;
	and.b32  	%r275, %r256, 3;
	setp.lt.u32 	%p193, %r257, 4;
	@%p193 bra 	$L__BB8_261;
	mul.wide.s32 	%rd380, %r966, 4;
	add.s64 	%rd34, %rd3, %rd380;
	ld.global.u32 	%r276, [%rd34];
	shl.b32 	%r793, %r276, 2;
	add.s32 	%r795, %r723, %r793;
	ld.shared.u32 	%r796, [%r795+-4];
	setp.ne.s32 	%p194, %r255, %r796;
	mul.wide.s32 	%rd381, %r966, 8;
	add.s64 	%rd35, %rd2, %rd381;
	@%p194 bra 	$L__BB8_254;
	ld.global.f64 	%fd1474, [%rd35];
	shl.b32 	%r797, %r276, 3;
	mov.u32 	%r798, _ZZ10mkstrxd_cuILi3ELi4EEviiiiPdPiiS1_dddS0_iS0_iS1_S1_S0_S0_bbbS0_S0_S1_S1_S0_S0_E2hl;
	add.s32 	%r799, %r798, %r797;
	ld.shared.f64 	%fd1475, [%r799+-8];
	mul.f64 	%fd1476, %fd1474, %fd1475;
	add.f64 	%fd1616, %fd1616, %fd1476;
	add.s32 	%r800, %r255, 1;
	cvt.rn.f64.s32 	%fd1477, %r800;
	mul.f64 	%fd1478, %fd1476, %fd1477;
	sub.f64 	%fd1479, %fd1617, %fd1478;
	selp.f64 	%fd1617, %fd1479, %fd1617, %p1;
$L__BB8_254:
	ld.global.u32 	%r277, [%rd34+4];
	shl.b32 	%r801, %r277, 2;
	add.s32 	%r803, %r723, %r801;
	ld.shared.u32 	%r804, [%r803+-4];
	setp.ne.s32 	%p195, %r255, %r804;
	@%p195 bra 	$L__BB8_256;
	ld.global.f64 	%fd1480, [%rd35+8];
	shl.b32 	%r805, %r277, 3;
	mov.u32 	%r806, _ZZ10mkstrxd_cuILi3ELi4EEviiiiPdPiiS1_dddS0_iS0_iS1_S1_S0_S0_bbbS0_S0_S1_S1_S0_S0_E2hl;
	add.s32 	%r807, %r806, %r805;
	ld.shared.f64 	%fd1481, [%r807+-8];
	mul.f64 	%fd1482, %fd1480, %fd1481;
	add.f64 	%fd1616, %fd1616, %fd1482;
	add.s32 	%r808, %r255, 1;
	cvt.rn.f64.s32 	%fd1483, %r808;
	mul.f64 	%fd1484, %fd1482, %fd1483;
	sub.f64 	%fd1485, %fd1617, %fd1484;
	selp.f64 	%fd1617, %fd1485, %fd1617, %p1;
$L__BB8_256:
	ld.global.u32 	%r278, [%rd34+8];
	shl.b32 	%r809, %r278, 2;
	add.s32 	%r811, %r723, %r809;
	ld.shared.u32 	%r812, [%r811+-4];
	setp.ne.s32 	%p196, %r255, %r812;
	@%p196 bra 	$L__BB8_258;
	ld.global.f64 	%fd1486, [%rd35+16];
	shl.b32 	%r813, %r278, 3;
	mov.u32 	%r814, _ZZ10mkstrxd_cuILi3ELi4EEviiiiPdPiiS1_dddS0_iS0_iS1_S1_S0_S0_bbbS0_S0_S1_S1_S0_S0_E2hl;
	add.s32 	%r815, %r814, %r813;
	ld.shared.f64 	%fd1487, [%r815+-8];
	mul.f64 	%fd1488, %fd1486, %fd1487;
	add.f64 	%fd1616, %fd1616, %fd1488;
	add.s32 	%r816, %r255, 1;
	cvt.rn.f64.s32 	%fd1489, %r816;
	mul.f64 	%fd1490, %fd1488, %fd1489;
	sub.f64 	%fd1491, %fd1617, %fd1490;
	selp.f64 	%fd1617, %fd1491, %fd1617, %p1;
$L__BB8_258:
	ld.global.u32 	%r279, [%rd34+12];
	shl.b32 	%r817, %r279, 2;
	add.s32 	%r819, %r723, %r817;
	ld.shared.u32 	%r820, [%r819+-4];
	setp.ne.s32 	%p197, %r255, %r820;
	@%p197 bra 	$L__BB8_260;
	ld.global.f64 	%fd1492, [%rd35+24];
	shl.b32 	%r821, %r279, 3;
	mov.u32 	%r822, _ZZ10mkstrxd_cuILi3ELi4EEviiiiPdPiiS1_dddS0_iS0_iS1_S1_S0_S0_bbbS0_S0_S1_S1_S0_S0_E2hl;
	add.s32 	%r823, %r822, %r821;
	ld.shared.f64 	%fd1493, [%r823+-8];
	mul.f64 	%fd1494, %fd1492, %fd1493;
	add.f64 	%fd1616, %fd1616, %fd1494;
	add.s32 	%r824, %r255, 1;
	cvt.rn.f64.s32 	%fd1495, %r824;
	mul.f64 	%fd1496, %fd1494, %fd1495;
	sub.f64 	%fd1497, %fd1617, %fd1496;
	selp.f64 	%fd1617, %fd1497, %fd1617, %p1;
$L__BB8_260:
	add.s32 	%r966, %r966, 4;
$L__BB8_261:
	setp.eq.s32 	%p198, %r275, 0;
	@%p198 bra 	$L__BB8_271;
	setp.eq.s32 	%p199, %r275, 1;
	@%p199 bra 	$L__BB8_268;
	mul.wide.s32 	%rd382, %r966, 4;
	add.s64 	%rd36, %rd3, %rd382;
	ld.global.u32 	%r282, [%rd36];
	shl.b32 	%r825, %r282, 2;
	add.s32 	%r827, %r723, %r825;
	ld.shared.u32 	%r828, [%r827+-4];
	setp.ne.s32 	%p200, %r255, %r828;
	mul.wide.s32 	%rd383, %r966, 8;
	add.s64 	%rd37, %rd2, %rd383;
	@%p200 bra 	$L__BB8_265;
	ld.global.f64 	%fd1499, [%rd37];
	shl.b32 	%r829, %r282, 3;
	mov.u32 	%r830, _ZZ10mkstrxd_cuILi3ELi4EEviiiiPdPiiS1_dddS0_iS0_iS1_S1_S0_S0_bbbS0_S0_S1_S1_S0_S0_E2hl;
	add.s32 	%r831, %r830, %r829;
	ld.shared.f64 	%fd1500, [%r831+-8];
	mul.f64 	%fd1501, %fd1499, %fd1500;
	add.f64 	%fd1616, %fd1616, %fd1501;
	add.s32 	%r832, %r255, 1;
	cvt.rn.f64.s32 	%fd1502, %r832;
	mul.f64 	%fd1503, %fd1501, %fd1502;
	sub.f64 	%fd1504, %fd1617, %fd1503;
	selp.f64 	%fd1617, %fd1504, %fd1617, %p1;
$L__BB8_265:
	ld.global.u32 	%r283, [%rd36+4];
	shl.b32 	%r833, %r283, 2;
	add.s32 	%r835, %r723, %r833;
	ld.shared.u32 	%r836, [%r835+-4];
	setp.ne.s32 	%p201, %r255, %r836;
	@%p201 bra 	$L__BB8_267;
	ld.global.f64 	%fd1505, [%rd37+8];
	shl.b32 	%r837, %r283, 3;
	mov.u32 	%r838, _ZZ10mkstrxd_cuILi3ELi4EEviiiiPdPiiS1_dddS0_iS0_iS1_S1_S0_S0_bbbS0_S0_S1_S1_S0_S0_E2hl;
	add.s32 	%r839, %r838, %r837;
	ld.shared.f64 	%fd1506, [%r839+-8];
	mul.f64 	%fd1507, %fd1505, %fd1506;
	add.f64 	%fd1616, %fd1616, %fd1507;
	add.s32 	%r840, %r255, 1;
	cvt.rn.f64.s32 	%fd1508, %r840;
	mul.f64 	%fd1509, %fd1507, %fd1508;
	sub.f64 	%fd1510, %fd1617, %fd1509;
	selp.f64 	%fd1617, %fd1510, %fd1617, %p1;
$L__BB8_267:
	add.s32 	%r966, %r966, 2;
$L__BB8_268:
	and.b32  	%r841, %r256, 1;
	setp.eq.b32 	%p202, %r841, 1;
	not.pred 	%p203, %p202;
	@%p203 bra 	$L__BB8_271;
	mul.wide.s32 	%rd384, %r966, 4;
	add.s64 	%rd385, %rd3, %rd384;
	ld.global.u32 	%r286, [%rd385];
	shl.b32 	%r842, %r286, 2;
	add.s32 	%r844, %r723, %r842;
	ld.shared.u32 	%r845, [%r844+-4];
	setp.ne.s32 	%p204, %r255, %r845;
	@%p204 bra 	$L__BB8_271;
	mul.wide.s32 	%rd386, %r966, 8;
	add.s64 	%rd387, %rd2, %rd386;
	ld.global.f64 	%fd1511, [%rd387];
	shl.b32 	%r846, %r286, 3;
	mov.u32 	%r847, _ZZ10mkstrxd_cuILi3ELi4EEviiiiPdPiiS1_dddS0_iS0_iS1_S1_S0_S0_bbbS0_S0_S1_S1_S0_S0_E2hl;
	add.s32 	%r848, %r847, %r846;
	ld.shared.f64 	%fd1512, [%r848+-8];
	mul.f64 	%fd1513, %fd1511, %fd1512;
	add.f64 	%fd1616, %fd1616, %fd1513;
	add.s32 	%r849, %r255, 1;
	cvt.rn.f64.s32 	%fd1514, %r849;
	mul.f64 	%fd1515, %fd1513, %fd1514;
	sub.f64 	%fd1516, %fd1617, %fd1515;
	selp.f64 	%fd1617, %fd1516, %fd1617, %p1;
$L__BB8_271:
	setp.eq.s16 	%p205, %rs17, 0;
	setp.ne.s16 	%p206, %rs18, 0;
	setp.ne.s32 	%p207, %r968, %r969;
	setp.ne.s32 	%p208, %r250, 1;
	or.pred  	%p209, %p207, %p208;
	setp.ne.s32 	%p210, %r850, 2;
	or.pred  	%p211, %p209, %p210;
	or.pred  	%p212, %p211, %p206;
	add.f64 	%fd1517, %fd139, %fd1616;
	sub.f64 	%fd1518, %fd1617, %fd140;
	selp.f64 	%fd216, %fd1616, %fd1517, %p212;
	selp.f64 	%fd1519, %fd1617, %fd1518, %p212;
	selp.f64 	%fd217, %fd1617, %fd1519, %p205;
	shl.b32 	%r851, %r251, 1;
	and.b32  	%r852, %r851, 2;
	sub.s32 	%r853, 1, %r852;
	cvt.rn.f64.s32 	%fd1520, %r853;
	mul.f64 	%fd1521, %fd1520, 0d402921FB54442D18;
	mad.lo.s32 	%r854, %r250, %r851, %r250;
	shl.b32 	%r855, %r854, 1;
	add.s32 	%r856, %r851, %r855;
	or.b32  	%r857, %r856, 1;
	cvt.rn.f64.s32 	%fd1522, %r857;
	sqrt.rn.f64 	%fd1523, %fd1522;
	mul.f64 	%fd1524, %fd1521, %fd1523;
	shl.b32 	%r858, %r251, 2;
	mov.u32 	%r859, _ZZ10mkstrxd_cuILi3ELi4EEviiiiPdPiiS1_dddS0_iS0_iS1_S1_S0_S0_bbbS0_S0_S1_S1_S0_S0_E2df;
	add.s32 	%r860, %r859, 4;
	add.s32 	%r861, %r860, %r858;
	ld.shared.u32 	%r862, [%r861];
	shl.b32 	%r863, %r250, 2;
	add.s32 	%r864, %r860, %r863;
	ld.shared.u32 	%r865, [%r864];
	mul.lo.s32 	%r866, %r865, %r862;
	cvt.rn.f64.s32 	%fd1525, %r866;
	div.rn.f64 	%fd218, %fd1524, %fd1525;
	add.s32 	%r287, %r968, -1;
	setp.gt.u32 	%p213, %r287, 7;
	@%p213 bra 	$L__BB8_273;
	mul.wide.u32 	%rd388, %r287, 4;
	add.s64 	%rd389, %rd5, %rd388;
	ld.local.u32 	%r968, [%rd389];
$L__BB8_273:
	add.s32 	%r290, %r969, -1;
	setp.gt.u32 	%p214, %r290, 7;
	@%p214 bra 	$L__BB8_275;
	mul.wide.u32 	%rd390, %r290, 4;
	add.s64 	%rd391, %rd5, %rd390;
	ld.local.u32 	%r969, [%rd391];
$L__BB8_275:
	mul.f64 	%fd1526, %fd216, %fd218;
	mad.lo.s32 	%r867, %r968, %r11, %r969;
	cvt.s64.s32 	%rd38, %r867;
	add.s64 	%rd392, %rd38, %rd31;
	shl.b64 	%rd393, %rd392, 3;
	add.s64 	%rd394, %rd29, %rd393;
	st.global.f64 	[%rd394+-8], %fd1526;
	not.pred 	%p215, %p1;
	@%p215 bra 	$L__BB8_277;
	mul.f64 	%fd1527, %fd217, %fd218;
	add.s64 	%rd395, %rd398, %rd38;
	shl.b64 	%rd396, %rd395, 3;
	add.s64 	%rd397, %rd30, %rd396;
	st.global.f64 	[%rd397], %fd1527;
$L__BB8_277:
	add.s32 	%r961, %r961, 4;
	setp.lt.u32 	%p216, %r961, %r242;
	@%p216 bra 	$L__BB8_229;
$L__BB8_278:
	ret;

}
	// .globl	_Z10mkstrxd_cuILi4ELi4EEviiiiPdPiiS1_dddS0_iS0_iS1_S1_S0_S0_bbbS0_S0_S1_S1_S0_S0_
.visible .entry _Z10mkstrxd_cuILi4ELi4EEviiiiPdPiiS1_dddS0_iS0_iS1_S1_S0_S0_bbbS0_S0_S1_S1_S0_S0_(
	.param .u32 _Z10mkstrxd_cuILi4ELi4EEviiiiPdPiiS1_dddS0_iS0_iS1_S1_S0_S0_bbbS0_S0_S1_S1_S0_S0__param_0,
	.param .u32 _Z10mkstrxd_cuILi4ELi4EEviiiiPdPiiS1_dddS0_iS0_iS1_S1_S0_S0_bbbS0_S0_S1_S1_S0_S0__param_1,
	.param .u32 _Z10mkstrxd_cuILi4ELi4EEviiiiPdPiiS1_dddS0_iS0_iS1_S1_S0_S0_bbbS0_S0_S1_S1_S0_S0__param_2,
	.param .u32 _Z10mkstrxd_cuILi4ELi4EEviiiiPdPiiS1_dddS0_iS0_iS1_S1_S0_S0_bbbS0_S0_S1_S1_S0_S0__param_3,
	.param .u64 .ptr .align 1 _Z10mkstrxd_cuILi4ELi4EEviiiiPdPiiS1_dddS0_iS0_iS1_S1_S0_S0_bbbS0_S0_S1_S1_S0_S0__param_4,
	.param .u64 .ptr .align 1 _Z10mkstrxd_cuILi4ELi4EEviiiiPdPiiS1_dddS0_iS0_iS1_S1_S0_S0_bbbS0_S0_S1_S1_S0_S0__param_5,
	.param .u32 _Z10mkstrxd_cuILi4ELi4EEviiiiPdPiiS1_dddS0_iS0_iS1_S1_S0_S0_bbbS0_S0_S1_S1_S0_S0__param_6,
	.param .u64 .ptr .align 1 _Z10mkstrxd_cuILi4ELi4EEviiiiPdPiiS1_dddS0_iS0_iS1_S1_S0_S0_bbbS0_S0_S1_S1_S0_S0__param_7,
	.param .f64 _Z10mkstrxd_cuILi4ELi4EEviiiiPdPiiS1_dddS0_iS0_iS1_S1_S0_S0_bbbS0_S0_S1_S1_S0_S0__param_8,
	.param .f64 _Z10mkstrxd_cuILi4ELi4EEviiiiPdPiiS1_dddS0_iS0_iS1_S1_S0_S0_bbbS0_S0_S1_S1_S0_S0__param_9,
	.param .f64 _Z10mkstrxd_cuILi4ELi4EEviiiiPdPiiS1_dddS0_iS0_iS1_S1_S0_S0_bbbS0_S0_S1_S1_S0_S0__param_10,
	.param .u64 .ptr .align 1 _Z10mkstrxd_cuILi4ELi4EEviiiiPdPiiS1_dddS0_iS0_iS1_S1_S0_S0_bbbS0_S0_S1_S1_S0_S0__param_11,
	.param .u32 _Z10mkstrxd_cuILi4ELi4EEviiiiPdPiiS1_dddS0_iS0_iS1_S1_S0_S0_bbbS0_S0_S1_S1_S0_S0__param_12,
	.param .u64 .ptr .align 1 _Z10mkstrxd_cuILi4ELi4EEviiiiPdPiiS1_dddS0_iS0_iS1_S1_S0_S0_bbbS0_S0_S1_S1_S0_S0__param_13,
	.param .u32 _Z10mkstrxd_cuILi4ELi4EEviiiiPdPiiS1_dddS0_iS0_iS1_S1_S0_S0_bbbS0_S0_S1_S1_S0_S0__param_14,
	.param .u64 .ptr .align 1 _Z10mkstrxd_cuILi4ELi4EEviiiiPdPiiS1_dddS0_iS0_iS1_S1_S0_S0_bbbS0_S0_S1_S1_S0_S0__param_15,
	.param .u64 .ptr .align 1 _Z10mkstrxd_cuILi4ELi4EEviiiiPdPiiS1_dddS0_iS0_iS1_S1_S0_S0_bbbS0_S0_S1_S1_S0_S0__param_16,
	.param .u64 .ptr .align 1 _Z10mkstrxd_cuILi4ELi4EEviiiiPdPiiS1_dddS0_iS0_iS1_S1_S0_S0_bbbS0_S0_S1_S1_S0_S0__param_17,
	.param .u64 .ptr .align 1 _Z10mkstrxd_cuILi4ELi4EEviiiiPdPiiS1_dddS0_iS0_iS1_S1_S0_S0_bbbS0_S0_S1_S1_S0_S0__param_18,
	.param .u8 _Z10mkstrxd_cuILi4ELi4EEviiiiPdPiiS1_dddS0_iS0_iS1_S1_S0_S0_bbbS0_S0_S1_S1_S0_S0__param_19,
	.param .u8 _Z10mkstrxd_cuILi4ELi4EEviiiiPdPiiS1_dddS0_iS0_iS1_S1_S0_S0_bbbS0_S0_S1_S1_S0_S0__param_20,
	.param .u8 _Z10mkstrxd_cuILi4ELi4EEviiiiPdPiiS1_dddS0_iS0_iS1_S1_S0_S0_bbbS0_S0_S1_S1_S0_S0__param_21,
	.param .u64 .ptr .align 1 _Z10mkstrxd_cuILi4ELi4EEviiiiPdPiiS1_dddS0_iS0_iS1_S1_S0_S0_bbbS0_S0_S1_S1_S0_S0__param_22,
	.param .u64 .ptr .align 1 _Z10mkstrxd_cuILi4ELi4EEviiiiPdPiiS1_dddS0_iS0_iS1_S1_S0_S0_bbbS0_S0_S1_S1_S0_S0__param_23,
	.param .u64 .ptr .align 1 _Z10mkstrxd_cuILi4ELi4EEviiiiPdPiiS1_dddS0_iS0_iS1_S1_S0_S0_bbbS0_S0_S1_S1_S0_S0__param_24,
	.param .u64 .ptr .align 1 _Z10mkstrxd_cuILi4ELi4EEviiiiPdPiiS1_dddS0_iS0_iS1_S1_S0_S0_bbbS0_S0_S1_S1_S0_S0__param_25,
	.param .u64 .ptr .align 1 _Z10mkstrxd_cuILi4ELi4EEviiiiPdPiiS1_dddS0_iS0_iS1_S1_S0_S0_bbbS0_S0_S1_S1_S0_S0__param_26,
	.param .u64 .ptr .align 1 _Z10mkstrxd_cuILi4ELi4EEviiiiPdPiiS1_dddS0_iS0_iS1_S1_S0_S0_bbbS0_S0_S1_S1_S0_S0__param_27
)
{
	.local .align 16 .b8 	__local_depot9[1760];
	.reg .b64 	%SP;
	.reg .b64 	%SPL;
	.reg .pred 	%p<223>;
	.reg .b16 	%rs<56>;
	.reg .b32 	%r<1025>;
	.reg .b32 	%f<35>;
	.reg .b64 	%rd<399>;
	.reg .b64 	%fd<1618>;
	// demoted variable
	.shared .align 8 .b8 _ZZ9rcnsl0_cuILi9ELi4EEvPddidS0_iS0_idS0_S0_E2dl[3200];
	// demoted variable
	.shared .align 4 .b8 _ZZ7hstr_cuILi100ELi4EEvbPdS0_iiiS0_S0_PiS1_bidS1_E2ll[400];
	// demoted variable
	.shared .align 8 .b8 _ZZ10mkstrxd_cuILi4ELi4EEviiiiPdPiiS1_dddS0_iS0_iS1_S1_S0_S0_bbbS0_S0_S1_S1_S0_S0_E2hl[800];
	// demoted variable
	.shared .align 4 .b8 _ZZ10mkstrxd_cuILi4ELi4EEviiiiPdPiiS1_dddS0_iS0_iS1_S1_S0_S0_bbbS0_S0_S1_S1_S0_S0_E2df[40];
	mov.u64 	%SPL, __local_depot9;
	ld.param.u32 	%r305, [_Z10mkstrxd_cuILi4ELi4EEviiiiPdPiiS1_dddS0_iS0_iS1_S1_S0_S0_bbbS0_S0_S1_S1_S0_S0__param_0];
	ld.param.u32 	%r306, [_Z10mkstrxd_cuILi4ELi4EEviiiiPdPiiS1_dddS0_iS0_iS1_S1_S0_S0_bbbS0_S0_S1_S1_S0_S0__param_1];
	ld.param.u32 	%r307, [_Z10mkstrxd_cuILi4ELi4EEviiiiPdPiiS1_dddS0_iS0_iS1_S1_S0_S0_bbbS0_S0_S1_S1_S0_S0__param_3];
	ld.param.u64 	%rd39, [_Z10mkstrxd_cuILi4ELi4EEviiiiPdPiiS1_dddS0_iS0_iS1_S1_S0_S0_bbbS0_S0_S1_S1_S0_S0__param_4];
	ld.param.u64 	%rd40, [_Z10mkstrxd_cuILi4ELi4EEviiiiPdPiiS1_dddS0_iS0_iS1_S1_S0_S0_bbbS0_S0_S1_S1_S0_S0__param_5];
	ld.param.u64 	%rd41, [_Z10mkstrxd_cuILi4ELi4EEviiiiPdPiiS1_dddS0_iS0_iS1_S1_S0_S0_bbbS0_S0_S1_S1_S0_S0__param_7];
	ld.param.f64 	%fd219, [_Z10mkstrxd_cuILi4ELi4EEviiiiPdPiiS1_dddS0_iS0_iS1_S1_S0_S0_bbbS0_S0_S1_S1_S0_S0__param_8];
	ld.param.f64 	%fd220, [_Z10mkstrxd_cuILi4ELi4EEviiiiPdPiiS1_dddS0_iS0_iS1_S1_S0_S0_bbbS0_S0_S1_S1_S0_S0__param_9];
	ld.param.f64 	%fd221, [_Z10mkstrxd_cuILi4ELi4EEviiiiPdPiiS1_dddS0_iS0_iS1_S1_S0_S0_bbbS0_S0_S1_S1_S0_S0__param_10];
	ld.param.u64 	%rd50, [_Z10mkstrxd_cuILi4ELi4EEviiiiPdPiiS1_dddS0_iS0_iS1_S1_S0_S0_bbbS0_S0_S1_S1_S0_S0__param_11];
	ld.param.u32 	%r308, [_Z10mkstrxd_cuILi4ELi4EEviiiiPdPiiS1_dddS0_iS0_iS1_S1_S0_S0_bbbS0_S0_S1_S1_S0_S0__param_12];
	ld.param.u64 	%rd42, [_Z10mkstrxd_cuILi4ELi4EEviiiiPdPiiS1_dddS0_iS0_iS1_S1_S0_S0_bbbS0_S0_S1_S1_S0_S0__param_13];
	ld.param.u32 	%r309, [_Z10mkstrxd_cuILi4ELi4EEviiiiPdPiiS1_dddS0_iS0_iS1_S1_S0_S0_bbbS0_S0_S1_S1_S0_S0__param_14];
	ld.param.u64 	%rd43, [_Z10mkstrxd_cuILi4ELi4EEviiiiPdPiiS1_dddS0_iS0_iS1_S1_S0_S0_bbbS0_S0_S1_S1_S0_S0__param_15];
	ld.param.u64 	%rd51, [_Z10mkstrxd_cuILi4ELi4EEviiiiPdPiiS1_dddS0_iS0_iS1_S1_S0_S0_bbbS0_S0_S1_S1_S0_S0__param_16];
	ld.param.u64 	%rd52, [_Z10mkstrxd_cuILi4ELi4EEviiiiPdPiiS1_dddS0_iS0_iS1_S1_S0_S0_bbbS0_S0_S1_S1_S0_S0__param_17];
	ld.param.u64 	%rd53, [_Z10mkstrxd_cuILi4ELi4EEviiiiPdPiiS1_dddS0_iS0_iS1_S1_S0_S0_bbbS0_S0_S1_S1_S0_S0__param_18];
	ld.param.s8 	%rs17, [_Z10mkstrxd_cuILi4ELi4EEviiiiPdPiiS1_dddS0_iS0_iS1_S1_S0_S0_bbbS0_S0_S1_S1_S0_S0__param_19];
	ld.param.s8 	%rs18, [_Z10mkstrxd_cuILi4ELi4EEviiiiPdPiiS1_dddS0_iS0_iS1_S1_S0_S0_bbbS0_S0_S1_S1_S0_S0__param_20];
	ld.param.s8 	%rs19, [_Z10mkstrxd_cuILi4ELi4EEviiiiPdPiiS1_dddS0_iS0_iS1_S1_S0_S0_bbbS0_S0_S1_S1_S0_S0__param_21];
	ld.param.u64 	%rd44, [_Z10mkstrxd_cuILi4ELi4EEviiiiPdPiiS1_dddS0_iS0_iS1_S1_S0_S0_bbbS0_S0_S1_S1_S0_S0__param_22];
	ld.param.u64 	%rd45, [_Z10mkstrxd_cuILi4ELi4EEviiiiPdPiiS1_dddS0_iS0_iS1_S1_S0_S0_bbbS0_S0_S1_S1_S0_S0__param_23];
	ld.param.u64 	%rd46, [_Z10mkstrxd_cuILi4ELi4EEviiiiPdPiiS1_dddS0_iS0_iS1_S1_S0_S0_bbbS0_S0_S1_S1_S0_S0__param_24];
	ld.param.u64 	%rd47, [_Z10mkstrxd_cuILi4ELi4EEviiiiPdPiiS1_dddS0_iS0_iS1_S1_S0_S0_bbbS0_S0_S1_S1_S0_S0__param_25];
	ld.param.u64 	%rd48, [_Z10mkstrxd_cuILi4ELi4EEviiiiPdPiiS1_dddS0_iS0_iS1_S1_S0_S0_bbbS0_S0_S1_S1_S0_S0__param_26];
	ld.param.u64 	%rd49, [_Z10mkstrxd_cuILi4ELi4EEviiiiPdPiiS1_dddS0_iS0_iS1_S1_S0_S0_bbbS0_S0_S1_S1_S0_S0__param_27];
	cvta.to.global.u64 	%rd1, %rd53;
	cvta.to.global.u64 	%rd2, %rd52;
	cvta.to.global.u64 	%rd3, %rd51;
	cvta.to.global.u64 	%rd4, %rd50;
	add.u64 	%rd5, %SPL, 0;
	add.u64 	%rd6, %SPL, 800;
	add.u64 	%rd7, %SPL, 0;
	add.u64 	%rd8, %SPL, 880;
	add.u64 	%rd9, %SPL, 960;
	mov.u32 	%r1, %ctaid.y;
	mov.u32 	%r2, %ctaid.x;
	mov.u32 	%r310, %tid.y;
	mov.u32 	%r3, %ntid.x;
	mul.lo.s32 	%r4, %r310, %r3;
	mov.u32 	%r5, %tid.x;
	add.s32 	%r1016, %r4, %r5;
	setp.ne.s32 	%p2, %r1016, 0;
	@%p2 bra 	$L__BB9_2;
	mov.b32 	%r311, 1;
	st.shared.u32 	[_ZZ10mkstrxd_cuILi4ELi4EEviiiiPdPiiS1_dddS0_iS0_iS1_S1_S0_S0_bbbS0_S0_S1_S1_S0_S0_E2df], %r311;
	st.shared.u32 	[_ZZ10mkstrxd_cuILi4ELi4EEviiiiPdPiiS1_dddS0_iS0_iS1_S1_S0_S0_bbbS0_S0_S1_S1_S0_S0_E2df+4], %r311;
	mov.b32 	%r312, 3;
	st.shared.u32 	[_ZZ10mkstrxd_cuILi4ELi4EEviiiiPdPiiS1_dddS0_iS0_iS1_S1_S0_S0_bbbS0_S0_S1_S1_S0_S0_E2df+8], %r312;
	mov.b32 	%r313, 15;
	st.shared.u32 	[_ZZ10mkstrxd_cuILi4ELi4EEviiiiPdPiiS1_dddS0_iS0_iS1_S1_S0_S0_bbbS0_S0_S1_S1_S0_S0_E2df+12], %r313;
	mov.b32 	%r314, 105;
	st.shared.u32 	[_ZZ10mkstrxd_cuILi4ELi4EEviiiiPdPiiS1_dddS0_iS0_iS1_S1_S0_S0_bbbS0_S0_S1_S1_S0_S0_E2df+16], %r314;
	mov.b32 	%r315, 945;
	st.shared.u32 	[_ZZ10mkstrxd_cuILi4ELi4EEviiiiPdPiiS1_dddS0_iS0_iS1_S1_S0_S0_bbbS0_S0_S1_S1_S0_S0_E2df+20], %r315;
	mov.b32 	%r316, 10395;
	st.shared.u32 	[_ZZ10mkstrxd_cuILi4ELi4EEviiiiPdPiiS1_dddS0_iS0_iS1_S1_S0_S0_bbbS0_S0_S1_S1_S0_S0_E2df+24], %r316;
	mov.b32 	%r317, 135135;
	st.shared.u32 	[_ZZ10mkstrxd_cuILi4ELi4EEviiiiPdPiiS1_dddS0_iS0_iS1_S1_S0_S0_bbbS0_S0_S1_S1_S0_S0_E2df+28], %r317;
	mov.b32 	%r318, 2027025;
	st.shared.u32 	[_ZZ10mkstrxd_cuILi4ELi4EEviiiiPdPiiS1_dddS0_iS0_iS1_S1_S0_S0_bbbS0_S0_S1_S1_S0_S0_E2df+32], %r318;
	mov.b32 	%r319, 34459425;
	st.shared.u32 	[_ZZ10mkstrxd_cuILi4ELi4EEviiiiPdPiiS1_dddS0_iS0_iS1_S1_S0_S0_bbbS0_S0_S1_S1_S0_S0_E2df+36], %r319;
$L__BB9_2:
	cvta.to.global.u64 	%rd59, %rd39;
	cvta.to.global.u64 	%rd60, %rd41;
	cvta.to.global.u64 	%rd61, %rd40;
	bar.sync 	0;
	add.s32 	%r320, %r307, %r1;
	mul.wide.s32 	%rd62, %r320, 4;
	add.s64 	%rd63, %rd61, %rd62;
	ld.global.u32 	%r321, [%rd63];
	mul.wide.s32 	%rd64, %r321, 4;
	add.s64 	%rd65, %rd60, %rd64;
	ld.global.u32 	%r322, [%rd65+-4];
	mad.lo.s32 	%r323, %r322, %r322, %r322;
	add.s32 	%r324, %r322, %r323;
	add.s32 	%r7, %r324, 1;
	or.b16  	%rs20, %rs19, %rs17;
	setp.ne.s16 	%p3, %rs20, 0;
	add.s32 	%r325, %r322, 2;
	mul.lo.s32 	%r326, %r325, %r325;
	selp.u32 	%r327, 1, 0, %p3;
	add.s32 	%r8, %r322, %r327;
	selp.b32 	%r9, %r326, %r7, %p3;
	mul.wide.u32 	%rd66, %r2, 4;
	add.s64 	%rd67, %rd61, %rd66;
	ld.global.u32 	%r328, [%rd67];
	mul.wide.s32 	%rd68, %r328, 4;
	add.s64 	%rd69, %rd60, %rd68;
	ld.global.u32 	%r329, [%rd69+-4];
	add.s32 	%r10, %r329, 1;
	mad.lo.s32 	%r330, %r329, %r329, %r329;
	add.s32 	%r11, %r330, %r10;
	add.s32 	%r12, %r8, %r329;
	mul.lo.s32 	%r331, %r320, 3;
	mul.lo.s32 	%r332, %r2, 3;
	mul.wide.u32 	%rd70, %r332, 8;
	add.s64 	%rd71, %rd59, %rd70;
	ld.global.f64 	%fd222, [%rd71];
	mul.wide.s32 	%rd72, %r331, 8;
	add.s64 	%rd73, %rd59, %rd72;
	ld.global.f64 	%fd223, [%rd73];
	sub.f64 	%fd1, %fd222, %fd223;
	ld.global.f64 	%fd224, [%rd71+8];
	ld.global.f64 	%fd225, [%rd73+8];
	sub.f64 	%fd2, %fd224, %fd225;
	ld.global.f64 	%fd226, [%rd71+16];
	ld.global.f64 	%fd227, [%rd73+16];
	sub.f64 	%fd3, %fd226, %fd227;
	setp.ne.s16 	%p4, %rs18, 0;
	@%p4 bra 	$L__BB9_163;
	cvta.to.global.u64 	%rd74, %rd49;
	cvta.to.global.u64 	%rd75, %rd48;
	ld.global.f64 	%fd228, [%rd74];
	fma.rn.f64 	%fd229, %fd228, %fd1, 0d0000000000000000;
	ld.global.f64 	%fd230, [%rd74+24];
	fma.rn.f64 	%fd231, %fd230, %fd2, %fd229;
	ld.global.f64 	%fd232, [%rd74+48];
	fma.rn.f64 	%fd233, %fd232, %fd3, %fd231;
	ld.global.f64 	%fd234, [%rd74+8];
	fma.rn.f64 	%fd235, %fd234, %fd1, 0d0000000000000000;
	ld.global.f64 	%fd236, [%rd74+32];
	fma.rn.f64 	%fd237, %fd236, %fd2, %fd235;
	ld.global.f64 	%fd238, [%rd74+56];
	fma.rn.f64 	%fd239, %fd238, %fd3, %fd237;
	ld.global.f64 	%fd240, [%rd74+16];
	fma.rn.f64 	%fd241, %fd240, %fd1, 0d0000000000000000;
	ld.global.f64 	%fd242, [%rd74+40];
	fma.rn.f64 	%fd243, %fd242, %fd2, %fd241;
	ld.global.f64 	%fd244, [%rd74+64];
	fma.rn.f64 	%fd245, %fd244, %fd3, %fd243;
	setp.lt.f64 	%p5, %fd233, 0d0000000000000000;
	selp.f64 	%fd246, 0d3FF0000000000000, 0dBFF0000000000000, %p5;
	selp.f64 	%fd247, 0dBFE0000000000000, 0d3FE0000000000000, %p5;
	add.f64 	%fd248, %fd233, %fd247;
	cvt.rzi.f64.f64 	%fd249, %fd248;
	setp.eq.f64 	%p6, %fd248, %fd249;
	add.f64 	%fd250, %fd246, %fd249;
	selp.f64 	%fd251, %fd250, %fd249, %p6;
	sub.f64 	%fd252, %fd233, %fd251;
	setp.lt.f64 	%p7, %fd239, 0d0000000000000000;
	selp.f64 	%fd253, 0d3FF0000000000000, 0dBFF0000000000000, %p7;
	selp.f64 	%fd254, 0dBFE0000000000000, 0d3FE0000000000000, %p7;
	add.f64 	%fd255, %fd239, %fd254;
	cvt.rzi.f64.f64 	%fd256, %fd255;
	setp.eq.f64 	%p8, %fd255, %fd256;
	add.f64 	%fd257, %fd253, %fd256;
	selp.f64 	%fd258, %fd257, %fd256, %p8;
	sub.f64 	%fd259, %fd239, %fd258;
	setp.lt.f64 	%p9, %fd245, 0d0000000000000000;
	selp.f64 	%fd260, 0d3FF0000000000000, 0dBFF0000000000000, %p9;
	selp.f64 	%fd261, 0dBFE0000000000000, 0d3FE0000000000000, %p9;
	add.f64 	%fd262, %fd245, %fd261;
	cvt.rzi.f64.f64 	%fd263, %fd262;
	setp.eq.f64 	%p10, %fd262, %fd263;
	add.f64 	%fd264, %fd260, %fd263;
	selp.f64 	%fd265, %fd264, %fd263, %p10;
	sub.f64 	%fd266, %fd245, %fd265;
	ld.global.f64 	%fd267, [%rd75];
	fma.rn.f64 	%fd268, %fd267, %fd252, 0d0000000000000000;
	ld.global.f64 	%fd269, [%rd75+24];
	fma.rn.f64 	%fd270, %fd269, %fd259, %fd268;
	ld.global.f64 	%fd271, [%rd75+48];
	fma.rn.f64 	%fd4, %fd271, %fd266, %fd270;
	ld.global.f64 	%fd272, [%rd75+8];
	fma.rn.f64 	%fd273, %fd272, %fd252, 0d0000000000000000;
	ld.global.f64 	%fd274, [%rd75+32];
	fma.rn.f64 	%fd275, %fd274, %fd259, %fd273;
	ld.global.f64 	%fd276, [%rd75+56];
	fma.rn.f64 	%fd5, %fd276, %fd266, %fd275;
	ld.global.f64 	%fd277, [%rd75+16];
	fma.rn.f64 	%fd278, %fd277, %fd252, 0d0000000000000000;
	ld.global.f64 	%fd279, [%rd75+40];
	fma.rn.f64 	%fd280, %fd279, %fd259, %fd278;
	ld.global.f64 	%fd281, [%rd75+64];
	fma.rn.f64 	%fd6, %fd281, %fd266, %fd280;
	min.s32 	%r13, %r309, 4;
	add.s32 	%r14, %r10, %r8;
	mul.lo.s32 	%r15, %r14, %r14;
	bar.sync 	0;
	setp.ge.s32 	%p11, %r1016, %r13;
	@%p11 bra 	$L__BB9_150;
	mov.u32 	%r333, %ntid.y;
	mul.lo.s32 	%r16, %r3, %r333;
	setp.lt.s32 	%p12, %r12, 10;
	@%p12 bra 	$L__BB9_6;
	mov.u64 	%rd312, $str;
	cvta.global.u64 	%rd313, %rd312;
	{ // callseq 38, 0
	.param .b64 param0;
	st.param.b64 	[param0], %rd313;
	.param .b64 param1;
	st.param.b64 	[param1], 0;
	.param .b32 retval0;
	call.uni (retval0), 
	vprintf, 
	(
	param0, 
	param1
	);
	ld.param.b32 	%r582, [retval0];
	} // callseq 38
	{ // callseq 39, 0
	.param .b64 param0;
	st.param.b64 	[param0], %rd313;
	.param .b64 param1;
	st.param.b64 	[param1], 0;
	.param .b32 retval0;
	call.uni (retval0), 
	vprintf, 
	(
	param0, 
	param1
	);
	ld.param.b32 	%r584, [retval0];
	} // callseq 39
	bra.uni 	$L__BB9_150;
$L__BB9_6:
	mov.u32 	%r334, _ZZ9rcnsl0_cuILi9ELi4EEvPddidS0_iS0_idS0_S0_E2dl;
	mad.lo.s32 	%r17, %r1016, 800, %r334;
	mul.f64 	%fd7, %fd219, %fd219;
	mov.f64 	%fd282, 0d3FD0000000000000;
	div.rn.f64 	%fd8, %fd282, %fd7;
	mov.f64 	%fd283, 0d402921FB54442D18;
	div.rn.f64 	%fd9, %fd283, %fd221;
	setp.eq.s32 	%p13, %r14, 0;
	@%p13 bra 	$L__BB9_19;
	max.u32 	%r18, %r15, 1;
	and.b32  	%r19, %r18, 15;
	setp.lt.u32 	%p14, %r15, 16;
	mov.b32 	%r921, 0;
	@%p14 bra 	$L__BB9_10;
	and.b32  	%r921, %r18, -16;
	mov.b32 	%r919, 0;
$L__BB9_9:
	.pragma "nounroll";
	shl.b32 	%r337, %r919, 3;
	add.s32 	%r338, %r17, %r337;
	mov.b64 	%rd76, 0;
	st.shared.u64 	[%r338], %rd76;
	st.shared.u64 	[%r338+8], %rd76;
	st.shared.u64 	[%r338+16], %rd76;
	st.shared.u64 	[%r338+24], %rd76;
	st.shared.u64 	[%r338+32], %rd76;
	st.shared.u64 	[%r338+40], %rd76;
	st.shared.u64 	[%r338+48], %rd76;
	st.shared.u64 	[%r338+56], %rd76;
	st.shared.u64 	[%r338+64], %rd76;
	st.shared.u64 	[%r338+72], %rd76;
	st.shared.u64 	[%r338+80], %rd76;
	st.shared.u64 	[%r338+88], %rd76;
	st.shared.u64 	[%r338+96], %rd76;
	st.shared.u64 	[%r338+104], %rd76;
	st.shared.u64 	[%r338+112], %rd76;
	st.shared.u64 	[%r338+120], %rd76;
	add.s32 	%r919, %r919, 16;
	setp.ne.s32 	%p15, %r919, %r921;
	@%p15 bra 	$L__BB9_9;
$L__BB9_10:
	setp.eq.s32 	%p16, %r19, 0;
	@%p16 bra 	$L__BB9_19;
	and.b32  	%r24, %r18, 7;
	setp.lt.u32 	%p17, %r19, 8;
	@%p17 bra 	$L__BB9_13;
	shl.b32 	%r339, %r921, 3;
	add.s32 	%r340, %r17, %r339;
	mov.b64 	%rd77, 0;
	st.shared.u64 	[%r340], %rd77;
	st.shared.u64 	[%r340+8], %rd77;
	st.shared.u64 	[%r340+16], %rd77;
	st.shared.u64 	[%r340+24], %rd77;
	st.shared.u64 	[%r340+32], %rd77;
	st.shared.u64 	[%r340+40], %rd77;
	st.shared.u64 	[%r340+48], %rd77;
	st.shared.u64 	[%r340+56], %rd77;
	add.s32 	%r921, %r921, 8;
$L__BB9_13:
	setp.eq.s32 	%p18, %r24, 0;
	@%p18 bra 	$L__BB9_19;
	and.b32  	%r27, %r18, 3;
	setp.lt.u32 	%p19, %r24, 4;
	@%p19 bra 	$L__BB9_16;
	shl.b32 	%r341, %r921, 3;
	add.s32 	%r342, %r17, %r341;
	mov.b64 	%rd78, 0;
	st.shared.u64 	[%r342], %rd78;
	st.shared.u64 	[%r342+8], %rd78;
	st.shared.u64 	[%r342+16], %rd78;
	st.shared.u64 	[%r342+24], %rd78;
	add.s32 	%r921, %r921, 4;
$L__BB9_16:
	setp.eq.s32 	%p20, %r27, 0;
	@%p20 bra 	$L__BB9_19;
	mov.b32 	%r924, 0;
$L__BB9_18:
	.pragma "nounroll";
	shl.b32 	%r344, %r921, 3;
	add.s32 	%r345, %r17, %r344;
	mov.b64 	%rd79, 0;
	st.shared.u64 	[%r345], %rd79;
	add.s32 	%r921, %r921, 1;
	add.s32 	%r924, %r924, 1;
	setp.ne.s32 	%p21, %r924, %r27;
	@%p21 bra 	$L__BB9_18;
$L__BB9_19:
	setp.ne.s32 	%p22, %r1016, 0;
	@%p22 bra 	$L__BB9_21;
	neg.f64 	%fd284, %fd9;
	mul.f64 	%fd285, %fd8, %fd284;
	st.shared.f64 	[%r17], %fd285;
$L__BB9_21:
	add.s32 	%r925, %r1016, 1;
	setp.ge.s32 	%p23, %r925, %r309;
	@%p23 bra 	$L__BB9_84;
	mov.f64 	%fd286, 0d401921FB54442D18;
	div.rn.f64 	%fd10, %fd286, %fd220;
	neg.f64 	%fd11, %fd8;
	add.s32 	%r346, %r15, -1;
	and.b32  	%r35, %r346, 3;
	cvta.to.global.u64 	%rd10, %rd42;
	mov.u64 	%rd84, __cudart_sin_cos_coeffs;
$L__BB9_23:
	mul.lo.s32 	%r347, %r925, 3;
	mul.wide.u32 	%rd80, %r347, 8;
	add.s64 	%rd81, %rd10, %rd80;
	ld.global.f64 	%fd287, [%rd81];
	mul.f64 	%fd1531, %fd10, %fd287;
	ld.global.f64 	%fd288, [%rd81+8];
	mul.f64 	%fd13, %fd10, %fd288;
	ld.global.f64 	%fd289, [%rd81+16];
	mul.f64 	%fd14, %fd10, %fd289;
	fma.rn.f64 	%fd290, %fd1531, %fd4, 0d0000000000000000;
	fma.rn.f64 	%fd291, %fd13, %fd5, %fd290;
	fma.rn.f64 	%fd292, %fd14, %fd6, %fd291;
	mul.f64 	%fd15, %fd220, %fd292;
	abs.f64 	%fd16, %fd15;
	setp.neu.f64 	%p24, %fd16, 0d7FF0000000000000;
	@%p24 bra 	$L__BB9_25;
	mov.f64 	%fd298, 0d0000000000000000;
	mul.rn.f64 	%fd1529, %fd15, %fd298;
	mov.b32 	%r927, 1;
	bra.uni 	$L__BB9_28;
$L__BB9_25:
	mul.f64 	%fd293, %fd15, 0d3FE45F306DC9C883;
	cvt.rni.s32.f64 	%r926, %fd293;
	cvt.rn.f64.s32 	%fd294, %r926;
	fma.rn.f64 	%fd295, %fd294, 0dBFF921FB54442D18, %fd15;
	fma.rn.f64 	%fd296, %fd294, 0dBC91A62633145C00, %fd295;
	fma.rn.f64 	%fd1529, %fd294, 0dB97B839A252049C0, %fd296;
	setp.ltu.f64 	%p25, %fd16, 0d41E0000000000000;
	@%p25 bra 	$L__BB9_27;
	{ // callseq 36, 0
	.param .b64 param0;
	st.param.f64 	[param0], %fd15;
	.param .align 16 .b8 retval0[16];
	call.uni (retval0), 
	__internal_trig_reduction_slowpathd, 
	(
	param0
	);
	ld.param.f64 	%fd1529, [retval0];
	ld.param.b32 	%r926, [retval0+8];
	} // callseq 36
$L__BB9_27:
	add.s32 	%r927, %r926, 1;
$L__BB9_28:
	shl.b32 	%r350, %r927, 6;
	cvt.u64.u32 	%rd82, %r350;
	and.b64  	%rd83, %rd82, 64;
	add.s64 	%rd85, %rd84, %rd83;
	mul.rn.f64 	%fd299, %fd1529, %fd1529;
	and.b32  	%r351, %r927, 1;
	setp.eq.b32 	%p27, %r351, 1;
	selp.f64 	%fd300, 0dBDA8FF8320FD8164, 0d3DE5DB65F9785EBA, %p27;
	ld.global.nc.v2.f64 	{%fd301, %fd302}, [%rd85];
	fma.rn.f64 	%fd303, %fd300, %fd299, %fd301;
	fma.rn.f64 	%fd304, %fd303, %fd299, %fd302;
	ld.global.nc.v2.f64 	{%fd305, %fd306}, [%rd85+16];
	fma.rn.f64 	%fd307, %fd304, %fd299, %fd305;
	fma.rn.f64 	%fd308, %fd307, %fd299, %fd306;
	ld.global.nc.v2.f64 	{%fd309, %fd310}, [%rd85+32];
	fma.rn.f64 	%fd311, %fd308, %fd299, %fd309;
	fma.rn.f64 	%fd312, %fd311, %fd299, %fd310;
	fma.rn.f64 	%fd313, %fd312, %fd1529, %fd1529;
	fma.rn.f64 	%fd314, %fd312, %fd299, 0d3FF0000000000000;
	selp.f64 	%fd315, %fd314, %fd313, %p27;
	and.b32  	%r352, %r927, 2;
	setp.eq.s32 	%p28, %r352, 0;
	mov.f64 	%fd316, 0d0000000000000000;
	sub.f64 	%fd317, %fd316, %fd315;
	selp.f64 	%fd1535, %fd315, %fd317, %p28;
	@%p24 bra 	$L__BB9_30;
	mov.f64 	%fd323, 0d0000000000000000;
	mul.rn.f64 	%fd1530, %fd15, %fd323;
	mov.b32 	%r928, 0;
	bra.uni 	$L__BB9_32;
$L__BB9_30:
	mul.f64 	%fd318, %fd15, 0d3FE45F306DC9C883;
	cvt.rni.s32.f64 	%r928, %fd318;
	cvt.rn.f64.s32 	%fd319, %r928;
	fma.rn.f64 	%fd320, %fd319, 0dBFF921FB54442D18, %fd15;
	fma.rn.f64 	%fd321, %fd319, 0dBC91A62633145C00, %fd320;
	fma.rn.f64 	%fd1530, %fd319, 0dB97B839A252049C0, %fd321;
	setp.ltu.f64 	%p29, %fd16, 0d41E0000000000000;
	@%p29 bra 	$L__BB9_32;
	{ // callseq 37, 0
	.param .b64 param0;
	st.param.f64 	[param0], %fd15;
	.param .align 16 .b8 retval0[16];
	call.uni (retval0), 
	__internal_trig_reduction_slowpathd, 
	(
	param0
	);
	ld.param.f64 	%fd1530, [retval0];
	ld.param.b32 	%r928, [retval0+8];
	} // callseq 37
$L__BB9_32:
	setp.lt.u32 	%p30, %r15, 2;
	shl.b32 	%r355, %r928, 6;
	cvt.u64.u32 	%rd86, %r355;
	and.b64  	%rd87, %rd86, 64;
	add.s64 	%rd89, %rd84, %rd87;
	mul.rn.f64 	%fd324, %fd1530, %fd1530;
	and.b32  	%r356, %r928, 1;
	setp.eq.b32 	%p31, %r356, 1;
	selp.f64 	%fd325, 0dBDA8FF8320FD8164, 0d3DE5DB65F9785EBA, %p31;
	ld.global.nc.v2.f64 	{%fd326, %fd327}, [%rd89];
	fma.rn.f64 	%fd328, %fd325, %fd324, %fd326;
	fma.rn.f64 	%fd329, %fd328, %fd324, %fd327;
	ld.global.nc.v2.f64 	{%fd330, %fd331}, [%rd89+16];
	fma.rn.f64 	%fd332, %fd329, %fd324, %fd330;
	fma.rn.f64 	%fd333, %fd332, %fd324, %fd331;
	ld.global.nc.v2.f64 	{%fd334, %fd335}, [%rd89+32];
	fma.rn.f64 	%fd336, %fd333, %fd324, %fd334;
	fma.rn.f64 	%fd337, %fd336, %fd324, %fd335;
	fma.rn.f64 	%fd338, %fd337, %fd1530, %fd1530;
	fma.rn.f64 	%fd339, %fd337, %fd324, 0d3FF0000000000000;
	selp.f64 	%fd340, %fd339, %fd338, %p31;
	and.b32  	%r357, %r928, 2;
	setp.eq.s32 	%p32, %r357, 0;
	mov.f64 	%fd341, 0d0000000000000000;
	sub.f64 	%fd342, %fd341, %fd340;
	selp.f64 	%fd1534, %fd340, %fd342, %p32;
	mov.b64 	%rd90, 4607182418800017408;
	st.local.u64 	[%rd9], %rd90;
	st.local.u64 	[%rd7], %rd90;
	mov.f64 	%fd343, 0d3FF0000000000000;
	st.local.v2.f64 	[%rd6], {%fd343, %fd1531};
	st.local.v2.f64 	[%rd8], {%fd341, %fd13};
	st.local.v2.f64 	[%rd9+80], {%fd14, %fd343};
	mul.f64 	%fd344, %fd1531, %fd1531;
	fma.rn.f64 	%fd28, %fd13, %fd13, %fd344;
	mul.f64 	%fd29, %fd14, %fd14;
	add.f64 	%fd30, %fd29, %fd28;
	@%p30 bra 	$L__BB9_67;
	setp.gtu.f64 	%p33, %fd30, 0d3A1FB0F6BE506019;
	@%p33 bra 	$L__BB9_47;
	add.s32 	%r359, %r15, -2;
	setp.lt.u32 	%p34, %r359, 15;
	mov.b32 	%r939, 1;
	@%p34 bra 	$L__BB9_37;
	mov.b32 	%r929, 1;
$L__BB9_36:
	.pragma "nounroll";
	mul.wide.u32 	%rd91, %r929, 8;
	add.s64 	%rd92, %rd7, %rd91;
	mov.b64 	%rd93, 0;
	st.local.u64 	[%rd92], %rd93;
	mov.f64 	%fd345, 0d0000000000000000;
	st.local.v2.f64 	[%rd92+8], {%fd345, %fd345};
	st.local.v2.f64 	[%rd92+24], {%fd345, %fd345};
	st.local.v2.f64 	[%rd92+40], {%fd345, %fd345};
	st.local.v2.f64 	[%rd92+56], {%fd345, %fd345};
	st.local.v2.f64 	[%rd92+72], {%fd345, %fd345};
	st.local.v2.f64 	[%rd92+88], {%fd345, %fd345};
	st.local.v2.f64 	[%rd92+104], {%fd345, %fd345};
	st.local.u64 	[%rd92+120], %rd93;
	add.s32 	%r939, %r929, 16;
	add.s32 	%r361, %r929, 15;
	add.s32 	%r362, %r15, -1;
	and.b32  	%r363, %r362, -16;
	setp.eq.s32 	%p35, %r361, %r363;
	mov.u32 	%r929, %r939;
	@%p35 bra 	$L__BB9_37;
	bra.uni 	$L__BB9_36;
$L__BB9_37:
	add.s32 	%r364, %r15, -1;
	and.b32  	%r365, %r364, 15;
	setp.eq.s32 	%p36, %r365, 0;
	@%p36 bra 	$L__BB9_67;
	add.s32 	%r366, %r15, -1;
	and.b32  	%r367, %r366, 15;
	add.s32 	%r368, %r367, -1;
	setp.lt.u32 	%p37, %r368, 7;
	@%p37 bra 	$L__BB9_40;
	mul.wide.u32 	%rd94, %r939, 8;
	add.s64 	%rd95, %rd7, %rd94;
	mov.b64 	%rd96, 0;
	st.local.u64 	[%rd95], %rd96;
	st.local.u64 	[%rd95+8], %rd96;
	st.local.u64 	[%rd95+16], %rd96;
	st.local.u64 	[%rd95+24], %rd96;
	st.local.u64 	[%rd95+32], %rd96;
	st.local.u64 	[%rd95+40], %rd96;
	st.local.u64 	[%rd95+48], %rd96;
	st.local.u64 	[%rd95+56], %rd96;
	add.s32 	%r939, %r939, 8;
$L__BB9_40:
	add.s32 	%r369, %r15, -1;
	and.b32  	%r370, %r369, 7;
	setp.eq.s32 	%p38, %r370, 0;
	@%p38 bra 	$L__BB9_67;
	add.s32 	%r371, %r15, -1;
	and.b32  	%r372, %r371, 7;
	add.s32 	%r373, %r372, -1;
	setp.lt.u32 	%p39, %r373, 3;
	@%p39 bra 	$L__BB9_43;
	mul.wide.u32 	%rd97, %r939, 8;
	add.s64 	%rd98, %rd7, %rd97;
	mov.b64 	%rd99, 0;
	st.local.u64 	[%rd98], %rd99;
	st.local.u64 	[%rd98+8], %rd99;
	st.local.u64 	[%rd98+16], %rd99;
	st.local.u64 	[%rd98+24], %rd99;
	add.s32 	%r939, %r939, 4;
$L__BB9_43:
	setp.eq.s32 	%p40, %r35, 0;
	@%p40 bra 	$L__BB9_67;
	setp.eq.s32 	%p41, %r35, 1;
	mul.wide.u32 	%rd100, %r939, 8;
	add.s64 	%rd15, %rd7, %rd100;
	mov.b64 	%rd101, 0;
	st.local.u64 	[%rd15], %rd101;
	@%p41 bra 	$L__BB9_67;
	setp.eq.s32 	%p42, %r35, 2;
	mov.b64 	%rd102, 0;
	st.local.u64 	[%rd15+8], %rd102;
	@%p42 bra 	$L__BB9_67;
	mov.b64 	%rd103, 0;
	st.local.u64 	[%rd15+16], %rd103;
	bra.uni 	$L__BB9_67;
$L__BB9_47:
	setp.lt.s32 	%p43, %r12, 2;
	st.local.f64 	[%rd7+8], %fd13;
	st.local.v2.f64 	[%rd7+16], {%fd14, %fd1531};
	@%p43 bra 	$L__BB9_67;
	mov.b32 	%r931, 1;
	mov.b32 	%r930, 0;
	mov.b16 	%rs48, 0;
	mov.f64 	%fd1532, 0d3FF0000000000000;
$L__BB9_49:
	mov.u32 	%r47, %r930;
	mov.f64 	%fd32, %fd1532;
	setp.gt.f64 	%p44, %fd28, %fd29;
	add.s32 	%r49, %r47, 2;
	add.s32 	%r930, %r47, 1;
	add.s32 	%r51, %r47, 3;
	mul.lo.s32 	%r52, %r51, %r49;
	add.s32 	%r376, %r930, %r49;
	cvt.rn.f64.s32 	%fd347, %r376;
	ld.local.f64 	%fd348, [%rd9+80];
	mul.f64 	%fd349, %fd348, %fd347;
	mul.wide.s32 	%rd104, %r49, 80;
	add.s64 	%rd11, %rd9, %rd104;
	add.s64 	%rd12, %rd11, -80;
	ld.local.f64 	%fd1532, [%rd11+-80];
	mul.f64 	%fd350, %fd349, %fd1532;
	cvt.rn.f64.s32 	%fd351, %r930;
	mul.f64 	%fd352, %fd30, %fd351;
	mul.f64 	%fd353, %fd352, %fd32;
	sub.f64 	%fd354, %fd350, %fd353;
	cvt.rn.f64.u32 	%fd355, %r49;
	div.rn.f64 	%fd356, %fd354, %fd355;
	st.local.f64 	[%rd11], %fd356;
	mul.wide.u32 	%rd105, %r52, 8;
	add.s64 	%rd13, %rd7, %rd105;
	st.local.f64 	[%rd13], %fd356;
	add.s32 	%r931, %r931, 2;
	mul.wide.s32 	%rd106, %r49, 8;
	add.s64 	%rd107, %rd12, %rd106;
	ld.local.f64 	%fd357, [%rd107+-8];
	cvt.rn.f64.u32 	%fd358, %r931;
	mul.f64 	%fd359, %fd357, %fd358;
	st.local.f64 	[%rd107+80], %fd359;
	add.s64 	%rd108, %rd6, %rd106;
	ld.local.f64 	%fd360, [%rd108+-8];
	mul.f64 	%fd361, %fd1531, %fd360;
	ld.local.f64 	%fd362, [%rd8+8];
	add.s64 	%rd109, %rd8, %rd106;
	ld.local.f64 	%fd363, [%rd109+-8];
	mul.f64 	%fd364, %fd362, %fd363;
	sub.f64 	%fd365, %fd361, %fd364;
	st.local.f64 	[%rd108], %fd365;
	ld.local.f64 	%fd1531, [%rd6+8];
	mul.f64 	%fd366, %fd362, %fd360;
	fma.rn.f64 	%fd367, %fd363, %fd1531, %fd366;
	st.local.f64 	[%rd109], %fd367;
	mul.f64 	%fd368, %fd359, %fd365;
	add.s32 	%r377, %r52, %r49;
	mul.wide.u32 	%rd110, %r377, 8;
	add.s64 	%rd111, %rd7, %rd110;
	st.local.f64 	[%rd111], %fd368;
	mul.f64 	%fd369, %fd359, %fd367;
	sub.s32 	%r378, %r52, %r49;
	mul.wide.s32 	%rd112, %r378, 8;
	add.s64 	%rd14, %rd7, %rd112;
	st.local.f64 	[%rd14], %fd369;
	@%p44 bra 	$L__BB9_58;
	setp.lt.u32 	%p45, %r47, 3;
	mov.b32 	%r936, 1;
	@%p45 bra 	$L__BB9_53;
	and.b32  	%r54, %r930, -4;
	mov.b32 	%r936, 1;
$L__BB9_52:
	.pragma "nounroll";
	sub.s32 	%r381, %r49, %r936;
	add.s32 	%r382, %r381, %r49;
	cvt.rn.f64.u32 	%fd370, %r382;
	mul.f64 	%fd371, %fd30, %fd370;
	mul.wide.u32 	%rd113, %r381, 8;
	add.s64 	%rd114, %rd11, %rd113;
	ld.local.f64 	%fd372, [%rd114+-80];
	mul.f64 	%fd373, %fd371, %fd372;
	ld.local.f64 	%fd374, [%rd114+8];
	mul.f64 	%fd375, %fd28, %fd374;
	sub.f64 	%fd376, %fd373, %fd375;
	ld.local.f64 	%fd377, [%rd9+80];
	cvt.rn.f64.u32 	%fd378, %r936;
	mul.f64 	%fd379, %fd377, %fd378;
	div.rn.f64 	%fd380, %fd376, %fd379;
	st.local.f64 	[%rd114], %fd380;
	add.s64 	%rd115, %rd6, %rd113;
	ld.local.f64 	%fd381, [%rd115];
	mul.f64 	%fd382, %fd380, %fd381;
	add.s32 	%r383, %r381, %r52;
	mul.wide.u32 	%rd116, %r383, 8;
	add.s64 	%rd117, %rd7, %rd116;
	st.local.f64 	[%rd117], %fd382;
	add.s64 	%rd118, %rd8, %rd113;
	ld.local.f64 	%fd383, [%rd118];
	mul.f64 	%fd384, %fd380, %fd383;
	sub.s32 	%r384, %r52, %r381;
	mul.wide.s32 	%rd119, %r384, 8;
	add.s64 	%rd120, %rd7, %rd119;
	st.local.f64 	[%rd120], %fd384;
	add.s32 	%r385, %r936, 1;
	sub.s32 	%r386, %r49, %r385;
	add.s32 	%r387, %r382, -1;
	cvt.rn.f64.u32 	%fd385, %r387;
	mul.f64 	%fd386, %fd30, %fd385;
	mul.wide.u32 	%rd121, %r386, 8;
	add.s64 	%rd122, %rd11, %rd121;
	ld.local.f64 	%fd387, [%rd122+-80];
	mul.f64 	%fd388, %fd386, %fd387;
	mul.f64 	%fd389, %fd28, %fd380;
	sub.f64 	%fd390, %fd388, %fd389;
	ld.local.f64 	%fd391, [%rd9+80];
	cvt.rn.f64.u32 	%fd392, %r385;
	mul.f64 	%fd393, %fd391, %fd392;
	div.rn.f64 	%fd394, %fd390, %fd393;
	st.local.f64 	[%rd122], %fd394;
	add.s64 	%rd123, %rd6, %rd121;
	ld.local.f64 	%fd395, [%rd123];
	mul.f64 	%fd396, %fd394, %fd395;
	add.s32 	%r388, %r383, -1;
	mul.wide.u32 	%rd124, %r388, 8;
	add.s64 	%rd125, %rd7, %rd124;
	st.local.f64 	[%rd125], %fd396;
	add.s64 	%rd126, %rd8, %rd121;
	ld.local.f64 	%fd397, [%rd126];
	mul.f64 	%fd398, %fd394, %fd397;
	st.local.f64 	[%rd120+8], %fd398;
	add.s32 	%r389, %r936, 2;
	sub.s32 	%r390, %r47, %r936;
	add.s32 	%r391, %r381, %r47;
	cvt.rn.f64.u32 	%fd399, %r391;
	mul.f64 	%fd400, %fd30, %fd399;
	mul.wide.u32 	%rd127, %r390, 8;
	add.s64 	%rd128, %rd11, %rd127;
	ld.local.f64 	%fd401, [%rd128+-80];
	mul.f64 	%fd402, %fd400, %fd401;
	mul.f64 	%fd403, %fd28, %fd394;
	sub.f64 	%fd404, %fd402, %fd403;
	ld.local.f64 	%fd405, [%rd9+80];
	cvt.rn.f64.u32 	%fd406, %r389;
	mul.f64 	%fd407, %fd405, %fd406;
	div.rn.f64 	%fd408, %fd404, %fd407;
	st.local.f64 	[%rd128], %fd408;
	add.s64 	%rd129, %rd6, %rd127;
	ld.local.f64 	%fd409, [%rd129];
	mul.f64 	%fd410, %fd408, %fd409;
	add.s32 	%r392, %r383, -2;
	mul.wide.u32 	%rd130, %r392, 8;
	add.s64 	%rd131, %rd7, %rd130;
	st.local.f64 	[%rd131], %fd410;
	add.s64 	%rd132, %rd8, %rd127;
	ld.local.f64 	%fd411, [%rd132];
	mul.f64 	%fd412, %fd408, %fd411;
	st.local.f64 	[%rd120+16], %fd412;
	add.s32 	%r393, %r936, 3;
	sub.s32 	%r394, %r49, %r393;
	add.s32 	%r395, %r382, -3;
	cvt.rn.f64.u32 	%fd413, %r395;
	mul.f64 	%fd414, %fd30, %fd413;
	mul.wide.u32 	%rd133, %r394, 8;
	add.s64 	%rd134, %rd11, %rd133;
	ld.local.f64 	%fd415, [%rd134+-80];
	mul.f64 	%fd416, %fd414, %fd415;
	mul.f64 	%fd417, %fd28, %fd408;
	sub.f64 	%fd418, %fd416, %fd417;
	ld.local.f64 	%fd419, [%rd9+80];
	cvt.rn.f64.u32 	%fd420, %r393;
	mul.f64 	%fd421, %fd419, %fd420;
	div.rn.f64 	%fd422, %fd418, %fd421;
	st.local.f64 	[%rd134], %fd422;
	add.s64 	%rd135, %rd6, %rd133;
	ld.local.f64 	%fd423, [%rd135];
	mul.f64 	%fd424, %fd422, %fd423;
	add.s32 	%r396, %r383, -3;
	mul.wide.u32 	%rd136, %r396, 8;
	add.s64 	%rd137, %rd7, %rd136;
	st.local.f64 	[%rd137], %fd424;
	add.s64 	%rd138, %rd8, %rd133;
	ld.local.f64 	%fd425, [%rd138];
	mul.f64 	%fd426, %fd422, %fd425;
	st.local.f64 	[%rd120+24], %fd426;
	add.s32 	%r936, %r936, 4;
	setp.eq.s32 	%p46, %r393, %r54;
	@%p46 bra 	$L__BB9_53;
	bra.uni 	$L__BB9_52;
$L__BB9_53:
	and.b32  	%r397, %r930, 3;
	setp.eq.s32 	%p47, %r397, 0;
	@%p47 bra 	$L__BB9_66;
	and.b16  	%rs22, %rs48, 3;
	setp.eq.s16 	%p48, %rs22, 0;
	@%p48 bra 	$L__BB9_56;
	sub.s32 	%r398, %r49, %r936;
	add.s32 	%r399, %r398, %r49;
	cvt.rn.f64.u32 	%fd427, %r399;
	mul.f64 	%fd428, %fd30, %fd427;
	mul.wide.u32 	%rd139, %r398, 8;
	add.s64 	%rd140, %rd11, %rd139;
	ld.local.f64 	%fd429, [%rd140+-80];
	mul.f64 	%fd430, %fd428, %fd429;
	ld.local.f64 	%fd431, [%rd140+8];
	mul.f64 	%fd432, %fd28, %fd431;
	sub.f64 	%fd433, %fd430, %fd432;
	ld.local.f64 	%fd434, [%rd9+80];
	cvt.rn.f64.u32 	%fd435, %r936;
	mul.f64 	%fd436, %fd434, %fd435;
	div.rn.f64 	%fd437, %fd433, %fd436;
	st.local.f64 	[%rd140], %fd437;
	add.s64 	%rd141, %rd6, %rd139;
	ld.local.f64 	%fd438, [%rd141];
	mul.f64 	%fd439, %fd437, %fd438;
	add.s32 	%r400, %r398, %r52;
	mul.wide.u32 	%rd142, %r400, 8;
	add.s64 	%rd143, %rd7, %rd142;
	st.local.f64 	[%rd143], %fd439;
	add.s64 	%rd144, %rd8, %rd139;
	ld.local.f64 	%fd440, [%rd144];
	mul.f64 	%fd441, %fd437, %fd440;
	mul.wide.s32 	%rd145, %r936, 8;
	add.s64 	%rd146, %rd14, %rd145;
	st.local.f64 	[%rd146], %fd441;
	add.s32 	%r401, %r936, 1;
	sub.s32 	%r402, %r49, %r401;
	add.s32 	%r403, %r399, -1;
	cvt.rn.f64.u32 	%fd442, %r403;
	mul.f64 	%fd443, %fd30, %fd442;
	mul.wide.u32 	%rd147, %r402, 8;
	add.s64 	%rd148, %rd11, %rd147;
	ld.local.f64 	%fd444, [%rd148+-80];
	mul.f64 	%fd445, %fd443, %fd444;
	ld.local.f64 	%fd446, [%rd148+8];
	mul.f64 	%fd447, %fd28, %fd446;
	sub.f64 	%fd448, %fd445, %fd447;
	ld.local.f64 	%fd449, [%rd9+80];
	cvt.rn.f64.u32 	%fd450, %r401;
	mul.f64 	%fd451, %fd449, %fd450;
	div.rn.f64 	%fd452, %fd448, %fd451;
	st.local.f64 	[%rd148], %fd452;
	add.s64 	%rd149, %rd6, %rd147;
	ld.local.f64 	%fd453, [%rd149];
	mul.f64 	%fd454, %fd452, %fd453;
	add.s32 	%r404, %r400, -1;
	mul.wide.u32 	%rd150, %r404, 8;
	add.s64 	%rd151, %rd7, %rd150;
	st.local.f64 	[%rd151], %fd454;
	add.s64 	%rd152, %rd8, %rd147;
	ld.local.f64 	%fd455, [%rd152];
	mul.f64 	%fd456, %fd452, %fd455;
	st.local.f64 	[%rd146+8], %fd456;
	add.s32 	%r936, %r936, 2;
$L__BB9_56:
	and.b16  	%rs23, %rs48, 1;
	setp.eq.b16 	%p49, %rs23, 1;
	@%p49 bra 	$L__BB9_66;
	sub.s32 	%r405, %r49, %r936;
	add.s32 	%r406, %r405, %r49;
	cvt.rn.f64.u32 	%fd457, %r406;
	mul.f64 	%fd458, %fd30, %fd457;
	mul.wide.u32 	%rd153, %r405, 8;
	add.s64 	%rd154, %rd11, %rd153;
	ld.local.f64 	%fd459, [%rd154+-80];
	mul.f64 	%fd460, %fd458, %fd459;
	ld.local.f64 	%fd461, [%rd154+8];
	mul.f64 	%fd462, %fd28, %fd461;
	sub.f64 	%fd463, %fd460, %fd462;
	ld.local.f64 	%fd464, [%rd9+80];
	cvt.rn.f64.u32 	%fd465, %r936;
	mul.f64 	%fd466, %fd464, %fd465;
	div.rn.f64 	%fd467, %fd463, %fd466;
	st.local.f64 	[%rd154], %fd467;
	add.s64 	%rd155, %rd6, %rd153;
	ld.local.f64 	%fd468, [%rd155];
	mul.f64 	%fd469, %fd467, %fd468;
	add.s32 	%r407, %r405, %r52;
	mul.wide.u32 	%rd156, %r407, 8;
	add.s64 	%rd157, %rd7, %rd156;
	st.local.f64 	[%rd157], %fd469;
	add.s64 	%rd158, %rd8, %rd153;
	ld.local.f64 	%fd470, [%rd158];
	mul.f64 	%fd471, %fd467, %fd470;
	mul.wide.s32 	%rd159, %r936, 8;
	add.s64 	%rd160, %rd14, %rd159;
	st.local.f64 	[%rd160], %fd471;
	bra.uni 	$L__BB9_66;
$L__BB9_58:
	setp.lt.u32 	%p50, %r47, 3;
	mov.b32 	%r935, 1;
	@%p50 bra 	$L__BB9_61;
	mov.b32 	%r932, 1;
$L__BB9_60:
	.pragma "nounroll";
	add.s32 	%r410, %r932, %r930;
	cvt.rn.f64.s32 	%fd472, %r410;
	mul.f64 	%fd473, %fd30, %fd472;
	mul.wide.s32 	%rd161, %r932, 8;
	add.s64 	%rd162, %rd12, %rd161;
	ld.local.v2.f64 	{%fd474, %fd475}, [%rd162+-8];
	mul.f64 	%fd476, %fd473, %fd474;
	sub.s32 	%r411, %r51, %r932;
	cvt.rn.f64.s32 	%fd477, %r411;
	ld.local.f64 	%fd478, [%rd9+80];
	mul.f64 	%fd479, %fd478, %fd477;
	ld.local.f64 	%fd480, [%rd162+72];
	mul.f64 	%fd481, %fd479, %fd480;
	sub.f64 	%fd482, %fd476, %fd481;
	div.rn.f64 	%fd483, %fd482, %fd28;
	st.local.f64 	[%rd162+80], %fd483;
	mul.wide.u32 	%rd163, %r932, 8;
	add.s64 	%rd164, %rd6, %rd163;
	ld.local.f64 	%fd484, [%rd164];
	mul.f64 	%fd485, %fd484, %fd483;
	add.s32 	%r412, %r932, %r52;
	mul.wide.u32 	%rd165, %r412, 8;
	add.s64 	%rd166, %rd7, %rd165;
	st.local.f64 	[%rd166], %fd485;
	add.s64 	%rd167, %rd8, %rd163;
	ld.local.f64 	%fd486, [%rd167];
	mul.f64 	%fd487, %fd483, %fd486;
	sub.s32 	%r413, %r52, %r932;
	mul.wide.s32 	%rd168, %r413, 8;
	add.s64 	%rd169, %rd7, %rd168;
	st.local.f64 	[%rd169], %fd487;
	add.s32 	%r414, %r410, 1;
	cvt.rn.f64.s32 	%fd488, %r414;
	mul.f64 	%fd489, %fd30, %fd488;
	mul.f64 	%fd490, %fd489, %fd475;
	sub.s32 	%r415, %r49, %r932;
	cvt.rn.f64.s32 	%fd491, %r415;
	ld.local.f64 	%fd492, [%rd9+80];
	mul.f64 	%fd493, %fd492, %fd491;
	mul.f64 	%fd494, %fd493, %fd483;
	sub.f64 	%fd495, %fd490, %fd494;
	div.rn.f64 	%fd496, %fd495, %fd28;
	st.local.f64 	[%rd162+88], %fd496;
	ld.local.v2.f64 	{%fd497, %fd498}, [%rd164+8];
	mul.f64 	%fd499, %fd497, %fd496;
	add.s64 	%rd170, %rd13, %rd163;
	st.local.f64 	[%rd170+8], %fd499;
	ld.local.v2.f64 	{%fd500, %fd501}, [%rd167+8];
	mul.f64 	%fd502, %fd496, %fd500;
	st.local.f64 	[%rd169+-8], %fd502;
	add.s32 	%r416, %r410, 2;
	cvt.rn.f64.s32 	%fd503, %r416;
	mul.f64 	%fd504, %fd30, %fd503;
	ld.local.v2.f64 	{%fd505, %fd506}, [%rd162+8];
	mul.f64 	%fd507, %fd504, %fd505;
	add.s32 	%r417, %r411, -2;
	cvt.rn.f64.s32 	%fd508, %r417;
	ld.local.f64 	%fd509, [%rd9+80];
	mul.f64 	%fd510, %fd509, %fd508;
	mul.f64 	%fd511, %fd510, %fd496;
	sub.f64 	%fd512, %fd507, %fd511;
	div.rn.f64 	%fd513, %fd512, %fd28;
	st.local.f64 	[%rd162+96], %fd513;
	mul.f64 	%fd514, %fd498, %fd513;
	st.local.f64 	[%rd170+16], %fd514;
	mul.f64 	%fd515, %fd513, %fd501;
	st.local.f64 	[%rd169+-16], %fd515;
	add.s32 	%r418, %r410, 3;
	cvt.rn.f64.s32 	%fd516, %r418;
	mul.f64 	%fd517, %fd30, %fd516;
	mul.f64 	%fd518, %fd517, %fd506;
	sub.s32 	%r419, %r47, %r932;
	cvt.rn.f64.s32 	%fd519, %r419;
	ld.local.f64 	%fd520, [%rd9+80];
	mul.f64 	%fd521, %fd520, %fd519;
	mul.f64 	%fd522, %fd521, %fd513;
	sub.f64 	%fd523, %fd518, %fd522;
	div.rn.f64 	%fd524, %fd523, %fd28;
	st.local.f64 	[%rd162+104], %fd524;
	ld.local.f64 	%fd525, [%rd164+24];
	mul.f64 	%fd526, %fd525, %fd524;
	st.local.f64 	[%rd170+24], %fd526;
	ld.local.f64 	%fd527, [%rd167+24];
	mul.f64 	%fd528, %fd524, %fd527;
	st.local.f64 	[%rd169+-24], %fd528;
	add.s32 	%r935, %r932, 4;
	add.s32 	%r420, %r932, 3;
	and.b32  	%r421, %r930, -4;
	setp.eq.s32 	%p51, %r420, %r421;
	mov.u32 	%r932, %r935;
	@%p51 bra 	$L__BB9_61;
	bra.uni 	$L__BB9_60;
$L__BB9_61:
	and.b32  	%r422, %r930, 3;
	setp.eq.s32 	%p52, %r422, 0;
	@%p52 bra 	$L__BB9_66;
	and.b16  	%rs24, %rs48, 3;
	setp.eq.s16 	%p53, %rs24, 0;
	@%p53 bra 	$L__BB9_64;
	add.s32 	%r423, %r935, %r930;
	cvt.rn.f64.s32 	%fd529, %r423;
	mul.f64 	%fd530, %fd30, %fd529;
	mul.wide.s32 	%rd171, %r935, 8;
	add.s64 	%rd172, %rd12, %rd171;
	ld.local.f64 	%fd531, [%rd172+-8];
	mul.f64 	%fd532, %fd530, %fd531;
	sub.s32 	%r424, %r51, %r935;
	cvt.rn.f64.s32 	%fd533, %r424;
	ld.local.f64 	%fd534, [%rd9+80];
	mul.f64 	%fd535, %fd534, %fd533;
	ld.local.f64 	%fd536, [%rd172+72];
	mul.f64 	%fd537, %fd535, %fd536;
	sub.f64 	%fd538, %fd532, %fd537;
	div.rn.f64 	%fd539, %fd538, %fd28;
	mul.wide.u32 	%rd173, %r935, 8;
	add.s64 	%rd174, %rd11, %rd173;
	st.local.f64 	[%rd174], %fd539;
	add.s64 	%rd175, %rd6, %rd173;
	ld.local.f64 	%fd540, [%rd175];
	mul.f64 	%fd541, %fd540, %fd539;
	add.s32 	%r425, %r935, %r52;
	mul.wide.u32 	%rd176, %r425, 8;
	add.s64 	%rd177, %rd7, %rd176;
	st.local.f64 	[%rd177], %fd541;
	add.s64 	%rd178, %rd8, %rd173;
	ld.local.f64 	%fd542, [%rd178];
	mul.f64 	%fd543, %fd539, %fd542;
	sub.s32 	%r426, %r52, %r935;
	mul.wide.s32 	%rd179, %r426, 8;
	add.s64 	%rd180, %rd7, %rd179;
	st.local.f64 	[%rd180], %fd543;
	add.s32 	%r427, %r423, 1;
	cvt.rn.f64.s32 	%fd544, %r427;
	mul.f64 	%fd545, %fd30, %fd544;
	ld.local.f64 	%fd546, [%rd172];
	mul.f64 	%fd547, %fd545, %fd546;
	sub.s32 	%r428, %r49, %r935;
	cvt.rn.f64.s32 	%fd548, %r428;
	ld.local.f64 	%fd549, [%rd9+80];
	mul.f64 	%fd550, %fd549, %fd548;
	mul.f64 	%fd551, %fd550, %fd539;
	sub.f64 	%fd552, %fd547, %fd551;
	div.rn.f64 	%fd553, %fd552, %fd28;
	st.local.f64 	[%rd174+8], %fd553;
	ld.local.f64 	%fd554, [%rd175+8];
	mul.f64 	%fd555, %fd554, %fd553;
	add.s64 	%rd181, %rd13, %rd173;
	st.local.f64 	[%rd181+8], %fd555;
	ld.local.f64 	%fd556, [%rd178+8];
	mul.f64 	%fd557, %fd553, %fd556;
	st.local.f64 	[%rd180+-8], %fd557;
	add.s32 	%r935, %r935, 2;
$L__BB9_64:
	and.b16  	%rs25, %rs48, 1;
	setp.eq.b16 	%p54, %rs25, 1;
	@%p54 bra 	$L__BB9_66;
	add.s32 	%r429, %r935, %r930;
	cvt.rn.f64.s32 	%fd558, %r429;
	mul.f64 	%fd559, %fd30, %fd558;
	mul.wide.s32 	%rd182, %r935, 8;
	add.s64 	%rd183, %rd12, %rd182;
	ld.local.f64 	%fd560, [%rd183+-8];
	mul.f64 	%fd561, %fd559, %fd560;
	sub.s32 	%r430, %r51, %r935;
	cvt.rn.f64.s32 	%fd562, %r430;
	ld.local.f64 	%fd563, [%rd9+80];
	mul.f64 	%fd564, %fd563, %fd562;
	ld.local.f64 	%fd565, [%rd183+72];
	mul.f64 	%fd566, %fd564, %fd565;
	sub.f64 	%fd567, %fd561, %fd566;
	div.rn.f64 	%fd568, %fd567, %fd28;
	mul.wide.u32 	%rd184, %r935, 8;
	add.s64 	%rd185, %rd11, %rd184;
	st.local.f64 	[%rd185], %fd568;
	add.s64 	%rd186, %rd6, %rd184;
	ld.local.f64 	%fd569, [%rd186];
	mul.f64 	%fd570, %fd569, %fd568;
	add.s32 	%r431, %r935, %r52;
	mul.wide.u32 	%rd187, %r431, 8;
	add.s64 	%rd188, %rd7, %rd187;
	st.local.f64 	[%rd188], %fd570;
	add.s64 	%rd189, %rd8, %rd184;
	ld.local.f64 	%fd571, [%rd189];
	mul.f64 	%fd572, %fd568, %fd571;
	sub.s32 	%r432, %r52, %r935;
	mul.wide.s32 	%rd190, %r432, 8;
	add.s64 	%rd191, %rd7, %rd190;
	st.local.f64 	[%rd191], %fd572;
$L__BB9_66:
	setp.eq.s32 	%p55, %r49, %r12;
	add.s16 	%rs48, %rs48, 1;
	@%p55 bra 	$L__BB9_67;
	bra.uni 	$L__BB9_49;
$L__BB9_67:
	mul.f64 	%fd35, %fd30, %fd11;
	fma.rn.f64 	%fd573, %fd35, 0d3FF71547652B82FE, 0d4338000000000000;
	{
	.reg .b32 %temp; 
	mov.b64 	{%r70, %temp}, %fd573;
	}
	mov.f64 	%fd574, 0dC338000000000000;
	add.rn.f64 	%fd575, %fd573, %fd574;
	fma.rn.f64 	%fd576, %fd575, 0dBFE62E42FEFA39EF, %fd35;
	fma.rn.f64 	%fd577, %fd575, 0dBC7ABC9E3B39803F, %fd576;
	fma.rn.f64 	%fd578, %fd577, 0d3E5ADE1569CE2BDF, 0d3E928AF3FCA213EA;
	fma.rn.f64 	%fd579, %fd578, %fd577, 0d3EC71DEE62401315;
	fma.rn.f64 	%fd580, %fd579, %fd577, 0d3EFA01997C89EB71;
	fma.rn.f64 	%fd581, %fd580, %fd577, 0d3F2A01A014761F65;
	fma.rn.f64 	%fd582, %fd581, %fd577, 0d3F56C16C1852B7AF;
	fma.rn.f64 	%fd583, %fd582, %fd577, 0d3F81111111122322;
	fma.rn.f64 	%fd584, %fd583, %fd577, 0d3FA55555555502A1;
	fma.rn.f64 	%fd585, %fd584, %fd577, 0d3FC5555555555511;
	fma.rn.f64 	%fd586, %fd585, %fd577, 0d3FE000000000000B;
	fma.rn.f64 	%fd587, %fd586, %fd577, 0d3FF0000000000000;
	fma.rn.f64 	%fd588, %fd587, %fd577, 0d3FF0000000000000;
	{
	.reg .b32 %temp; 
	mov.b64 	{%r71, %temp}, %fd588;
	}
	{
	.reg .b32 %temp; 
	mov.b64 	{%temp, %r72}, %fd588;
	}
	shl.b32 	%r433, %r70, 20;
	add.s32 	%r434, %r433, %r72;
	mov.b64 	%fd1533, {%r71, %r434};
	{
	.reg .b32 %temp; 
	mov.b64 	{%temp, %r435}, %fd35;
	}
	mov.b32 	%f3, %r435;
	abs.f32 	%f1, %f3;
	setp.lt.f32 	%p56, %f1, 0f4086232B;
	@%p56 bra 	$L__BB9_70;
	setp.lt.f64 	%p57, %fd35, 0d0000000000000000;
	add.f64 	%fd589, %fd35, 0d7FF0000000000000;
	selp.f64 	%fd1533, 0d0000000000000000, %fd589, %p57;
	setp.geu.f32 	%p58, %f1, 0f40874800;
	@%p58 bra 	$L__BB9_70;
	shr.u32 	%r436, %r70, 31;
	add.s32 	%r437, %r70, %r436;
	shr.s32 	%r438, %r437, 1;
	shl.b32 	%r439, %r438, 20;
	add.s32 	%r440, %r72, %r439;
	mov.b64 	%fd590, {%r71, %r440};
	sub.s32 	%r441, %r70, %r438;
	shl.b32 	%r442, %r441, 20;
	add.s32 	%r443, %r442, 1072693248;
	mov.b32 	%r444, 0;
	mov.b64 	%fd591, {%r444, %r443};
	mul.f64 	%fd1533, %fd591, %fd590;
$L__BB9_70:
	setp.lt.s32 	%p59, %r12, 0;
	mul.f64 	%fd592, %fd9, %fd1533;
	div.rn.f64 	%fd40, %fd592, %fd30;
	@%p59 bra 	$L__BB9_83;
	mov.b32 	%r942, 0;
	mov.b32 	%r941, 1;
	mov.b16 	%rs49, 0;
	mov.u16 	%rs50, %rs49;
	mov.u32 	%r950, %r942;
$L__BB9_72:
	mov.f64 	%fd41, %fd1535;
	mov.f64 	%fd1535, %fd1534;
	mov.u32 	%r74, %r942;
	shl.b32 	%r448, %r74, 1;
	mul.f64 	%fd43, %fd40, %fd41;
	setp.lt.u32 	%p60, %r448, 15;
	@%p60 bra 	$L__BB9_75;
	and.b32  	%r76, %r941, -16;
	mov.b32 	%r945, 0;
$L__BB9_74:
	.pragma "nounroll";
	mul.wide.s32 	%rd192, %r950, 8;
	add.s64 	%rd193, %rd7, %rd192;
	ld.local.f64 	%fd593, [%rd193];
	shl.b32 	%r450, %r950, 3;
	add.s32 	%r451, %r17, %r450;
	ld.shared.f64 	%fd594, [%r451];
	fma.rn.f64 	%fd595, %fd43, %fd593, %fd594;
	st.shared.f64 	[%r451], %fd595;
	ld.local.f64 	%fd596, [%rd193+8];
	ld.shared.f64 	%fd597, [%r451+8];
	fma.rn.f64 	%fd598, %fd43, %fd596, %fd597;
	st.shared.f64 	[%r451+8], %fd598;
	ld.local.f64 	%fd599, [%rd193+16];
	ld.shared.f64 	%fd600, [%r451+16];
	fma.rn.f64 	%fd601, %fd43, %fd599, %fd600;
	st.shared.f64 	[%r451+16], %fd601;
	ld.local.f64 	%fd602, [%rd193+24];
	ld.shared.f64 	%fd603, [%r451+24];
	fma.rn.f64 	%fd604, %fd43, %fd602, %fd603;
	st.shared.f64 	[%r451+24], %fd604;
	ld.local.f64 	%fd605, [%rd193+32];
	ld.shared.f64 	%fd606, [%r451+32];
	fma.rn.f64 	%fd607, %fd43, %fd605, %fd606;
	st.shared.f64 	[%r451+32], %fd607;
	ld.local.f64 	%fd608, [%rd193+40];
	ld.shared.f64 	%fd609, [%r451+40];
	fma.rn.f64 	%fd610, %fd43, %fd608, %fd609;
	st.shared.f64 	[%r451+40], %fd610;
	ld.local.f64 	%fd611, [%rd193+48];
	ld.shared.f64 	%fd612, [%r451+48];
	fma.rn.f64 	%fd613, %fd43, %fd611, %fd612;
	st.shared.f64 	[%r451+48], %fd613;
	ld.local.f64 	%fd614, [%rd193+56];
	ld.shared.f64 	%fd615, [%r451+56];
	fma.rn.f64 	%fd616, %fd43, %fd614, %fd615;
	st.shared.f64 	[%r451+56], %fd616;
	ld.local.f64 	%fd617, [%rd193+64];
	ld.shared.f64 	%fd618, [%r451+64];
	fma.rn.f64 	%fd619, %fd43, %fd617, %fd618;
	st.shared.f64 	[%r451+64], %fd619;
	ld.local.f64 	%fd620, [%rd193+72];
	ld.shared.f64 	%fd621, [%r451+72];
	fma.rn.f64 	%fd622, %fd43, %fd620, %fd621;
	st.shared.f64 	[%r451+72], %fd622;
	ld.local.f64 	%fd623, [%rd193+80];
	ld.shared.f64 	%fd624, [%r451+80];
	fma.rn.f64 	%fd625, %fd43, %fd623, %fd624;
	st.shared.f64 	[%r451+80], %fd625;
	ld.local.f64 	%fd626, [%rd193+88];
	ld.shared.f64 	%fd627, [%r451+88];
	fma.rn.f64 	%fd628, %fd43, %fd626, %fd627;
	st.shared.f64 	[%r451+88], %fd628;
	ld.local.f64 	%fd629, [%rd193+96];
	ld.shared.f64 	%fd630, [%r451+96];
	fma.rn.f64 	%fd631, %fd43, %fd629, %fd630;
	st.shared.f64 	[%r451+96], %fd631;
	ld.local.f64 	%fd632, [%rd193+104];
	ld.shared.f64 	%fd633, [%r451+104];
	fma.rn.f64 	%fd634, %fd43, %fd632, %fd633;
	st.shared.f64 	[%r451+104], %fd634;
	ld.local.f64 	%fd635, [%rd193+112];
	ld.shared.f64 	%fd636, [%r451+112];
	fma.rn.f64 	%fd637, %fd43, %fd635, %fd636;
	st.shared.f64 	[%r451+112], %fd637;
	ld.local.f64 	%fd638, [%rd193+120];
	ld.shared.f64 	%fd639, [%r451+120];
	fma.rn.f64 	%fd640, %fd43, %fd638, %fd639;
	st.shared.f64 	[%r451+120], %fd640;
	add.s32 	%r950, %r950, 16;
	add.s32 	%r945, %r945, 16;
	setp.ne.s32 	%p61, %r945, %r76;
	@%p61 bra 	$L__BB9_74;
$L__BB9_75:
	and.b32  	%r452, %r941, 15;
	setp.eq.s32 	%p62, %r452, 0;
	@%p62 bra 	$L__BB9_82;
	and.b16  	%rs28, %rs50, 4;
	setp.eq.s16 	%p63, %rs28, 0;
	mov.u32 	%r949, %r950;
	@%p63 bra 	$L__BB9_78;
	mul.wide.s32 	%rd194, %r950, 8;
	add.s64 	%rd195, %rd7, %rd194;
	ld.local.f64 	%fd641, [%rd195];
	shl.b32 	%r453, %r950, 3;
	add.s32 	%r454, %r17, %r453;
	ld.shared.f64 	%fd642, [%r454];
	fma.rn.f64 	%fd643, %fd43, %fd641, %fd642;
	st.shared.f64 	[%r454], %fd643;
	ld.local.f64 	%fd644, [%rd195+8];
	ld.shared.f64 	%fd645, [%r454+8];
	fma.rn.f64 	%fd646, %fd43, %fd644, %fd645;
	st.shared.f64 	[%r454+8], %fd646;
	ld.local.f64 	%fd647, [%rd195+16];
	ld.shared.f64 	%fd648, [%r454+16];
	fma.rn.f64 	%fd649, %fd43, %fd647, %fd648;
	st.shared.f64 	[%r454+16], %fd649;
	ld.local.f64 	%fd650, [%rd195+24];
	ld.shared.f64 	%fd651, [%r454+24];
	fma.rn.f64 	%fd652, %fd43, %fd650, %fd651;
	st.shared.f64 	[%r454+24], %fd652;
	ld.local.f64 	%fd653, [%rd195+32];
	ld.shared.f64 	%fd654, [%r454+32];
	fma.rn.f64 	%fd655, %fd43, %fd653, %fd654;
	st.shared.f64 	[%r454+32], %fd655;
	ld.local.f64 	%fd656, [%rd195+40];
	ld.shared.f64 	%fd657, [%r454+40];
	fma.rn.f64 	%fd658, %fd43, %fd656, %fd657;
	st.shared.f64 	[%r454+40], %fd658;
	ld.local.f64 	%fd659, [%rd195+48];
	ld.shared.f64 	%fd660, [%r454+48];
	fma.rn.f64 	%fd661, %fd43, %fd659, %fd660;
	st.shared.f64 	[%r454+48], %fd661;
	ld.local.f64 	%fd662, [%rd195+56];
	ld.shared.f64 	%fd663, [%r454+56];
	fma.rn.f64 	%fd664, %fd43, %fd662, %fd663;
	st.shared.f64 	[%r454+56], %fd664;
	add.s32 	%r949, %r950, 8;
$L__BB9_78:
	and.b16  	%rs29, %rs49, 2;
	setp.eq.s16 	%p64, %rs29, 0;
	@%p64 bra 	$L__BB9_80;
	mul.wide.s32 	%rd196, %r949, 8;
	add.s64 	%rd197, %rd7, %rd196;
	ld.local.f64 	%fd665, [%rd197];
	shl.b32 	%r455, %r949, 3;
	add.s32 	%r456, %r17, %r455;
	ld.shared.f64 	%fd666, [%r456];
	fma.rn.f64 	%fd667, %fd43, %fd665, %fd666;
	st.shared.f64 	[%r456], %fd667;
	ld.local.f64 	%fd668, [%rd197+8];
	ld.shared.f64 	%fd669, [%r456+8];
	fma.rn.f64 	%fd670, %fd43, %fd668, %fd669;
	st.shared.f64 	[%r456+8], %fd670;
	ld.local.f64 	%fd671, [%rd197+16];
	ld.shared.f64 	%fd672, [%r456+16];
	fma.rn.f64 	%fd673, %fd43, %fd671, %fd672;
	st.shared.f64 	[%r456+16], %fd673;
	ld.local.f64 	%fd674, [%rd197+24];
	ld.shared.f64 	%fd675, [%r456+24];
	fma.rn.f64 	%fd676, %fd43, %fd674, %fd675;
	st.shared.f64 	[%r456+24], %fd676;
	add.s32 	%r949, %r949, 4;
$L__BB9_80:
	mul.wide.s32 	%rd198, %r949, 8;
	add.s64 	%rd16, %rd7, %rd198;
	ld.local.f64 	%fd677, [%rd16];
	shl.b32 	%r457, %r949, 3;
	add.s32 	%r87, %r17, %r457;
	ld.shared.f64 	%fd678, [%r87];
	fma.rn.f64 	%fd679, %fd43, %fd677, %fd678;
	st.shared.f64 	[%r87], %fd679;
	add.s32 	%r950, %r949, 1;
	and.b16  	%rs30, %rs49, 1;
	setp.eq.b16 	%p65, %rs30, 1;
	not.pred 	%p66, %p65;
	@%p66 bra 	$L__BB9_82;
	ld.local.f64 	%fd680, [%rd16+8];
	ld.shared.f64 	%fd681, [%r87+8];
	fma.rn.f64 	%fd682, %fd43, %fd680, %fd681;
	st.shared.f64 	[%r87+8], %fd682;
	ld.local.f64 	%fd683, [%rd16+16];
	ld.shared.f64 	%fd684, [%r87+16];
	fma.rn.f64 	%fd685, %fd43, %fd683, %fd684;
	st.shared.f64 	[%r87+16], %fd685;
	add.s32 	%r950, %r949, 3;
$L__BB9_82:
	neg.f64 	%fd1534, %fd41;
	add.s32 	%r942, %r74, 1;
	add.s32 	%r941, %r941, 2;
	setp.ne.s32 	%p67, %r74, %r12;
	add.s16 	%rs50, %rs50, 1;
	add.s16 	%rs49, %rs49, 1;
	@%p67 bra 	$L__BB9_72;
$L__BB9_83:
	add.s32 	%r925, %r925, %r16;
	setp.lt.s32 	%p68, %r925, %r309;
	@%p68 bra 	$L__BB9_23;
$L__BB9_84:
	mul.f64 	%fd686, %fd5, %fd5;
	fma.rn.f64 	%fd687, %fd4, %fd4, %fd686;
	fma.rn.f64 	%fd45, %fd6, %fd6, %fd687;
	setp.leu.f64 	%p69, %fd45, 0d3EB0C6F7A0B5ED8D;
	selp.u32 	%r94, 1, 0, %p69;
	setp.lt.s32 	%p70, %r12, 1;
	@%p70 bra 	$L__BB9_141;
	add.f64 	%fd46, %fd7, %fd7;
	add.s32 	%r951, %r1016, %r94;
	setp.ge.s32 	%p79, %r951, %r308;
	@%p79 bra 	$L__BB9_148;
	mul.f64 	%fd783, %fd219, %fd46;
	mul.f64 	%fd47, %fd783, 0dBFF20DD750429B6D;
	neg.f64 	%fd48, %fd7;
	add.s32 	%r471, %r15, -1;
	and.b32  	%r472, %r471, 15;
	add.s32 	%r96, %r472, -1;
	add.s32 	%r473, %r15, 7;
	and.b32  	%r474, %r473, 7;
	add.s32 	%r97, %r474, -1;
	and.b32  	%r98, %r471, -16;
	and.b32  	%r99, %r473, 3;
$L__BB9_87:
	mul.lo.s32 	%r475, %r951, 3;
	mul.wide.u32 	%rd201, %r475, 8;
	add.s64 	%rd202, %rd4, %rd201;
	ld.global.f64 	%fd784, [%rd202];
	sub.f64 	%fd785, %fd4, %fd784;
	mul.f64 	%fd1536, %fd220, %fd785;
	ld.global.f64 	%fd786, [%rd202+8];
	sub.f64 	%fd787, %fd5, %fd786;
	mul.f64 	%fd50, %fd220, %fd787;
	ld.global.f64 	%fd788, [%rd202+16];
	sub.f64 	%fd789, %fd6, %fd788;
	mul.f64 	%fd51, %fd220, %fd789;
	mov.b64 	%rd203, 4607182418800017408;
	st.local.u64 	[%rd9], %rd203;
	st.local.u64 	[%rd7], %rd203;
	mov.f64 	%fd790, 0d3FF0000000000000;
	st.local.v2.f64 	[%rd6], {%fd790, %fd1536};
	mov.f64 	%fd791, 0d0000000000000000;
	st.local.v2.f64 	[%rd8], {%fd791, %fd50};
	st.local.v2.f64 	[%rd9+80], {%fd51, %fd790};
	mul.f64 	%fd792, %fd1536, %fd1536;
	fma.rn.f64 	%fd52, %fd50, %fd50, %fd792;
	mul.f64 	%fd53, %fd51, %fd51;
	add.f64 	%fd54, %fd53, %fd52;
	setp.gtu.f64 	%p80, %fd54, 0d3A1FB0F6BE506019;
	@%p80 bra 	$L__BB9_102;
	setp.lt.u32 	%p81, %r15, 2;
	@%p81 bra 	$L__BB9_122;
	add.s32 	%r477, %r15, -2;
	setp.lt.u32 	%p82, %r477, 15;
	mov.b32 	%r962, 1;
	@%p82 bra 	$L__BB9_92;
	mov.b32 	%r952, 1;
$L__BB9_91:
	.pragma "nounroll";
	mul.wide.u32 	%rd204, %r952, 8;
	add.s64 	%rd205, %rd7, %rd204;
	mov.b64 	%rd206, 0;
	st.local.u64 	[%rd205], %rd206;
	mov.f64 	%fd793, 0d0000000000000000;
	st.local.v2.f64 	[%rd205+8], {%fd793, %fd793};
	st.local.v2.f64 	[%rd205+24], {%fd793, %fd793};
	st.local.v2.f64 	[%rd205+40], {%fd793, %fd793};
	st.local.v2.f64 	[%rd205+56], {%fd793, %fd793};
	st.local.v2.f64 	[%rd205+72], {%fd793, %fd793};
	st.local.v2.f64 	[%rd205+88], {%fd793, %fd793};
	st.local.v2.f64 	[%rd205+104], {%fd793, %fd793};
	st.local.u64 	[%rd205+120], %rd206;
	add.s32 	%r962, %r952, 16;
	add.s32 	%r479, %r952, 15;
	setp.eq.s32 	%p83, %r479, %r98;
	mov.u32 	%r952, %r962;
	@%p83 bra 	$L__BB9_92;
	bra.uni 	$L__BB9_91;
$L__BB9_92:
	add.s32 	%r480, %r15, -1;
	and.b32  	%r481, %r480, 15;
	setp.eq.s32 	%p84, %r481, 0;
	@%p84 bra 	$L__BB9_122;
	setp.lt.u32 	%p85, %r96, 7;
	@%p85 bra 	$L__BB9_95;
	mul.wide.u32 	%rd207, %r962, 8;
	add.s64 	%rd208, %rd7, %rd207;
	mov.b64 	%rd209, 0;
	st.local.u64 	[%rd208], %rd209;
	st.local.u64 	[%rd208+8], %rd209;
	st.local.u64 	[%rd208+16], %rd209;
	st.local.u64 	[%rd208+24], %rd209;
	st.local.u64 	[%rd208+32], %rd209;
	st.local.u64 	[%rd208+40], %rd209;
	st.local.u64 	[%rd208+48], %rd209;
	st.local.u64 	[%rd208+56], %rd209;
	add.s32 	%r962, %r962, 8;
$L__BB9_95:
	and.b32  	%r483, %r480, 7;
	setp.eq.s32 	%p86, %r483, 0;
	@%p86 bra 	$L__BB9_122;
	setp.lt.u32 	%p87, %r97, 3;
	@%p87 bra 	$L__BB9_98;
	mul.wide.u32 	%rd210, %r962, 8;
	add.s64 	%rd211, %rd7, %rd210;
	mov.b64 	%rd212, 0;
	st.local.u64 	[%rd211], %rd212;
	st.local.u64 	[%rd211+8], %rd212;
	st.local.u64 	[%rd211+16], %rd212;
	st.local.u64 	[%rd211+24], %rd212;
	add.s32 	%r962, %r962, 4;
$L__BB9_98:
	setp.eq.s32 	%p88, %r99, 0;
	@%p88 bra 	$L__BB9_122;
	setp.eq.s32 	%p89, %r99, 1;
	mul.wide.u32 	%rd213, %r962, 8;
	add.s64 	%rd21, %rd7, %rd213;
	mov.b64 	%rd214, 0;
	st.local.u64 	[%rd21], %rd214;
	@%p89 bra 	$L__BB9_122;
	setp.eq.s32 	%p90, %r99, 2;
	mov.b64 	%rd215, 0;
	st.local.u64 	[%rd21+8], %rd215;
	@%p90 bra 	$L__BB9_122;
	mov.b64 	%rd216, 0;
	st.local.u64 	[%rd21+16], %rd216;
	bra.uni 	$L__BB9_122;
$L__BB9_102:
	setp.eq.s32 	%p91, %r12, 1;
	st.local.f64 	[%rd7+8], %fd50;
	st.local.v2.f64 	[%rd7+16], {%fd51, %fd1536};
	@%p91 bra 	$L__BB9_122;
	mov.b32 	%r954, 1;
	mov.b32 	%r953, 0;
	mov.b16 	%rs51, 0;
	mov.f64 	%fd1537, 0d3FF0000000000000;
$L__BB9_104:
	mov.u32 	%r103, %r953;
	mov.f64 	%fd56, %fd1537;
	setp.gt.f64 	%p92, %fd52, %fd53;
	add.s32 	%r105, %r103, 2;
	add.s32 	%r953, %r103, 1;
	add.s32 	%r107, %r103, 3;
	mul.lo.s32 	%r108, %r107, %r105;
	add.s32 	%r486, %r953, %r105;
	cvt.rn.f64.s32 	%fd795, %r486;
	ld.local.f64 	%fd796, [%rd9+80];
	mul.f64 	%fd797, %fd796, %fd795;
	mul.wide.s32 	%rd217, %r105, 80;
	add.s64 	%rd17, %rd9, %rd217;
	add.s64 	%rd18, %rd17, -80;
	ld.local.f64 	%fd1537, [%rd17+-80];
	mul.f64 	%fd798, %fd797, %fd1537;
	cvt.rn.f64.s32 	%fd799, %r953;
	mul.f64 	%fd800, %fd54, %fd799;
	mul.f64 	%fd801, %fd800, %fd56;
	sub.f64 	%fd802, %fd798, %fd801;
	cvt.rn.f64.u32 	%fd803, %r105;
	div.rn.f64 	%fd804, %fd802, %fd803;
	st.local.f64 	[%rd17], %fd804;
	mul.wide.u32 	%rd218, %r108, 8;
	add.s64 	%rd19, %rd7, %rd218;
	st.local.f64 	[%rd19], %fd804;
	add.s32 	%r954, %r954, 2;
	mul.wide.s32 	%rd219, %r105, 8;
	add.s64 	%rd220, %rd18, %rd219;
	ld.local.f64 	%fd805, [%rd220+-8];
	cvt.rn.f64.u32 	%fd806, %r954;
	mul.f64 	%fd807, %fd805, %fd806;
	st.local.f64 	[%rd220+80], %fd807;
	add.s64 	%rd221, %rd6, %rd219;
	ld.local.f64 	%fd808, [%rd221+-8];
	mul.f64 	%fd809, %fd1536, %fd808;
	ld.local.f64 	%fd810, [%rd8+8];
	add.s64 	%rd222, %rd8, %rd219;
	ld.local.f64 	%fd811, [%rd222+-8];
	mul.f64 	%fd812, %fd810, %fd811;
	sub.f64 	%fd813, %fd809, %fd812;
	st.local.f64 	[%rd221], %fd813;
	ld.local.f64 	%fd1536, [%rd6+8];
	mul.f64 	%fd814, %fd810, %fd808;
	fma.rn.f64 	%fd815, %fd811, %fd1536, %fd814;
	st.local.f64 	[%rd222], %fd815;
	mul.f64 	%fd816, %fd807, %fd813;
	add.s32 	%r487, %r108, %r105;
	mul.wide.u32 	%rd223, %r487, 8;
	add.s64 	%rd224, %rd7, %rd223;
	st.local.f64 	[%rd224], %fd816;
	mul.f64 	%fd817, %fd807, %fd815;
	sub.s32 	%r488, %r108, %r105;
	mul.wide.s32 	%rd225, %r488, 8;
	add.s64 	%rd20, %rd7, %rd225;
	st.local.f64 	[%rd20], %fd817;
	@%p92 bra 	$L__BB9_113;
	setp.lt.u32 	%p93, %r103, 3;
	mov.b32 	%r959, 1;
	@%p93 bra 	$L__BB9_108;
	and.b32  	%r110, %r953, -4;
	mov.b32 	%r959, 1;
$L__BB9_107:
	.pragma "nounroll";
	sub.s32 	%r491, %r105, %r959;
	add.s32 	%r492, %r491, %r105;
	cvt.rn.f64.u32 	%fd818, %r492;
	mul.f64 	%fd819, %fd54, %fd818;
	mul.wide.u32 	%rd226, %r491, 8;
	add.s64 	%rd227, %rd17, %rd226;
	ld.local.f64 	%fd820, [%rd227+-80];
	mul.f64 	%fd821, %fd819, %fd820;
	ld.local.f64 	%fd822, [%rd227+8];
	mul.f64 	%fd823, %fd52, %fd822;
	sub.f64 	%fd824, %fd821, %fd823;
	ld.local.f64 	%fd825, [%rd9+80];
	cvt.rn.f64.u32 	%fd826, %r959;
	mul.f64 	%fd827, %fd825, %fd826;
	div.rn.f64 	%fd828, %fd824, %fd827;
	st.local.f64 	[%rd227], %fd828;
	add.s64 	%rd228, %rd6, %rd226;
	ld.local.f64 	%fd829, [%rd228];
	mul.f64 	%fd830, %fd828, %fd829;
	add.s32 	%r493, %r491, %r108;
	mul.wide.u32 	%rd229, %r493, 8;
	add.s64 	%rd230, %rd7, %rd229;
	st.local.f64 	[%rd230], %fd830;
	add.s64 	%rd231, %rd8, %rd226;
	ld.local.f64 	%fd831, [%rd231];
	mul.f64 	%fd832, %fd828, %fd831;
	sub.s32 	%r494, %r108, %r491;
	mul.wide.s32 	%rd232, %r494, 8;
	add.s64 	%rd233, %rd7, %rd232;
	st.local.f64 	[%rd233], %fd832;
	add.s32 	%r495, %r959, 1;
	sub.s32 	%r496, %r105, %r495;
	add.s32 	%r497, %r492, -1;
	cvt.rn.f64.u32 	%fd833, %r497;
	mul.f64 	%fd834, %fd54, %fd833;
	mul.wide.u32 	%rd234, %r496, 8;
	add.s64 	%rd235, %rd17, %rd234;
	ld.local.f64 	%fd835, [%rd235+-80];
	mul.f64 	%fd836, %fd834, %fd835;
	mul.f64 	%fd837, %fd52, %fd828;
	sub.f64 	%fd838, %fd836, %fd837;
	ld.local.f64 	%fd839, [%rd9+80];
	cvt.rn.f64.u32 	%fd840, %r495;
	mul.f64 	%fd841, %fd839, %fd840;
	div.rn.f64 	%fd842, %fd838, %fd841;
	st.local.f64 	[%rd235], %fd842;
	add.s64 	%rd236, %rd6, %rd234;
	ld.local.f64 	%fd843, [%rd236];
	mul.f64 	%fd844, %fd842, %fd843;
	add.s32 	%r498, %r493, -1;
	mul.wide.u32 	%rd237, %r498, 8;
	add.s64 	%rd238, %rd7, %rd237;
	st.local.f64 	[%rd238], %fd844;
	add.s64 	%rd239, %rd8, %rd234;
	ld.local.f64 	%fd845, [%rd239];
	mul.f64 	%fd846, %fd842, %fd845;
	st.local.f64 	[%rd233+8], %fd846;
	add.s32 	%r499, %r959, 2;
	sub.s32 	%r500, %r103, %r959;
	add.s32 	%r501, %r491, %r103;
	cvt.rn.f64.u32 	%fd847, %r501;
	mul.f64 	%fd848, %fd54, %fd847;
	mul.wide.u32 	%rd240, %r500, 8;
	add.s64 	%rd241, %rd17, %rd240;
	ld.local.f64 	%fd849, [%rd241+-80];
	mul.f64 	%fd850, %fd848, %fd849;
	mul.f64 	%fd851, %fd52, %fd842;
	sub.f64 	%fd852, %fd850, %fd851;
	ld.local.f64 	%fd853, [%rd9+80];
	cvt.rn.f64.u32 	%fd854, %r499;
	mul.f64 	%fd855, %fd853, %fd854;
	div.rn.f64 	%fd856, %fd852, %fd855;
	st.local.f64 	[%rd241], %fd856;
	add.s64 	%rd242, %rd6, %rd240;
	ld.local.f64 	%fd857, [%rd242];
	mul.f64 	%fd858, %fd856, %fd857;
	add.s32 	%r502, %r493, -2;
	mul.wide.u32 	%rd243, %r502, 8;
	add.s64 	%rd244, %rd7, %rd243;
	st.local.f64 	[%rd244], %fd858;
	add.s64 	%rd245, %rd8, %rd240;
	ld.local.f64 	%fd859, [%rd245];
	mul.f64 	%fd860, %fd856, %fd859;
	st.local.f64 	[%rd233+16], %fd860;
	add.s32 	%r503, %r959, 3;
	sub.s32 	%r504, %r105, %r503;
	add.s32 	%r505, %r492, -3;
	cvt.rn.f64.u32 	%fd861, %r505;
	mul.f64 	%fd862, %fd54, %fd861;
	mul.wide.u32 	%rd246, %r504, 8;
	add.s64 	%rd247, %rd17, %rd246;
	ld.local.f64 	%fd863, [%rd247+-80];
	mul.f64 	%fd864, %fd862, %fd863;
	mul.f64 	%fd865, %fd52, %fd856;
	sub.f64 	%fd866, %fd864, %fd865;
	ld.local.f64 	%fd867, [%rd9+80];
	cvt.rn.f64.u32 	%fd868, %r503;
	mul.f64 	%fd869, %fd867, %fd868;
	div.rn.f64 	%fd870, %fd866, %fd869;
	st.local.f64 	[%rd247], %fd870;
	add.s64 	%rd248, %rd6, %rd246;
	ld.local.f64 	%fd871, [%rd248];
	mul.f64 	%fd872, %fd870, %fd871;
	add.s32 	%r506, %r493, -3;
	mul.wide.u32 	%rd249, %r506, 8;
	add.s64 	%rd250, %rd7, %rd249;
	st.local.f64 	[%rd250], %fd872;
	add.s64 	%rd251, %rd8, %rd246;
	ld.local.f64 	%fd873, [%rd251];
	mul.f64 	%fd874, %fd870, %fd873;
	st.local.f64 	[%rd233+24], %fd874;
	add.s32 	%r959, %r959, 4;
	setp.eq.s32 	%p94, %r503, %r110;
	@%p94 bra 	$L__BB9_108;
	bra.uni 	$L__BB9_107;
$L__BB9_108:
	and.b32  	%r507, %r953, 3;
	setp.eq.s32 	%p95, %r507, 0;
	@%p95 bra 	$L__BB9_121;
	and.b16  	%rs32, %rs51, 3;
	setp.eq.s16 	%p96, %rs32, 0;
	@%p96 bra 	$L__BB9_111;
	sub.s32 	%r508, %r105, %r959;
	add.s32 	%r509, %r508, %r105;
	cvt.rn.f64.u32 	%fd875, %r509;
	mul.f64 	%fd876, %fd54, %fd875;
	mul.wide.u32 	%rd252, %r508, 8;
	add.s64 	%rd253, %rd17, %rd252;
	ld.local.f64 	%fd877, [%rd253+-80];
	mul.f64 	%fd878, %fd876, %fd877;
	ld.local.f64 	%fd879, [%rd253+8];
	mul.f64 	%fd880, %fd52, %fd879;
	sub.f64 	%fd881, %fd878, %fd880;
	ld.local.f64 	%fd882, [%rd9+80];
	cvt.rn.f64.u32 	%fd883, %r959;
	mul.f64 	%fd884, %fd882, %fd883;
	div.rn.f64 	%fd885, %fd881, %fd884;
	st.local.f64 	[%rd253], %fd885;
	add.s64 	%rd254, %rd6, %rd252;
	ld.local.f64 	%fd886, [%rd254];
	mul.f64 	%fd887, %fd885, %fd886;
	add.s32 	%r510, %r508, %r108;
	mul.wide.u32 	%rd255, %r510, 8;
	add.s64 	%rd256, %rd7, %rd255;
	st.local.f64 	[%rd256], %fd887;
	add.s64 	%rd257, %rd8, %rd252;
	ld.local.f64 	%fd888, [%rd257];
	mul.f64 	%fd889, %fd885, %fd888;
	mul.wide.s32 	%rd258, %r959, 8;
	add.s64 	%rd259, %rd20, %rd258;
	st.local.f64 	[%rd259], %fd889;
	add.s32 	%r511, %r959, 1;
	sub.s32 	%r512, %r105, %r511;
	add.s32 	%r513, %r509, -1;
	cvt.rn.f64.u32 	%fd890, %r513;
	mul.f64 	%fd891, %fd54, %fd890;
	mul.wide.u32 	%rd260, %r512, 8;
	add.s64 	%rd261, %rd17, %rd260;
	ld.local.f64 	%fd892, [%rd261+-80];
	mul.f64 	%fd893, %fd891, %fd892;
	ld.local.f64 	%fd894, [%rd261+8];
	mul.f64 	%fd895, %fd52, %fd894;
	sub.f64 	%fd896, %fd893, %fd895;
	ld.local.f64 	%fd897, [%rd9+80];
	cvt.rn.f64.u32 	%fd898, %r511;
	mul.f64 	%fd899, %fd897, %fd898;
	div.rn.f64 	%fd900, %fd896, %fd899;
	st.local.f64 	[%rd261], %fd900;
	add.s64 	%rd262, %rd6, %rd260;
	ld.local.f64 	%fd901, [%rd262];
	mul.f64 	%fd902, %fd900, %fd901;
	add.s32 	%r514, %r510, -1;
	mul.wide.u32 	%rd263, %r514, 8;
	add.s64 	%rd264, %rd7, %rd263;
	st.local.f64 	[%rd264], %fd902;
	add.s64 	%rd265, %rd8, %rd260;
	ld.local.f64 	%fd903, [%rd265];
	mul.f64 	%fd904, %fd900, %fd903;
	st.local.f64 	[%rd259+8], %fd904;
	add.s32 	%r959, %r959, 2;
$L__BB9_111:
	and.b16  	%rs33, %rs51, 1;
	setp.eq.b16 	%p97, %rs33, 1;
	@%p97 bra 	$L__BB9_121;
	sub.s32 	%r515, %r105, %r959;
	add.s32 	%r516, %r515, %r105;
	cvt.rn.f64.u32 	%fd905, %r516;
	mul.f64 	%fd906, %fd54, %fd905;
	mul.wide.u32 	%rd266, %r515, 8;
	add.s64 	%rd267, %rd17, %rd266;
	ld.local.f64 	%fd907, [%rd267+-80];
	mul.f64 	%fd908, %fd906, %fd907;
	ld.local.f64 	%fd909, [%rd267+8];
	mul.f64 	%fd910, %fd52, %fd909;
	sub.f64 	%fd911, %fd908, %fd910;
	ld.local.f64 	%fd912, [%rd9+80];
	cvt.rn.f64.u32 	%fd913, %r959;
	mul.f64 	%fd914, %fd912, %fd913;
	div.rn.f64 	%fd915, %fd911, %fd914;
	st.local.f64 	[%rd267], %fd915;
	add.s64 	%rd268, %rd6, %rd266;
	ld.local.f64 	%fd916, [%rd268];
	mul.f64 	%fd917, %fd915, %fd916;
	add.s32 	%r517, %r515, %r108;
	mul.wide.u32 	%rd269, %r517, 8;
	add.s64 	%rd270, %rd7, %rd269;
	st.local.f64 	[%rd270], %fd917;
	add.s64 	%rd271, %rd8, %rd266;
	ld.local.f64 	%fd918, [%rd271];
	mul.f64 	%fd919, %fd915, %fd918;
	mul.wide.s32 	%rd272, %r959, 8;
	add.s64 	%rd273, %rd20, %rd272;
	st.local.f64 	[%rd273], %fd919;
	bra.uni 	$L__BB9_121;
$L__BB9_113:
	setp.lt.u32 	%p98, %r103, 3;
	mov.b32 	%r958, 1;
	@%p98 bra 	$L__BB9_116;
	and.b32  	%r111, %r953, -4;
	mov.b32 	%r955, 1;
$L__BB9_115:
	.pragma "nounroll";
	add.s32 	%r520, %r955, %r953;
	cvt.rn.f64.s32 	%fd920, %r520;
	mul.f64 	%fd921, %fd54, %fd920;
	mul.wide.s32 	%rd274, %r955, 8;
	add.s64 	%rd275, %rd18, %rd274;
	ld.local.v2.f64 	{%fd922, %fd923}, [%rd275+-8];
	mul.f64 	%fd924, %fd921, %fd922;
	sub.s32 	%r521, %r107, %r955;
	cvt.rn.f64.s32 	%fd925, %r521;
	ld.local.f64 	%fd926, [%rd9+80];
	mul.f64 	%fd927, %fd926, %fd925;
	ld.local.f64 	%fd928, [%rd275+72];
	mul.f64 	%fd929, %fd927, %fd928;
	sub.f64 	%fd930, %fd924, %fd929;
	div.rn.f64 	%fd931, %fd930, %fd52;
	st.local.f64 	[%rd275+80], %fd931;
	mul.wide.u32 	%rd276, %r955, 8;
	add.s64 	%rd277, %rd6, %rd276;
	ld.local.f64 	%fd932, [%rd277];
	mul.f64 	%fd933, %fd932, %fd931;
	add.s32 	%r522, %r955, %r108;
	mul.wide.u32 	%rd278, %r522, 8;
	add.s64 	%rd279, %rd7, %rd278;
	st.local.f64 	[%rd279], %fd933;
	add.s64 	%rd280, %rd8, %rd276;
	ld.local.f64 	%fd934, [%rd280];
	mul.f64 	%fd935, %fd931, %fd934;
	sub.s32 	%r523, %r108, %r955;
	mul.wide.s32 	%rd281, %r523, 8;
	add.s64 	%rd282, %rd7, %rd281;
	st.local.f64 	[%rd282], %fd935;
	add.s32 	%r524, %r520, 1;
	cvt.rn.f64.s32 	%fd936, %r524;
	mul.f64 	%fd937, %fd54, %fd936;
	mul.f64 	%fd938, %fd937, %fd923;
	sub.s32 	%r525, %r105, %r955;
	cvt.rn.f64.s32 	%fd939, %r525;
	ld.local.f64 	%fd940, [%rd9+80];
	mul.f64 	%fd941, %fd940, %fd939;
	mul.f64 	%fd942, %fd941, %fd931;
	sub.f64 	%fd943, %fd938, %fd942;
	div.rn.f64 	%fd944, %fd943, %fd52;
	st.local.f64 	[%rd275+88], %fd944;
	ld.local.v2.f64 	{%fd945, %fd946}, [%rd277+8];
	mul.f64 	%fd947, %fd945, %fd944;
	add.s64 	%rd283, %rd19, %rd276;
	st.local.f64 	[%rd283+8], %fd947;
	ld.local.v2.f64 	{%fd948, %fd949}, [%rd280+8];
	mul.f64 	%fd950, %fd944, %fd948;
	st.local.f64 	[%rd282+-8], %fd950;
	add.s32 	%r526, %r520, 2;
	cvt.rn.f64.s32 	%fd951, %r526;
	mul.f64 	%fd952, %fd54, %fd951;
	ld.local.v2.f64 	{%fd953, %fd954}, [%rd275+8];
	mul.f64 	%fd955, %fd952, %fd953;
	add.s32 	%r527, %r521, -2;
	cvt.rn.f64.s32 	%fd956, %r527;
	ld.local.f64 	%fd957, [%rd9+80];
	mul.f64 	%fd958, %fd957, %fd956;
	mul.f64 	%fd959, %fd958, %fd944;
	sub.f64 	%fd960, %fd955, %fd959;
	div.rn.f64 	%fd961, %fd960, %fd52;
	st.local.f64 	[%rd275+96], %fd961;
	mul.f64 	%fd962, %fd946, %fd961;
	st.local.f64 	[%rd283+16], %fd962;
	mul.f64 	%fd963, %fd961, %fd949;
	st.local.f64 	[%rd282+-16], %fd963;
	add.s32 	%r528, %r520, 3;
	cvt.rn.f64.s32 	%fd964, %r528;
	mul.f64 	%fd965, %fd54, %fd964;
	mul.f64 	%fd966, %fd965, %fd954;
	sub.s32 	%r529, %r103, %r955;
	cvt.rn.f64.s32 	%fd967, %r529;
	ld.local.f64 	%fd968, [%rd9+80];
	mul.f64 	%fd969, %fd968, %fd967;
	mul.f64 	%fd970, %fd969, %fd961;
	sub.f64 	%fd971, %fd966, %fd970;
	div.rn.f64 	%fd972, %fd971, %fd52;
	st.local.f64 	[%rd275+104], %fd972;
	ld.local.f64 	%fd973, [%rd277+24];
	mul.f64 	%fd974, %fd973, %fd972;
	st.local.f64 	[%rd283+24], %fd974;
	ld.local.f64 	%fd975, [%rd280+24];
	mul.f64 	%fd976, %fd972, %fd975;
	st.local.f64 	[%rd282+-24], %fd976;
	add.s32 	%r958, %r955, 4;
	add.s32 	%r530, %r955, 3;
	setp.eq.s32 	%p99, %r530, %r111;
	mov.u32 	%r955, %r958;
	@%p99 bra 	$L__BB9_116;
	bra.uni 	$L__BB9_115;
$L__BB9_116:
	and.b32  	%r531, %r953, 3;
	setp.eq.s32 	%p100, %r531, 0;
	@%p100 bra 	$L__BB9_121;
	and.b16  	%rs34, %rs51, 3;
	setp.eq.s16 	%p101, %rs34, 0;
	@%p101 bra 	$L__BB9_119;
	add.s32 	%r532, %r958, %r953;
	cvt.rn.f64.s32 	%fd977, %r532;
	mul.f64 	%fd978, %fd54, %fd977;
	mul.wide.s32 	%rd284, %r958, 8;
	add.s64 	%rd285, %rd18, %rd284;
	ld.local.f64 	%fd979, [%rd285+-8];
	mul.f64 	%fd980, %fd978, %fd979;
	sub.s32 	%r533, %r107, %r958;
	cvt.rn.f64.s32 	%fd981, %r533;
	ld.local.f64 	%fd982, [%rd9+80];
	mul.f64 	%fd983, %fd982, %fd981;
	ld.local.f64 	%fd984, [%rd285+72];
	mul.f64 	%fd985, %fd983, %fd984;
	sub.f64 	%fd986, %fd980, %fd985;
	div.rn.f64 	%fd987, %fd986, %fd52;
	mul.wide.u32 	%rd286, %r958, 8;
	add.s64 	%rd287, %rd17, %rd286;
	st.local.f64 	[%rd287], %fd987;
	add.s64 	%rd288, %rd6, %rd286;
	ld.local.f64 	%fd988, [%rd288];
	mul.f64 	%fd989, %fd988, %fd987;
	add.s32 	%r534, %r958, %r108;
	mul.wide.u32 	%rd289, %r534, 8;
	add.s64 	%rd290, %rd7, %rd289;
	st.local.f64 	[%rd290], %fd989;
	add.s64 	%rd291, %rd8, %rd286;
	ld.local.f64 	%fd990, [%rd291];
	mul.f64 	%fd991, %fd987, %fd990;
	sub.s32 	%r535, %r108, %r958;
	mul.wide.s32 	%rd292, %r535, 8;
	add.s64 	%rd293, %rd7, %rd292;
	st.local.f64 	[%rd293], %fd991;
	add.s32 	%r536, %r532, 1;
	cvt.rn.f64.s32 	%fd992, %r536;
	mul.f64 	%fd993, %fd54, %fd992;
	ld.local.f64 	%fd994, [%rd285];
	mul.f64 	%fd995, %fd993, %fd994;
	sub.s32 	%r537, %r105, %r958;
	cvt.rn.f64.s32 	%fd996, %r537;
	ld.local.f64 	%fd997, [%rd9+80];
	mul.f64 	%fd998, %fd997, %fd996;
	mul.f64 	%fd999, %fd998, %fd987;
	sub.f64 	%fd1000, %fd995, %fd999;
	div.rn.f64 	%fd1001, %fd1000, %fd52;
	st.local.f64 	[%rd287+8], %fd1001;
	ld.local.f64 	%fd1002, [%rd288+8];
	mul.f64 	%fd1003, %fd1002, %fd1001;
	add.s64 	%rd294, %rd19, %rd286;
	st.local.f64 	[%rd294+8], %fd1003;
	ld.local.f64 	%fd1004, [%rd291+8];
	mul.f64 	%fd1005, %fd1001, %fd1004;
	st.local.f64 	[%rd293+-8], %fd1005;
	add.s32 	%r958, %r958, 2;
$L__BB9_119:
	and.b16  	%rs35, %rs51, 1;
	setp.eq.b16 	%p102, %rs35, 1;
	@%p102 bra 	$L__BB9_121;
	add.s32 	%r538, %r958, %r953;
	cvt.rn.f64.s32 	%fd1006, %r538;
	mul.f64 	%fd1007, %fd54, %fd1006;
	mul.wide.s32 	%rd295, %r958, 8;
	add.s64 	%rd296, %rd18, %rd295;
	ld.local.f64 	%fd1008, [%rd296+-8];
	mul.f64 	%fd1009, %fd1007, %fd1008;
	sub.s32 	%r539, %r107, %r958;
	cvt.rn.f64.s32 	%fd1010, %r539;
	ld.local.f64 	%fd1011, [%rd9+80];
	mul.f64 	%fd1012, %fd1011, %fd1010;
	ld.local.f64 	%fd1013, [%rd296+72];
	mul.f64 	%fd1014, %fd1012, %fd1013;
	sub.f64 	%fd1015, %fd1009, %fd1014;
	div.rn.f64 	%fd1016, %fd1015, %fd52;
	mul.wide.u32 	%rd297, %r958, 8;
	add.s64 	%rd298, %rd17, %rd297;
	st.local.f64 	[%rd298], %fd1016;
	add.s64 	%rd299, %rd6, %rd297;
	ld.local.f64 	%fd1017, [%rd299];
	mul.f64 	%fd1018, %fd1017, %fd1016;
	add.s32 	%r540, %r958, %r108;
	mul.wide.u32 	%rd300, %r540, 8;
	add.s64 	%rd301, %rd7, %rd300;
	st.local.f64 	[%rd301], %fd1018;
	add.s64 	%rd302, %rd8, %rd297;
	ld.local.f64 	%fd1019, [%rd302];
	mul.f64 	%fd1020, %fd1016, %fd1019;
	sub.s32 	%r541, %r108, %r958;
	mul.wide.s32 	%rd303, %r541, 8;
	add.s64 	%rd304, %rd7, %rd303;
	st.local.f64 	[%rd304], %fd1020;
$L__BB9_121:
	setp.eq.s32 	%p103, %r105, %r12;
	add.s16 	%rs51, %rs51, 1;
	@%p103 bra 	$L__BB9_122;
	bra.uni 	$L__BB9_104;
$L__BB9_122:
	sqrt.rn.f64 	%fd59, %fd54;
	mul.f64 	%fd60, %fd219, %fd59;
	{
	.reg .b32 %temp; 
	mov.b64 	{%temp, %r127}, %fd60;
	}
	and.b32  	%r128, %r127, 2147483647;
	{
	.reg .b32 %temp; 
	mov.b64 	{%r129, %temp}, %fd60;
	}
	setp.gt.u32 	%p104, %r128, 2146435071;
	@%p104 bra 	$L__BB9_124;
	mov.b64 	%fd1024, {%r129, %r128};
	add.f64 	%fd1025, %fd1024, 0dC010000000000000;
	add.f64 	%fd1026, %fd1024, 0d4010000000000000;
	rcp.approx.ftz.f64 	%fd1027, %fd1026;
	neg.f64 	%fd1028, %fd1026;
	fma.rn.f64 	%fd1029, %fd1028, %fd1027, 0d3FF0000000000000;
	fma.rn.f64 	%fd1030, %fd1029, %fd1029, %fd1029;
	fma.rn.f64 	%fd1031, %fd1030, %fd1027, %fd1027;
	mul.f64 	%fd1032, %fd1025, %fd1031;
	mov.f64 	%fd1033, 0d3FF0000000000000;
	add.rn.f64 	%fd1034, %fd1032, %fd1033;
	fma.rn.f64 	%fd1035, %fd1034, 0dC010000000000000, %fd1024;
	neg.f64 	%fd1036, %fd1032;
	fma.rn.f64 	%fd1037, %fd1036, %fd1024, %fd1035;
	fma.rn.f64 	%fd1038, %fd1031, %fd1037, %fd1032;
	fma.rn.f64 	%fd1039, %fd1038, 0dBDF8774AD4E0BFD7, 0dBE44E1C6FD03D328;
	fma.rn.f64 	%fd1040, %fd1039, %fd1038, 0dBE4330149F7A56B6;
	fma.rn.f64 	%fd1041, %fd1040, %fd1038, 0d3E7BEDDED8376273;
	fma.rn.f64 	%fd1042, %fd1041, %fd1038, 0d3E6F9254C3ABF22B;
	fma.rn.f64 	%fd1043, %fd1042, %fd1038, 0dBEAB9068C2148CF0;
	fma.rn.f64 	%fd1044, %fd1043, %fd1038, 0d3E94C6454DB34009;
	fma.rn.f64 	%fd1045, %fd1044, %fd1038, 0d3ED7F1C378F2311D;
	fma.rn.f64 	%fd1046, %fd1045, %fd1038, 0dBEE78E051C6D5C58;
	fma.rn.f64 	%fd1047, %fd1046, %fd1038, 0dBEF995B4EAD14A90;
	fma.rn.f64 	%fd1048, %fd1047, %fd1038, 0d3F23BE27CF0A29B2;
	fma.rn.f64 	%fd1049, %fd1048, %fd1038, 0dBF2A1DEF3E81672E;
	fma.rn.f64 	%fd1050, %fd1049, %fd1038, 0dBF48D4ABE68C1713;
	fma.rn.f64 	%fd1051, %fd1050, %fd1038, 0d3F749C67210DD6B4;
	fma.rn.f64 	%fd1052, %fd1051, %fd1038, 0dBF9096238568E357;
	fma.rn.f64 	%fd1053, %fd1052, %fd1038, 0d3FA3079EDF8C2DC9;
	fma.rn.f64 	%fd1054, %fd1053, %fd1038, 0dBFB0FB06DFF601FC;
	fma.rn.f64 	%fd1055, %fd1054, %fd1038, 0d3FB7FEE004DFBCDC;
	fma.rn.f64 	%fd1056, %fd1055, %fd1038, 0dBFB9DDB23C3DB8C6;
	fma.rn.f64 	%fd1057, %fd1056, %fd1038, 0d3FB16ECEFCFA5FDA;
	fma.rn.f64 	%fd1058, %fd1057, %fd1038, 0d3F8F7F5DF66FB6D6;
	fma.rn.f64 	%fd1059, %fd1058, %fd1038, 0dBFC1DF1AD154A29D;
	fma.rn.f64 	%fd1060, %fd1059, %fd1038, 0d3FF3BA5916E9FD7F;
	fma.rn.f64 	%fd1061, %fd1024, 0d4000000000000000, 0d3FF0000000000000;
	rcp.approx.ftz.f64 	%fd1062, %fd1061;
	neg.f64 	%fd1063, %fd1061;
	fma.rn.f64 	%fd1064, %fd1063, %fd1062, 0d3FF0000000000000;
	fma.rn.f64 	%fd1065, %fd1064, %fd1064, %fd1064;
	fma.rn.f64 	%fd1066, %fd1065, %fd1062, %fd1062;
	mul.f64 	%fd1067, %fd1066, %fd1060;
	mul.f64 	%fd1068, %fd1067, 0dC000000000000000;
	fma.rn.f64 	%fd1069, %fd1024, %fd1068, %fd1060;
	neg.f64 	%fd1070, %fd1067;
	add.rn.f64 	%fd1071, %fd1069, %fd1070;
	fma.rn.f64 	%fd1072, %fd1071, %fd1066, %fd1067;
	neg.f64 	%fd1073, %fd1024;
	mul.f64 	%fd1074, %fd1024, %fd1073;
	fma.rn.f64 	%fd1075, %fd1074, 0d3FF71547652B82FE, 0d4338000000000000;
	{
	.reg .b32 %temp; 
	mov.b64 	{%r542, %temp}, %fd1075;
	}
	mov.f64 	%fd1076, 0dC338000000000000;
	add.rn.f64 	%fd1077, %fd1075, %fd1076;
	fma.rn.f64 	%fd1078, %fd1077, 0dBFE62E42FEFA39EF, %fd1074;
	fma.rn.f64 	%fd1079, %fd1077, 0dBC7ABC9E3B39803F, %fd1078;
	fma.rn.f64 	%fd1080, %fd1079, 0d3E5ADE1569CE2BDF, 0d3E928AF3FCA213EA;
	fma.rn.f64 	%fd1081, %fd1080, %fd1079, 0d3EC71DEE62401315;
	fma.rn.f64 	%fd1082, %fd1081, %fd1079, 0d3EFA01997C89EB71;
	fma.rn.f64 	%fd1083, %fd1082, %fd1079, 0d3F2A01A014761F65;
	fma.rn.f64 	%fd1084, %fd1083, %fd1079, 0d3F56C16C1852B7AF;
	fma.rn.f64 	%fd1085, %fd1084, %fd1079, 0d3F81111111122322;
	fma.rn.f64 	%fd1086, %fd1085, %fd1079, 0d3FA55555555502A1;
	fma.rn.f64 	%fd1087, %fd1086, %fd1079, 0d3FC5555555555511;
	fma.rn.f64 	%fd1088, %fd1087, %fd1079, 0d3FE000000000000B;
	fma.rn.f64 	%fd1089, %fd1088, %fd1079, 0d3FF0000000000000;
	fma.rn.f64 	%fd1090, %fd1089, %fd1079, 0d3FF0000000000000;
	shr.u32 	%r543, %r542, 31;
	add.s32 	%r544, %r542, %r543;
	shr.s32 	%r545, %r544, 1;
	{
	.reg .b32 %temp; 
	mov.b64 	{%r546, %temp}, %fd1090;
	}
	{
	.reg .b32 %temp; 
	mov.b64 	{%temp, %r547}, %fd1090;
	}
	shl.b32 	%r548, %r545, 20;
	add.s32 	%r549, %r547, %r548;
	mov.b64 	%fd1091, {%r546, %r549};
	sub.s32 	%r550, %r542, %r545;
	shl.b32 	%r551, %r550, 20;
	add.s32 	%r552, %r551, 1072693248;
	mov.b32 	%r553, 0;
	mov.b64 	%fd1092, {%r553, %r552};
	mul.f64 	%fd1093, %fd1092, %fd1091;
	neg.f64 	%fd1094, %fd1074;
	fma.rn.f64 	%fd1095, %fd1073, %fd1024, %fd1094;
	fma.rn.f64 	%fd1096, %fd1093, %fd1095, %fd1093;
	mul.f64 	%fd1097, %fd1096, %fd1072;
	setp.gt.u32 	%p108, %r128, 1077624832;
	selp.f64 	%fd1098, 0d0000000000000000, %fd1097, %p108;
	setp.lt.s32 	%p109, %r127, 0;
	mov.f64 	%fd1099, 0d4000000000000000;
	sub.f64 	%fd1100, %fd1099, %fd1098;
	selp.f64 	%fd1538, %fd1100, %fd1098, %p109;
	bra.uni 	$L__BB9_125;
$L__BB9_124:
	setp.eq.s32 	%p105, %r128, 2146435072;
	setp.eq.s32 	%p106, %r129, 0;
	setp.lt.s32 	%p107, %r127, 0;
	selp.f64 	%fd1021, 0d4000000000000000, 0d0000000000000000, %p107;
	add.f64 	%fd1022, %fd60, %fd60;
	selp.f64 	%fd1023, %fd1021, %fd1022, %p106;
	selp.f64 	%fd1538, %fd1023, %fd1022, %p105;
$L__BB9_125:
	div.rn.f64 	%fd1540, %fd1538, %fd59;
	mul.f64 	%fd65, %fd54, %fd48;
	fma.rn.f64 	%fd1101, %fd65, 0d3FF71547652B82FE, 0d4338000000000000;
	{
	.reg .b32 %temp; 
	mov.b64 	{%r130, %temp}, %fd1101;
	}
	mov.f64 	%fd1102, 0dC338000000000000;
	add.rn.f64 	%fd1103, %fd1101, %fd1102;
	fma.rn.f64 	%fd1104, %fd1103, 0dBFE62E42FEFA39EF, %fd65;
	fma.rn.f64 	%fd1105, %fd1103, 0dBC7ABC9E3B39803F, %fd1104;
	fma.rn.f64 	%fd1106, %fd1105, 0d3E5ADE1569CE2BDF, 0d3E928AF3FCA213EA;
	fma.rn.f64 	%fd1107, %fd1106, %fd1105, 0d3EC71DEE62401315;
	fma.rn.f64 	%fd1108, %fd1107, %fd1105, 0d3EFA01997C89EB71;
	fma.rn.f64 	%fd1109, %fd1108, %fd1105, 0d3F2A01A014761F65;
	fma.rn.f64 	%fd1110, %fd1109, %fd1105, 0d3F56C16C1852B7AF;
	fma.rn.f64 	%fd1111, %fd1110, %fd1105, 0d3F81111111122322;
	fma.rn.f64 	%fd1112, %fd1111, %fd1105, 0d3FA55555555502A1;
	fma.rn.f64 	%fd1113, %fd1112, %fd1105, 0d3FC5555555555511;
	fma.rn.f64 	%fd1114, %fd1113, %fd1105, 0d3FE000000000000B;
	fma.rn.f64 	%fd1115, %fd1114, %fd1105, 0d3FF0000000000000;
	fma.rn.f64 	%fd1116, %fd1115, %fd1105, 0d3FF0000000000000;
	{
	.reg .b32 %temp; 
	mov.b64 	{%r131, %temp}, %fd1116;
	}
	{
	.reg .b32 %temp; 
	mov.b64 	{%temp, %r132}, %fd1116;
	}
	shl.b32 	%r554, %r130, 20;
	add.s32 	%r555, %r554, %r132;
	mov.b64 	%fd1539, {%r131, %r555};
	{
	.reg .b32 %temp; 
	mov.b64 	{%temp, %r556}, %fd65;
	}
	mov.b32 	%f4, %r556;
	abs.f32 	%f2, %f4;
	setp.lt.f32 	%p110, %f2, 0f4086232B;
	@%p110 bra 	$L__BB9_128;
	setp.lt.f64 	%p111, %fd65, 0d0000000000000000;
	add.f64 	%fd1117, %fd65, 0d7FF0000000000000;
	selp.f64 	%fd1539, 0d0000000000000000, %fd1117, %p111;
	setp.geu.f32 	%p112, %f2, 0f40874800;
	@%p112 bra 	$L__BB9_128;
	shr.u32 	%r557, %r130, 31;
	add.s32 	%r558, %r130, %r557;
	shr.s32 	%r559, %r558, 1;
	shl.b32 	%r560, %r559, 20;
	add.s32 	%r561, %r132, %r560;
	mov.b64 	%fd1118, {%r131, %r561};
	sub.s32 	%r562, %r130, %r559;
	shl.b32 	%r563, %r562, 20;
	add.s32 	%r564, %r563, 1072693248;
	mov.b32 	%r565, 0;
	mov.b64 	%fd1119, {%r565, %r564};
	mul.f64 	%fd1539, %fd1119, %fd1118;
$L__BB9_128:
	mul.f64 	%fd1120, %fd47, %fd1539;
	div.rn.f64 	%fd1541, %fd1120, %fd46;
	ld.local.f64 	%fd1121, [%rd7];
	ld.shared.f64 	%fd1122, [%r17];
	fma.rn.f64 	%fd1123, %fd1540, %fd1121, %fd1122;
	st.shared.f64 	[%r17], %fd1123;
	rcp.rn.f64 	%fd71, %fd54;
	mov.b32 	%r965, 1;
	mov.b32 	%r964, 3;
	mov.b32 	%r967, 0;
	mov.b16 	%rs52, 0;
	mov.u16 	%rs53, %rs52;
	mov.u32 	%r974, %r965;
$L__BB9_129:
	mov.u32 	%r133, %r967;
	mov.u32 	%r967, %r965;
	mov.u16 	%rs9, %rs52;
	add.s16 	%rs52, %rs9, 1;
	add.s16 	%rs53, %rs53, 1;
	shl.b32 	%r137, %r133, 1;
	add.s32 	%r570, %r137, 2;
	shl.b32 	%r571, %r967, 1;
	add.s32 	%r572, %r571, -1;
	cvt.rn.f64.s32 	%fd1124, %r572;
	mul.f64 	%fd1125, %fd1540, %fd1124;
	sub.f64 	%fd1126, %fd1125, %fd1541;
	mul.f64 	%fd1540, %fd71, %fd1126;
	setp.lt.u32 	%p113, %r570, 15;
	@%p113 bra 	$L__BB9_132;
	and.b32  	%r138, %r964, -16;
	mov.b32 	%r969, 0;
$L__BB9_131:
	.pragma "nounroll";
	mul.wide.s32 	%rd305, %r974, 8;
	add.s64 	%rd306, %rd7, %rd305;
	ld.local.f64 	%fd1127, [%rd306];
	shl.b32 	%r574, %r974, 3;
	add.s32 	%r575, %r17, %r574;
	ld.shared.f64 	%fd1128, [%r575];
	fma.rn.f64 	%fd1129, %fd1540, %fd1127, %fd1128;
	st.shared.f64 	[%r575], %fd1129;
	ld.local.f64 	%fd1130, [%rd306+8];
	ld.shared.f64 	%fd1131, [%r575+8];
	fma.rn.f64 	%fd1132, %fd1540, %fd1130, %fd1131;
	st.shared.f64 	[%r575+8], %fd1132;
	ld.local.f64 	%fd1133, [%rd306+16];
	ld.shared.f64 	%fd1134, [%r575+16];
	fma.rn.f64 	%fd1135, %fd1540, %fd1133, %fd1134;
	st.shared.f64 	[%r575+16], %fd1135;
	ld.local.f64 	%fd1136, [%rd306+24];
	ld.shared.f64 	%fd1137, [%r575+24];
	fma.rn.f64 	%fd1138, %fd1540, %fd1136, %fd1137;
	st.shared.f64 	[%r575+24], %fd1138;
	ld.local.f64 	%fd1139, [%rd306+32];
	ld.shared.f64 	%fd1140, [%r575+32];
	fma.rn.f64 	%fd1141, %fd1540, %fd1139, %fd1140;
	st.shared.f64 	[%r575+32], %fd1141;
	ld.local.f64 	%fd1142, [%rd306+40];
	ld.shared.f64 	%fd1143, [%r575+40];
	fma.rn.f64 	%fd1144, %fd1540, %fd1142, %fd1143;
	st.shared.f64 	[%r575+40], %fd1144;
	ld.local.f64 	%fd1145, [%rd306+48];
	ld.shared.f64 	%fd1146, [%r575+48];
	fma.rn.f64 	%fd1147, %fd1540, %fd1145, %fd1146;
	st.shared.f64 	[%r575+48], %fd1147;
	ld.local.f64 	%fd1148, [%rd306+56];
	ld.shared.f64 	%fd1149, [%r575+56];
	fma.rn.f64 	%fd1150, %fd1540, %fd1148, %fd1149;
	st.shared.f64 	[%r575+56], %fd1150;
	ld.local.f64 	%fd1151, [%rd306+64];
	ld.shared.f64 	%fd1152, [%r575+64];
	fma.rn.f64 	%fd1153, %fd1540, %fd1151, %fd1152;
	st.shared.f64 	[%r575+64], %fd1153;
	ld.local.f64 	%fd1154, [%rd306+72];
	ld.shared.f64 	%fd1155, [%r575+72];
	fma.rn.f64 	%fd1156, %fd1540, %fd1154, %fd1155;
	st.shared.f64 	[%r575+72], %fd1156;
	ld.local.f64 	%fd1157, [%rd306+80];
	ld.shared.f64 	%fd1158, [%r575+80];
	fma.rn.f64 	%fd1159, %fd1540, %fd1157, %fd1158;
	st.shared.f64 	[%r575+80], %fd1159;
	ld.local.f64 	%fd1160, [%rd306+88];
	ld.shared.f64 	%fd1161, [%r575+88];
	fma.rn.f64 	%fd1162, %fd1540, %fd1160, %fd1161;
	st.shared.f64 	[%r575+88], %fd1162;
	ld.local.f64 	%fd1163, [%rd306+96];
	ld.shared.f64 	%fd1164, [%r575+96];
	fma.rn.f64 	%fd1165, %fd1540, %fd1163, %fd1164;
	st.shared.f64 	[%r575+96], %fd1165;
	ld.local.f64 	%fd1166, [%rd306+104];
	ld.shared.f64 	%fd1167, [%r575+104];
	fma.rn.f64 	%fd1168, %fd1540, %fd1166, %fd1167;
	st.shared.f64 	[%r575+104], %fd1168;
	ld.local.f64 	%fd1169, [%rd306+112];
	ld.shared.f64 	%fd1170, [%r575+112];
	fma.rn.f64 	%fd1171, %fd1540, %fd1169, %fd1170;
	st.shared.f64 	[%r575+112], %fd1171;
	ld.local.f64 	%fd1172, [%rd306+120];
	ld.shared.f64 	%fd1173, [%r575+120];
	fma.rn.f64 	%fd1174, %fd1540, %fd1172, %fd1173;
	st.shared.f64 	[%r575+120], %fd1174;
	add.s32 	%r974, %r974, 16;
	add.s32 	%r969, %r969, 16;
	setp.ne.s32 	%p114, %r969, %r138;
	@%p114 bra 	$L__BB9_131;
$L__BB9_132:
	and.b32  	%r576, %r964, 15;
	setp.eq.s32 	%p115, %r576, 0;
	@%p115 bra 	$L__BB9_139;
	shl.b16 	%rs38, %rs53, 1;
	and.b16  	%rs39, %rs38, 14;
	setp.lt.u16 	%p116, %rs39, 7;
	mov.u32 	%r973, %r974;
	@%p116 bra 	$L__BB9_135;
	mul.wide.s32 	%rd307, %r974, 8;
	add.s64 	%rd308, %rd7, %rd307;
	ld.local.f64 	%fd1175, [%rd308];
	shl.b32 	%r577, %r974, 3;
	add.s32 	%r578, %r17, %r577;
	ld.shared.f64 	%fd1176, [%r578];
	fma.rn.f64 	%fd1177, %fd1540, %fd1175, %fd1176;
	st.shared.f64 	[%r578], %fd1177;
	ld.local.f64 	%fd1178, [%rd308+8];
	ld.shared.f64 	%fd1179, [%r578+8];
	fma.rn.f64 	%fd1180, %fd1540, %fd1178, %fd1179;
	st.shared.f64 	[%r578+8], %fd1180;
	ld.local.f64 	%fd1181, [%rd308+16];
	ld.shared.f64 	%fd1182, [%r578+16];
	fma.rn.f64 	%fd1183, %fd1540, %fd1181, %fd1182;
	st.shared.f64 	[%r578+16], %fd1183;
	ld.local.f64 	%fd1184, [%rd308+24];
	ld.shared.f64 	%fd1185, [%r578+24];
	fma.rn.f64 	%fd1186, %fd1540, %fd1184, %fd1185;
	st.shared.f64 	[%r578+24], %fd1186;
	ld.local.f64 	%fd1187, [%rd308+32];
	ld.shared.f64 	%fd1188, [%r578+32];
	fma.rn.f64 	%fd1189, %fd1540, %fd1187, %fd1188;
	st.shared.f64 	[%r578+32], %fd1189;
	ld.local.f64 	%fd1190, [%rd308+40];
	ld.shared.f64 	%fd1191, [%r578+40];
	fma.rn.f64 	%fd1192, %fd1540, %fd1190, %fd1191;
	st.shared.f64 	[%r578+40], %fd1192;
	ld.local.f64 	%fd1193, [%rd308+48];
	ld.shared.f64 	%fd1194, [%r578+48];
	fma.rn.f64 	%fd1195, %fd1540, %fd1193, %fd1194;
	st.shared.f64 	[%r578+48], %fd1195;
	ld.local.f64 	%fd1196, [%rd308+56];
	ld.shared.f64 	%fd1197, [%r578+56];
	fma.rn.f64 	%fd1198, %fd1540, %fd1196, %fd1197;
	st.shared.f64 	[%r578+56], %fd1198;
	add.s32 	%r973, %r974, 8;
$L__BB9_135:
	shl.b16 	%rs40, %rs52, 1;
	and.b16  	%rs41, %rs40, 6;
	setp.lt.u16 	%p117, %rs41, 3;
	@%p117 bra 	$L__BB9_137;
	mul.wide.s32 	%rd309, %r973, 8;
	add.s64 	%rd310, %rd7, %rd309;
	ld.local.f64 	%fd1199, [%rd310];
	shl.b32 	%r579, %r973, 3;
	add.s32 	%r580, %r17, %r579;
	ld.shared.f64 	%fd1200, [%r580];
	fma.rn.f64 	%fd1201, %fd1540, %fd1199, %fd1200;
	st.shared.f64 	[%r580], %fd1201;
	ld.local.f64 	%fd1202, [%rd310+8];
	ld.shared.f64 	%fd1203, [%r580+8];
	fma.rn.f64 	%fd1204, %fd1540, %fd1202, %fd1203;
	st.shared.f64 	[%r580+8], %fd1204;
	ld.local.f64 	%fd1205, [%rd310+16];
	ld.shared.f64 	%fd1206, [%r580+16];
	fma.rn.f64 	%fd1207, %fd1540, %fd1205, %fd1206;
	st.shared.f64 	[%r580+16], %fd1207;
	ld.local.f64 	%fd1208, [%rd310+24];
	ld.shared.f64 	%fd1209, [%r580+24];
	fma.rn.f64 	%fd1210, %fd1540, %fd1208, %fd1209;
	st.shared.f64 	[%r580+24], %fd1210;
	add.s32 	%r973, %r973, 4;
$L__BB9_137:
	mul.wide.s32 	%rd311, %r973, 8;
	add.s64 	%rd22, %rd7, %rd311;
	ld.local.f64 	%fd1211, [%rd22];
	shl.b32 	%r581, %r973, 3;
	add.s32 	%r149, %r17, %r581;
	ld.shared.f64 	%fd1212, [%r149];
	fma.rn.f64 	%fd1213, %fd1540, %fd1211, %fd1212;
	st.shared.f64 	[%r149], %fd1213;
	add.s32 	%r974, %r973, 1;
	and.b16  	%rs42, %rs9, 1;
	setp.eq.b16 	%p118, %rs42, 1;
	@%p118 bra 	$L__BB9_139;
	ld.local.f64 	%fd1214, [%rd22+8];
	ld.shared.f64 	%fd1215, [%r149+8];
	fma.rn.f64 	%fd1216, %fd1540, %fd1214, %fd1215;
	st.shared.f64 	[%r149+8], %fd1216;
	ld.local.f64 	%fd1217, [%rd22+16];
	ld.shared.f64 	%fd1218, [%r149+16];
	fma.rn.f64 	%fd1219, %fd1540, %fd1217, %fd1218;
	st.shared.f64 	[%r149+16], %fd1219;
	add.s32 	%r974, %r973, 3;
$L__BB9_139:
	add.s32 	%r965, %r967, 1;
	add.s32 	%r964, %r137, 5;
	setp.ne.s32 	%p119, %r967, %r12;
	mul.f64 	%fd1541, %fd46, %fd1541;
	@%p119 bra 	$L__BB9_129;
	add.s32 	%r951, %r951, %r16;
	setp.lt.s32 	%p120, %r951, %r308;
	@%p120 bra 	$L__BB9_87;
	bra.uni 	$L__BB9_148;
$L__BB9_141:
	add.s32 	%r975, %r1016, %r94;
	setp.ge.s32 	%p71, %r975, %r308;
	mov.f64 	%fd1544, 0d0000000000000000;
	@%p71 bra 	$L__BB9_147;
	mov.f64 	%fd1544, 0d0000000000000000;
$L__BB9_143:
	mul.lo.s32 	%r458, %r975, 3;
	mul.wide.u32 	%rd199, %r458, 8;
	add.s64 	%rd200, %rd4, %rd199;
	ld.global.f64 	%fd690, [%rd200];
	sub.f64 	%fd691, %fd4, %fd690;
	ld.global.f64 	%fd692, [%rd200+8];
	sub.f64 	%fd693, %fd5, %fd692;
	ld.global.f64 	%fd694, [%rd200+16];
	sub.f64 	%fd695, %fd6, %fd694;
	mul.f64 	%fd696, %fd693, %fd693;
	fma.rn.f64 	%fd697, %fd691, %fd691, %fd696;
	fma.rn.f64 	%fd698, %fd695, %fd695, %fd697;
	sqrt.rn.f64 	%fd699, %fd698;
	mul.f64 	%fd77, %fd220, %fd699;
	mul.f64 	%fd78, %fd219, %fd77;
	{
	.reg .b32 %temp; 
	mov.b64 	{%temp, %r158}, %fd78;
	}
	and.b32  	%r159, %r158, 2147483647;
	{
	.reg .b32 %temp; 
	mov.b64 	{%r160, %temp}, %fd78;
	}
	setp.gt.u32 	%p72, %r159, 2146435071;
	@%p72 bra 	$L__BB9_145;
	mov.b64 	%fd703, {%r160, %r159};
	add.f64 	%fd704, %fd703, 0dC010000000000000;
	add.f64 	%fd705, %fd703, 0d4010000000000000;
	rcp.approx.ftz.f64 	%fd706, %fd705;
	neg.f64 	%fd707, %fd705;
	fma.rn.f64 	%fd708, %fd707, %fd706, 0d3FF0000000000000;
	fma.rn.f64 	%fd709, %fd708, %fd708, %fd708;
	fma.rn.f64 	%fd710, %fd709, %fd706, %fd706;
	mul.f64 	%fd711, %fd704, %fd710;
	mov.f64 	%fd712, 0d3FF0000000000000;
	add.rn.f64 	%fd713, %fd711, %fd712;
	fma.rn.f64 	%fd714, %fd713, 0dC010000000000000, %fd703;
	neg.f64 	%fd715, %fd711;
	fma.rn.f64 	%fd716, %fd715, %fd703, %fd714;
	fma.rn.f64 	%fd717, %fd710, %fd716, %fd711;
	fma.rn.f64 	%fd718, %fd717, 0dBDF8774AD4E0BFD7, 0dBE44E1C6FD03D328;
	fma.rn.f64 	%fd719, %fd718, %fd717, 0dBE4330149F7A56B6;
	fma.rn.f64 	%fd720, %fd719, %fd717, 0d3E7BEDDED8376273;
	fma.rn.f64 	%fd721, %fd720, %fd717, 0d3E6F9254C3ABF22B;
	fma.rn.f64 	%fd722, %fd721, %fd717, 0dBEAB9068C2148CF0;
	fma.rn.f64 	%fd723, %fd722, %fd717, 0d3E94C6454DB34009;
	fma.rn.f64 	%fd724, %fd723, %fd717, 0d3ED7F1C378F2311D;
	fma.rn.f64 	%fd725, %fd724, %fd717, 0dBEE78E051C6D5C58;
	fma.rn.f64 	%fd726, %fd725, %fd717, 0dBEF995B4EAD14A90;
	fma.rn.f64 	%fd727, %fd726, %fd717, 0d3F23BE27CF0A29B2;
	fma.rn.f64 	%fd728, %fd727, %fd717, 0dBF2A1DEF3E81672E;
	fma.rn.f64 	%fd729, %fd728, %fd717, 0dBF48D4ABE68C1713;
	fma.rn.f64 	%fd730, %fd729, %fd717, 0d3F749C67210DD6B4;
	fma.rn.f64 	%fd731, %fd730, %fd717, 0dBF9096238568E357;
	fma.rn.f64 	%fd732, %fd731, %fd717, 0d3FA3079EDF8C2DC9;
	fma.rn.f64 	%fd733, %fd732, %fd717, 0dBFB0FB06DFF601FC;
	fma.rn.f64 	%fd734, %fd733, %fd717, 0d3FB7FEE004DFBCDC;
	fma.rn.f64 	%fd735, %fd734, %fd717, 0dBFB9DDB23C3DB8C6;
	fma.rn.f64 	%fd736, %fd735, %fd717, 0d3FB16ECEFCFA5FDA;
	fma.rn.f64 	%fd737, %fd736, %fd717, 0d3F8F7F5DF66FB6D6;
	fma.rn.f64 	%fd738, %fd737, %fd717, 0dBFC1DF1AD154A29D;
	fma.rn.f64 	%fd739, %fd738, %fd717, 0d3FF3BA5916E9FD7F;
	fma.rn.f64 	%fd740, %fd703, 0d4000000000000000, 0d3FF0000000000000;
	rcp.approx.ftz.f64 	%fd741, %fd740;
	neg.f64 	%fd742, %fd740;
	fma.rn.f64 	%fd743, %fd742, %fd741, 0d3FF0000000000000;
	fma.rn.f64 	%fd744, %fd743, %fd743, %fd743;
	fma.rn.f64 	%fd745, %fd744, %fd741, %fd741;
	mul.f64 	%fd746, %fd745, %fd739;
	mul.f64 	%fd747, %fd746, 0dC000000000000000;
	fma.rn.f64 	%fd748, %fd703, %fd747, %fd739;
	neg.f64 	%fd749, %fd746;
	add.rn.f64 	%fd750, %fd748, %fd749;
	fma.rn.f64 	%fd751, %fd750, %fd745, %fd746;
	neg.f64 	%fd752, %fd703;
	mul.f64 	%fd753, %fd703, %fd752;
	fma.rn.f64 	%fd754, %fd753, 0d3FF71547652B82FE, 0d4338000000000000;
	{
	.reg .b32 %temp; 
	mov.b64 	{%r459, %temp}, %fd754;
	}
	mov.f64 	%fd755, 0dC338000000000000;
	add.rn.f64 	%fd756, %fd754, %fd755;
	fma.rn.f64 	%fd757, %fd756, 0dBFE62E42FEFA39EF, %fd753;
	fma.rn.f64 	%fd758, %fd756, 0dBC7ABC9E3B39803F, %fd757;
	fma.rn.f64 	%fd759, %fd758, 0d3E5ADE1569CE2BDF, 0d3E928AF3FCA213EA;
	fma.rn.f64 	%fd760, %fd759, %fd758, 0d3EC71DEE62401315;
	fma.rn.f64 	%fd761, %fd760, %fd758, 0d3EFA01997C89EB71;
	fma.rn.f64 	%fd762, %fd761, %fd758, 0d3F2A01A014761F65;
	fma.rn.f64 	%fd763, %fd762, %fd758, 0d3F56C16C1852B7AF;
	fma.rn.f64 	%fd764, %fd763, %fd758, 0d3F81111111122322;
	fma.rn.f64 	%fd765, %fd764, %fd758, 0d3FA55555555502A1;
	fma.rn.f64 	%fd766, %fd765, %fd758, 0d3FC5555555555511;
	fma.rn.f64 	%fd767, %fd766, %fd758, 0d3FE000000000000B;
	fma.rn.f64 	%fd768, %fd767, %fd758, 0d3FF0000000000000;
	fma.rn.f64 	%fd769, %fd768, %fd758, 0d3FF0000000000000;
	shr.u32 	%r460, %r459, 31;
	add.s32 	%r461, %r459, %r460;
	shr.s32 	%r462, %r461, 1;
	{
	.reg .b32 %temp; 
	mov.b64 	{%r463, %temp}, %fd769;
	}
	{
	.reg .b32 %temp; 
	mov.b64 	{%temp, %r464}, %fd769;
	}
	shl.b32 	%r465, %r462, 20;
	add.s32 	%r466, %r464, %r465;
	mov.b64 	%fd770, {%r463, %r466};
	sub.s32 	%r467, %r459, %r462;
	shl.b32 	%r468, %r467, 20;
	add.s32 	%r469, %r468, 1072693248;
	mov.b32 	%r470, 0;
	mov.b64 	%fd771, {%r470, %r469};
	mul.f64 	%fd772, %fd771, %fd770;
	neg.f64 	%fd773, %fd753;
	fma.rn.f64 	%fd774, %fd752, %fd703, %fd773;
	fma.rn.f64 	%fd775, %fd772, %fd774, %fd772;
	mul.f64 	%fd776, %fd775, %fd751;
	setp.gt.u32 	%p76, %r159, 1077624832;
	selp.f64 	%fd777, 0d0000000000000000, %fd776, %p76;
	setp.lt.s32 	%p77, %r158, 0;
	mov.f64 	%fd778, 0d4000000000000000;
	sub.f64 	%fd779, %fd778, %fd777;
	selp.f64 	%fd1543, %fd779, %fd777, %p77;
	bra.uni 	$L__BB9_146;
$L__BB9_145:
	setp.eq.s32 	%p73, %r159, 2146435072;
	setp.eq.s32 	%p74, %r160, 0;
	setp.lt.s32 	%p75, %r158, 0;
	selp.f64 	%fd700, 0d4000000000000000, 0d0000000000000000, %p75;
	add.f64 	%fd701, %fd78, %fd78;
	selp.f64 	%fd702, %fd700, %fd701, %p74;
	selp.f64 	%fd1543, %fd702, %fd701, %p73;
$L__BB9_146:
	div.rn.f64 	%fd780, %fd1543, %fd77;
	add.f64 	%fd1544, %fd1544, %fd780;
	add.s32 	%r975, %r975, %r16;
	setp.lt.s32 	%p78, %r975, %r308;
	@%p78 bra 	$L__BB9_143;
$L__BB9_147:
	ld.shared.f64 	%fd781, [%r17];
	add.f64 	%fd782, %fd1544, %fd781;
	st.shared.f64 	[%r17], %fd782;
$L__BB9_148:
	setp.gt.f64 	%p121, %fd45, 0d3EB0C6F7A0B5ED8D;
	setp.ne.s32 	%p122, %r1016, 0;
	or.pred  	%p123, %p122, %p121;
	@%p123 bra 	$L__BB9_150;
	ld.shared.f64 	%fd1220, [%r17];
	fma.rn.f64 	%fd1221, %fd219, 0dBFF20DD750429B6D, %fd1220;
	st.shared.f64 	[%r17], %fd1221;
$L__BB9_150:
	bar.sync 	0;
	setp.ge.u32 	%p124, %r1016, %r15;
	@%p124 bra 	$L__BB9_162;
	setp.lt.s32 	%p125, %r309, 1;
	@%p125 bra 	$L__BB9_156;
	mov.u32 	%r602, _ZZ9rcnsl0_cuILi9ELi4EEvPddidS0_iS0_idS0_S0_E2dl;
	mov.u32 	%r605, _ZZ10mkstrxd_cuILi4ELi4EEviiiiPdPiiS1_dddS0_iS0_iS1_S1_S0_S0_bbbS0_S0_S1_S1_S0_S0_E2hl;
	mov.u32 	%r976, %r1016;
$L__BB9_153:
	shl.b32 	%r601, %r976, 3;
	add.s32 	%r163, %r602, %r601;
	mov.b32 	%r977, 0;
	mov.f64 	%fd1545, 0d0000000000000000;
$L__BB9_154:
	mad.lo.s32 	%r603, %r977, 800, %r163;
	ld.shared.f64 	%fd1233, [%r603];
	add.f64 	%fd1545, %fd1233, %fd1545;
	add.s32 	%r977, %r977, 1;
	setp.ne.s32 	%p130, %r977, %r13;
	@%p130 bra 	$L__BB9_154;
	mul.wide.u32 	%rd318, %r976, 8;
	add.s64 	%rd319, %rd1, %rd318;
	ld.global.f64 	%fd1234, [%rd319];
	mul.f64 	%fd1235, %fd1234, %fd1545;
	add.s32 	%r606, %r605, %r601;
	st.shared.f64 	[%r606], %fd1235;
	add.s32 	%r976, %r976, 4;
	setp.lt.u32 	%p131, %r976, %r15;
	@%p131 bra 	$L__BB9_153;
	bra.uni 	$L__BB9_162;
$L__BB9_156:
	add.s32 	%r586, %r1016, 4;
	max.u32 	%r587, %r15, %r586;
	not.b32 	%r588, %r4;
	add.s32 	%r589, %r587, %r588;
	sub.s32 	%r167, %r589, %r5;
	and.b32  	%r590, %r167, 12;
	setp.eq.s32 	%p126, %r590, 12;
	mov.u32 	%r980, %r1016;
	@%p126 bra 	$L__BB9_159;
	shr.u32 	%r592, %r167, 2;
	add.s32 	%r593, %r592, 1;
	and.b32  	%r168, %r593, 3;
	mov.b32 	%r979, 0;
	mov.u32 	%r980, %r1016;
$L__BB9_158:
	.pragma "nounroll";
	shl.b32 	%r594, %r980, 3;
	mov.u32 	%r595, _ZZ10mkstrxd_cuILi4ELi4EEviiiiPdPiiS1_dddS0_iS0_iS1_S1_S0_S0_bbbS0_S0_S1_S1_S0_S0_E2hl;
	add.s32 	%r596, %r595, %r594;
	mul.wide.u32 	%rd314, %r980, 8;
	add.s64 	%rd315, %rd1, %rd314;
	ld.global.f64 	%fd1222, [%rd315];
	mul.f64 	%fd1223, %fd1222, 0d0000000000000000;
	st.shared.f64 	[%r596], %fd1223;
	add.s32 	%r980, %r980, 4;
	add.s32 	%r979, %r979, 1;
	setp.ne.s32 	%p127, %r979, %r168;
	@%p127 bra 	$L__BB9_158;
$L__BB9_159:
	setp.lt.u32 	%p128, %r167, 12;
	@%p128 bra 	$L__BB9_162;
	mov.u32 	%r598, _ZZ10mkstrxd_cuILi4ELi4EEviiiiPdPiiS1_dddS0_iS0_iS1_S1_S0_S0_bbbS0_S0_S1_S1_S0_S0_E2hl;
$L__BB9_161:
	shl.b32 	%r597, %r980, 3;
	add.s32 	%r599, %r598, %r597;
	mul.wide.u32 	%rd316, %r980, 8;
	add.s64 	%rd317, %rd1, %rd316;
	ld.global.f64 	%fd1224, [%rd317];
	mul.f64 	%fd1225, %fd1224, 0d0000000000000000;
	st.shared.f64 	[%r599], %fd1225;
	ld.global.f64 	%fd1226, [%rd317+32];
	mul.f64 	%fd1227, %fd1226, 0d0000000000000000;
	st.shared.f64 	[%r599+32], %fd1227;
	ld.global.f64 	%fd1228, [%rd317+64];
	mul.f64 	%fd1229, %fd1228, 0d0000000000000000;
	st.shared.f64 	[%r599+64], %fd1229;
	ld.global.f64 	%fd1230, [%rd317+96];
	mul.f64 	%fd1231, %fd1230, 0d0000000000000000;
	st.shared.f64 	[%r599+96], %fd1231;
	add.s32 	%r980, %r980, 16;
	setp.lt.u32 	%p129, %r980, %r15;
	@%p129 bra 	$L__BB9_161;
$L__BB9_162:
	bar.sync 	0;
	bra.uni 	$L__BB9_222;
$L__BB9_163:
	mul.f64 	%fd86, %fd220, %fd1;
	mul.f64 	%fd87, %fd220, %fd2;
	mul.f64 	%fd88, %fd220, %fd3;
	mov.u32 	%r607, %ntid.y;
	mul.lo.s32 	%r176, %r3, %r607;
	mov.f64 	%fd1236, 0d0000000000000000;
	st.local.v2.f64 	[%rd7], {%fd1236, %fd1236};
	st.local.v2.f64 	[%rd7+16], {%fd1236, %fd1236};
	st.local.v2.f64 	[%rd7+32], {%fd1236, %fd1236};
	st.local.v2.f64 	[%rd7+48], {%fd1236, %fd1236};
	st.local.v2.f64 	[%rd7+64], {%fd1236, %fd1236};
	st.local.v2.f64 	[%rd7+80], {%fd1236, %fd1236};
	st.local.v2.f64 	[%rd7+96], {%fd1236, %fd1236};
	st.local.v2.f64 	[%rd7+112], {%fd1236, %fd1236};
	st.local.v2.f64 	[%rd7+128], {%fd1236, %fd1236};
	st.local.v2.f64 	[%rd7+144], {%fd1236, %fd1236};
	st.local.v2.f64 	[%rd7+160], {%fd1236, %fd1236};
	st.local.v2.f64 	[%rd7+176], {%fd1236, %fd1236};
	st.local.v2.f64 	[%rd7+192], {%fd1236, %fd1236};
	st.local.v2.f64 	[%rd7+208], {%fd1236, %fd1236};
	st.local.v2.f64 	[%rd7+224], {%fd1236, %fd1236};
	st.local.v2.f64 	[%rd7+240], {%fd1236, %fd1236};
	st.local.v2.f64 	[%rd7+256], {%fd1236, %fd1236};
	st.local.v2.f64 	[%rd7+272], {%fd1236, %fd1236};
	st.local.v2.f64 	[%rd7+288], {%fd1236, %fd1236};
	st.local.v2.f64 	[%rd7+304], {%fd1236, %fd1236};
	st.local.v2.f64 	[%rd7+320], {%fd1236, %fd1236};
	st.local.v2.f64 	[%rd7+336], {%fd1236, %fd1236};
	st.local.v2.f64 	[%rd7+352], {%fd1236, %fd1236};
	st.local.v2.f64 	[%rd7+368], {%fd1236, %fd1236};
	st.local.v2.f64 	[%rd7+384], {%fd1236, %fd1236};
	st.local.v2.f64 	[%rd7+400], {%fd1236, %fd1236};
	st.local.v2.f64 	[%rd7+416], {%fd1236, %fd1236};
	st.local.v2.f64 	[%rd7+432], {%fd1236, %fd1236};
	st.local.v2.f64 	[%rd7+448], {%fd1236, %fd1236};
	st.local.v2.f64 	[%rd7+464], {%fd1236, %fd1236};
	st.local.v2.f64 	[%rd7+480], {%fd1236, %fd1236};
	st.local.v2.f64 	[%rd7+496], {%fd1236, %fd1236};
	st.local.v2.f64 	[%rd7+512], {%fd1236, %fd1236};
	st.local.v2.f64 	[%rd7+528], {%fd1236, %fd1236};
	st.local.v2.f64 	[%rd7+544], {%fd1236, %fd1236};
	st.local.v2.f64 	[%rd7+560], {%fd1236, %fd1236};
	st.local.v2.f64 	[%rd7+576], {%fd1236, %fd1236};
	st.local.v2.f64 	[%rd7+592], {%fd1236, %fd1236};
	st.local.v2.f64 	[%rd7+608], {%fd1236, %fd1236};
	st.local.v2.f64 	[%rd7+624], {%fd1236, %fd1236};
	st.local.v2.f64 	[%rd7+640], {%fd1236, %fd1236};
	st.local.v2.f64 	[%rd7+656], {%fd1236, %fd1236};
	st.local.v2.f64 	[%rd7+672], {%fd1236, %fd1236};
	st.local.v2.f64 	[%rd7+688], {%fd1236, %fd1236};
	st.local.v2.f64 	[%rd7+704], {%fd1236, %fd1236};
	st.local.v2.f64 	[%rd7+720], {%fd1236, %fd1236};
	st.local.v2.f64 	[%rd7+736], {%fd1236, %fd1236};
	st.local.v2.f64 	[%rd7+752], {%fd1236, %fd1236};
	st.local.v2.f64 	[%rd7+768], {%fd1236, %fd1236};
	st.local.v2.f64 	[%rd7+784], {%fd1236, %fd1236};
	mul.f64 	%fd1237, %fd87, %fd87;
	fma.rn.f64 	%fd1238, %fd86, %fd86, %fd1237;
	fma.rn.f64 	%fd89, %fd88, %fd88, %fd1238;
	setp.lt.s32 	%p132, %r12, 0;
	@%p132 bra 	$L__BB9_203;
	add.s32 	%r177, %r10, %r8;
	and.b32  	%r178, %r12, 1;
	mov.b32 	%r983, 0;
	mov.f64 	%fd1554, 0d3FF0000000000000;
	mov.f64 	%fd1572, 0d0000000000000000;
	mov.f64 	%fd1571, %fd1572;
$L__BB9_165:
	mov.u32 	%r180, %r983;
	mov.f64 	%fd1556, 0d0000000000000000;
	mov.f64 	%fd1555, 0d3FF0000000000000;
	mov.f64 	%fd1553, 0d3FD20DD750429B6D;
	setp.eq.s32 	%p133, %r180, 0;
	@%p133 bra 	$L__BB9_169;
	setp.eq.s32 	%p134, %r180, 1;
	mov.f64 	%fd1555, %fd86;
	mov.f64 	%fd1556, %fd87;
	@%p134 bra 	$L__BB9_168;
	mul.f64 	%fd1245, %fd86, %fd1549;
	mul.f64 	%fd1246, %fd87, %fd1548;
	sub.f64 	%fd1555, %fd1245, %fd1246;
	mul.f64 	%fd1247, %fd86, %fd1548;
	fma.rn.f64 	%fd1556, %fd87, %fd1549, %fd1247;
$L__BB9_168:
	shl.b32 	%r610, %r180, 1;
	add.s32 	%r611, %r610, -1;
	mul.lo.s32 	%r612, %r611, %r610;
	cvt.rn.f64.s32 	%fd1248, %r612;
	mul.f64 	%fd1554, %fd1554, %fd1248;
	shl.b32 	%r613, %r180, 2;
	or.b32  	%r614, %r613, 2;
	cvt.rn.f64.s32 	%fd1249, %r614;
	mul.f64 	%fd1250, %fd1554, 0d402921FB54442D18;
	div.rn.f64 	%fd1251, %fd1249, %fd1250;
	sqrt.rn.f64 	%fd1553, %fd1251;
$L__BB9_169:
	mov.f64 	%fd1548, %fd1556;
	mov.f64 	%fd1549, %fd1555;
	add.s32 	%r983, %r180, 1;
	add.s32 	%r182, %r180, 2;
	add.s32 	%r183, %r180, -1;
	shl.b32 	%r615, %r180, 2;
	mov.u32 	%r616, _ZZ10mkstrxd_cuILi4ELi4EEviiiiPdPiiS1_dddS0_iS0_iS1_S1_S0_S0_bbbS0_S0_S1_S1_S0_S0_E2df;
	add.s32 	%r184, %r616, %r615;
	setp.ne.s32 	%p135, %r180, 0;
	@%p135 bra 	$L__BB9_185;
	setp.ne.s32 	%p148, %r178, 0;
	mov.b32 	%r987, 0;
	mov.f64 	%fd1557, %fd1572;
	mov.f64 	%fd1558, %fd1571;
	mov.f64 	%fd1561, %fd1553;
	mov.u32 	%r984, %r995;
	@%p148 bra 	$L__BB9_172;
	ld.shared.u32 	%r662, [%r184];
	cvt.rn.f64.s32 	%fd1310, %r662;
	mul.f64 	%fd1311, %fd1553, %fd1310;
	st.local.f64 	[%rd6], %fd1311;
	mul.f64 	%fd1312, %fd1549, %fd1311;
	st.local.f64 	[%rd7], %fd1312;
	mul.f64 	%fd1561, %fd1553, 0d3FFBB67AE8584CAA;
	mov.b32 	%r987, 1;
	mov.b32 	%r984, 0;
	mov.f64 	%fd1557, %fd1553;
	mov.f64 	%fd1558, %fd1572;
$L__BB9_172:
	setp.eq.s32 	%p149, %r12, 0;
	mov.b32 	%r995, 0;
	mov.f64 	%fd1571, %fd1572;
	mov.f64 	%fd1572, %fd1553;
	@%p149 bra 	$L__BB9_202;
	mov.f64 	%fd1572, %fd1557;
	mov.u32 	%r995, %r984;
	mov.f64 	%fd1571, %fd1558;
$L__BB9_174:
	mov.f64 	%fd110, %fd1571;
	mov.f64 	%fd1571, %fd1561;
	mov.f64 	%fd109, %fd1572;
	setp.eq.s32 	%p150, %r987, 0;
	@%p150 bra 	$L__BB9_179;
	setp.eq.s32 	%p151, %r987, %r983;
	@%p151 bra 	$L__BB9_178;
	setp.lt.u32 	%p152, %r987, %r182;
	@%p152 bra 	$L__BB9_180;
	add.s32 	%r664, %r995, 1;
	setp.eq.s32 	%p153, %r664, 2;
	selp.b32 	%r189, 0, %r664, %p153;
	add.s32 	%r665, %r183, %r987;
	cvt.rn.f64.s32 	%fd1313, %r665;
	cvt.rn.f64.u32 	%fd1314, %r987;
	div.rn.f64 	%fd1315, %fd1313, %fd1314;
	mul.f64 	%fd1316, %fd1315, %fd1571;
	div.rn.f64 	%fd1317, %fd1316, %fd110;
	shl.b32 	%r666, %r987, 1;
	add.s32 	%r667, %r666, -1;
	cvt.rn.f64.s32 	%fd1318, %r667;
	div.rn.f64 	%fd1319, %fd1318, %fd1314;
	mul.f64 	%fd1320, %fd1319, %fd1571;
	div.rn.f64 	%fd1321, %fd1320, %fd109;
	mul.f64 	%fd1322, %fd89, %fd1317;
	mul.wide.s32 	%rd340, %r189, 8;
	add.s64 	%rd341, %rd6, %rd340;
	ld.local.f64 	%fd1323, [%rd341];
	mul.f64 	%fd1324, %fd1322, %fd1323;
	mul.f64 	%fd1325, %fd88, %fd1321;
	mul.wide.s32 	%rd342, %r995, 8;
	add.s64 	%rd343, %rd6, %rd342;
	ld.local.f64 	%fd1326, [%rd343];
	mul.f64 	%fd1327, %fd1325, %fd1326;
	sub.f64 	%fd1328, %fd1327, %fd1324;
	st.local.f64 	[%rd341], %fd1328;
	mov.u32 	%r995, %r189;
	bra.uni 	$L__BB9_180;
$L__BB9_178:
	mul.f64 	%fd1329, %fd88, %fd1571;
	ld.shared.u32 	%r669, [%r184+4];
	cvt.rn.f64.s32 	%fd1330, %r669;
	mul.f64 	%fd1331, %fd1329, %fd1330;
	st.local.f64 	[%rd6+8], %fd1331;
	mov.b32 	%r995, 1;
	bra.uni 	$L__BB9_180;
$L__BB9_179:
	ld.shared.u32 	%r671, [%r184];
	cvt.rn.f64.s32 	%fd1332, %r671;
	mul.f64 	%fd1333, %fd1571, %fd1332;
	st.local.f64 	[%rd6], %fd1333;
	mov.b32 	%r995, 0;
$L__BB9_180:
	setp.eq.s32 	%p154, %r987, 0;
	add.s32 	%r191, %r987, 1;
	mad.lo.s32 	%r192, %r987, %r987, %r987;
	mul.wide.s32 	%rd344, %r995, 8;
	add.s64 	%rd345, %rd6, %rd344;
	ld.local.f64 	%fd1563, [%rd345];
	mul.f64 	%fd1334, %fd1549, %fd1563;
	mul.wide.u32 	%rd346, %r192, 8;
	add.s64 	%rd347, %rd7, %rd346;
	st.local.f64 	[%rd347], %fd1334;
	shl.b32 	%r193, %r987, 1;
	add.s32 	%r194, %r193, 3;
	mad.lo.s32 	%r672, %r194, %r987, %r194;
	cvt.rn.f64.u32 	%fd1335, %r672;
	mad.lo.s32 	%r673, %r193, %r987, %r193;
	add.s32 	%r674, %r673, %r191;
	cvt.rn.f64.u32 	%fd1336, %r674;
	div.rn.f64 	%fd1337, %fd1335, %fd1336;
	sqrt.rn.f64 	%fd1338, %fd1337;
	mul.f64 	%fd1572, %fd1338, %fd1571;
	@%p154 bra 	$L__BB9_183;
	setp.lt.u32 	%p155, %r191, %r182;
	@%p155 bra 	$L__BB9_184;
	add.s32 	%r675, %r995, 1;
	setp.eq.s32 	%p156, %r675, 2;
	selp.b32 	%r995, 0, %r675, %p156;
	cvt.rn.f64.u32 	%fd1339, %r987;
	cvt.rn.f64.u32 	%fd1340, %r191;
	div.rn.f64 	%fd1341, %fd1339, %fd1340;
	mul.f64 	%fd1342, %fd1341, %fd1572;
	div.rn.f64 	%fd1343, %fd1342, %fd109;
	shl.b32 	%r676, %r191, 1;
	add.s32 	%r677, %r676, -1;
	cvt.rn.f64.s32 	%fd1344, %r677;
	div.rn.f64 	%fd1345, %fd1344, %fd1340;
	mul.f64 	%fd1346, %fd1345, %fd1572;
	div.rn.f64 	%fd1347, %fd1346, %fd1571;
	mul.f64 	%fd1348, %fd89, %fd1343;
	mul.wide.s32 	%rd348, %r995, 8;
	add.s64 	%rd349, %rd6, %rd348;
	ld.local.f64 	%fd1349, [%rd349];
	mul.f64 	%fd1350, %fd1348, %fd1349;
	mul.f64 	%fd1351, %fd88, %fd1347;
	mul.f64 	%fd1352, %fd1351, %fd1563;
	sub.f64 	%fd1563, %fd1352, %fd1350;
	st.local.f64 	[%rd349], %fd1563;
	bra.uni 	$L__BB9_184;
$L__BB9_183:
	mul.f64 	%fd1353, %fd88, %fd1572;
	ld.shared.u32 	%r679, [_ZZ10mkstrxd_cuILi4ELi4EEviiiiPdPiiS1_dddS0_iS0_iS1_S1_S0_S0_bbbS0_S0_S1_S1_S0_S0_E2df+4];
	cvt.rn.f64.s32 	%fd1354, %r679;
	mul.f64 	%fd1563, %fd1353, %fd1354;
	st.local.f64 	[%rd6+8], %fd1563;
	mov.b32 	%r995, 1;
$L__BB9_184:
	add.s32 	%r987, %r987, 2;
	shl.b32 	%r680, %r191, 1;
	add.s32 	%r681, %r192, %r680;
	mul.f64 	%fd1355, %fd1549, %fd1563;
	mul.wide.u32 	%rd350, %r681, 8;
	add.s64 	%rd351, %rd7, %rd350;
	st.local.f64 	[%rd351], %fd1355;
	add.s32 	%r682, %r193, 5;
	mul.lo.s32 	%r683, %r987, %r682;
	cvt.rn.f64.u32 	%fd1356, %r683;
	mul.lo.s32 	%r684, %r987, %r194;
	cvt.rn.f64.u32 	%fd1357, %r684;
	div.rn.f64 	%fd1358, %fd1356, %fd1357;
	sqrt.rn.f64 	%fd1359, %fd1358;
	mul.f64 	%fd1561, %fd1359, %fd1572;
	setp.eq.s32 	%p157, %r987, %r177;
	@%p157 bra 	$L__BB9_202;
	bra.uni 	$L__BB9_174;
$L__BB9_185:
	sub.s32 	%r617, %r177, %r180;
	and.b32  	%r618, %r617, 1;
	setp.eq.b32 	%p136, %r618, 1;
	not.pred 	%p137, %p136;
	mov.f64 	%fd1564, %fd1572;
	mov.f64 	%fd1565, %fd1571;
	mov.f64 	%fd1568, %fd1553;
	mov.u32 	%r990, %r995;
	mov.u32 	%r993, %r180;
	@%p137 bra 	$L__BB9_187;
	ld.shared.u32 	%r620, [%r184];
	cvt.rn.f64.s32 	%fd1252, %r620;
	mul.f64 	%fd1253, %fd1553, %fd1252;
	st.local.f64 	[%rd6], %fd1253;
	mul.f64 	%fd1254, %fd1549, %fd1253;
	mad.lo.s32 	%r621, %r983, %r180, %r180;
	mul.wide.u32 	%rd320, %r621, 8;
	add.s64 	%rd321, %rd7, %rd320;
	st.local.f64 	[%rd321], %fd1254;
	mul.f64 	%fd1255, %fd1548, %fd1253;
	mul.lo.s32 	%r622, %r180, %r180;
	mul.wide.s32 	%rd322, %r622, 8;
	add.s64 	%rd323, %rd7, %rd322;
	st.local.f64 	[%rd323], %fd1255;
	shl.b32 	%r623, %r180, 1;
	add.s32 	%r624, %r623, 3;
	cvt.rn.f64.u32 	%fd1256, %r624;
	add.s32 	%r625, %r182, %r183;
	add.s32 	%r626, %r983, %r180;
	mul.lo.s32 	%r627, %r625, %r626;
	cvt.rn.f64.u32 	%fd1257, %r627;
	div.rn.f64 	%fd1258, %fd1256, %fd1257;
	sqrt.rn.f64 	%fd1259, %fd1258;
	mul.f64 	%fd1568, %fd1259, %fd1553;
	mov.b32 	%r990, 0;
	mov.f64 	%fd1564, %fd1553;
	mov.f64 	%fd1565, %fd1572;
	mov.u32 	%r993, %r983;
$L__BB9_187:
	setp.eq.s32 	%p138, %r12, %r180;
	mov.b32 	%r995, 0;
	mov.f64 	%fd1571, %fd1572;
	mov.f64 	%fd1572, %fd1553;
	@%p138 bra 	$L__BB9_202;
	mov.f64 	%fd1572, %fd1564;
	mov.u32 	%r995, %r990;
	mov.f64 	%fd1571, %fd1565;
$L__BB9_189:
	mov.f64 	%fd123, %fd1571;
	mov.f64 	%fd1571, %fd1568;
	mov.f64 	%fd122, %fd1572;
	setp.ne.s32 	%p139, %r993, %r180;
	@%p139 bra 	$L__BB9_191;
	ld.shared.u32 	%r637, [%r184];
	cvt.rn.f64.s32 	%fd1279, %r637;
	mul.f64 	%fd1280, %fd1571, %fd1279;
	st.local.f64 	[%rd6], %fd1280;
	mov.b32 	%r995, 0;
	bra.uni 	$L__BB9_195;
$L__BB9_191:
	setp.ne.s32 	%p140, %r993, %r983;
	@%p140 bra 	$L__BB9_193;
	mul.f64 	%fd1276, %fd88, %fd1571;
	ld.shared.u32 	%r635, [%r184+4];
	cvt.rn.f64.s32 	%fd1277, %r635;
	mul.f64 	%fd1278, %fd1276, %fd1277;
	st.local.f64 	[%rd6+8], %fd1278;
	mov.b32 	%r995, 1;
	bra.uni 	$L__BB9_195;
$L__BB9_193:
	setp.lt.u32 	%p141, %r993, %r182;
	@%p141 bra 	$L__BB9_195;
	add.s32 	%r629, %r995, 1;
	setp.eq.s32 	%p142, %r629, 2;
	selp.b32 	%r202, 0, %r629, %p142;
	add.s32 	%r630, %r183, %r993;
	cvt.rn.f64.s32 	%fd1260, %r630;
	sub.s32 	%r631, %r993, %r180;
	cvt.rn.f64.u32 	%fd1261, %r631;
	div.rn.f64 	%fd1262, %fd1260, %fd1261;
	mul.f64 	%fd1263, %fd1262, %fd1571;
	div.rn.f64 	%fd1264, %fd1263, %fd123;
	shl.b32 	%r632, %r993, 1;
	add.s32 	%r633, %r632, -1;
	cvt.rn.f64.s32 	%fd1265, %r633;
	div.rn.f64 	%fd1266, %fd1265, %fd1261;
	mul.f64 	%fd1267, %fd1266, %fd1571;
	div.rn.f64 	%fd1268, %fd1267, %fd122;
	mul.f64 	%fd1269, %fd89, %fd1264;
	mul.wide.s32 	%rd324, %r202, 8;
	add.s64 	%rd325, %rd6, %rd324;
	ld.local.f64 	%fd1270, [%rd325];
	mul.f64 	%fd1271, %fd1269, %fd1270;
	mul.f64 	%fd1272, %fd88, %fd1268;
	mul.wide.s32 	%rd326, %r995, 8;
	add.s64 	%rd327, %rd6, %rd326;
	ld.local.f64 	%fd1273, [%rd327];
	mul.f64 	%fd1274, %fd1272, %fd1273;
	sub.f64 	%fd1275, %fd1274, %fd1271;
	st.local.f64 	[%rd325], %fd1275;
	mov.u32 	%r995, %r202;
$L__BB9_195:
	add.s32 	%r204, %r993, 1;
	mad.lo.s32 	%r205, %r993, %r993, %r993;
	mul.wide.s32 	%rd328, %r995, 8;
	add.s64 	%rd329, %rd6, %rd328;
	ld.local.f64 	%fd1570, [%rd329];
	mul.f64 	%fd1281, %fd1549, %fd1570;
	add.s32 	%r638, %r205, %r180;
	mul.wide.u32 	%rd330, %r638, 8;
	add.s64 	%rd331, %rd7, %rd330;
	st.local.f64 	[%rd331], %fd1281;
	mul.f64 	%fd1282, %fd1548, %fd1570;
	sub.s32 	%r639, %r205, %r180;
	mul.wide.s32 	%rd332, %r639, 8;
	add.s64 	%rd333, %rd7, %rd332;
	st.local.f64 	[%rd333], %fd1282;
	sub.s32 	%r206, %r204, %r180;
	shl.b32 	%r207, %r993, 1;
	add.s32 	%r208, %r207, 3;
	mul.lo.s32 	%r640, %r206, %r208;
	cvt.rn.f64.s32 	%fd1283, %r640;
	add.s32 	%r209, %r983, %r993;
	add.s32 	%r641, %r204, %r993;
	mul.lo.s32 	%r642, %r209, %r641;
	cvt.rn.f64.u32 	%fd1284, %r642;
	div.rn.f64 	%fd1285, %fd1283, %fd1284;
	sqrt.rn.f64 	%fd1286, %fd1285;
	mul.f64 	%fd1572, %fd1286, %fd1571;
	setp.eq.s32 	%p143, %r204, %r180;
	@%p143 bra 	$L__BB9_200;
	setp.eq.s32 	%p144, %r993, %r180;
	@%p144 bra 	$L__BB9_199;
	setp.lt.u32 	%p145, %r204, %r182;
	@%p145 bra 	$L__BB9_201;
	add.s32 	%r643, %r995, 1;
	setp.eq.s32 	%p146, %r643, 2;
	selp.b32 	%r995, 0, %r643, %p146;
	add.s32 	%r644, %r180, %r993;
	cvt.rn.f64.s32 	%fd1287, %r644;
	cvt.rn.f64.u32 	%fd1288, %r206;
	div.rn.f64 	%fd1289, %fd1287, %fd1288;
	mul.f64 	%fd1290, %fd1289, %fd1572;
	div.rn.f64 	%fd1291, %fd1290, %fd122;
	shl.b32 	%r645, %r204, 1;
	add.s32 	%r646, %r645, -1;
	cvt.rn.f64.s32 	%fd1292, %r646;
	div.rn.f64 	%fd1293, %fd1292, %fd1288;
	mul.f64 	%fd1294, %fd1293, %fd1572;
	div.rn.f64 	%fd1295, %fd1294, %fd1571;
	mul.f64 	%fd1296, %fd89, %fd1291;
	mul.wide.s32 	%rd334, %r995, 8;
	add.s64 	%rd335, %rd6, %rd334;
	ld.local.f64 	%fd1297, [%rd335];
	mul.f64 	%fd1298, %fd1296, %fd1297;
	mul.f64 	%fd1299, %fd88, %fd1295;
	mul.f64 	%fd1300, %fd1299, %fd1570;
	sub.f64 	%fd1570, %fd1300, %fd1298;
	st.local.f64 	[%rd335], %fd1570;
	bra.uni 	$L__BB9_201;
$L__BB9_199:
	mul.f64 	%fd1301, %fd88, %fd1572;
	ld.shared.u32 	%r648, [%r184+4];
	cvt.rn.f64.s32 	%fd1302, %r648;
	mul.f64 	%fd1570, %fd1301, %fd1302;
	st.local.f64 	[%rd6+8], %fd1570;
	mov.b32 	%r995, 1;
	bra.uni 	$L__BB9_201;
$L__BB9_200:
	ld.shared.u32 	%r650, [%r184];
	cvt.rn.f64.s32 	%fd1303, %r650;
	mul.f64 	%fd1570, %fd1572, %fd1303;
	st.local.f64 	[%rd6], %fd1570;
	mov.b32 	%r995, 0;
$L__BB9_201:
	add.s32 	%r993, %r993, 2;
	shl.b32 	%r651, %r204, 1;
	add.s32 	%r652, %r205, %r651;
	mul.f64 	%fd1304, %fd1549, %fd1570;
	add.s32 	%r653, %r652, %r180;
	mul.wide.u32 	%rd336, %r653, 8;
	add.s64 	%rd337, %rd7, %rd336;
	st.local.f64 	[%rd337], %fd1304;
	mul.f64 	%fd1305, %fd1548, %fd1570;
	sub.s32 	%r654, %r652, %r180;
	mul.wide.s32 	%rd338, %r654, 8;
	add.s64 	%rd339, %rd7, %rd338;
	st.local.f64 	[%rd339], %fd1305;
	sub.s32 	%r655, %r993, %r180;
	add.s32 	%r656, %r207, 5;
	mul.lo.s32 	%r657, %r655, %r656;
	cvt.rn.f64.s32 	%fd1306, %r657;
	mad.lo.s32 	%r658, %r208, %r209, %r208;
	cvt.rn.f64.u32 	%fd1307, %r658;
	div.rn.f64 	%fd1308, %fd1306, %fd1307;
	sqrt.rn.f64 	%fd1309, %fd1308;
	mul.f64 	%fd1568, %fd1309, %fd1572;
	setp.ne.s32 	%p147, %r993, %r177;
	@%p147 bra 	$L__BB9_189;
$L__BB9_202:
	setp.ne.s32 	%p158, %r180, %r12;
	@%p158 bra 	$L__BB9_165;
$L__BB9_203:
	setp.lt.s32 	%p159, %r12, 0;
	@%p159 bra 	$L__BB9_216;
	sqrt.rn.f64 	%fd1573, %fd89;
	setp.lt.f64 	%p160, %fd89, 0d3DDB7CDFD9D7BDBB;
	selp.f64 	%fd135, 0d3FF0000000000000, %fd89, %p160;
	mov.b32 	%r1001, 0;
	mov.b32 	%r1000, 1;
	mov.b16 	%rs54, 0;
	mov.u32 	%r690, _ZZ10mkstrxd_cuILi4ELi4EEviiiiPdPiiS1_dddS0_iS0_iS1_S1_S0_S0_bbbS0_S0_S1_S1_S0_S0_E2df;
	mov.u16 	%rs55, %rs54;
	mov.u32 	%r1009, %r1001;
$L__BB9_205:
	mov.u32 	%r222, %r1001;
	shl.b32 	%r688, %r222, 1;
	div.rn.f64 	%fd1573, %fd1573, %fd135;
	shl.b32 	%r689, %r222, 2;
	add.s32 	%r691, %r690, %r689;
	ld.shared.u32 	%r692, [%r691];
	cvt.rn.f64.s32 	%fd1360, %r692;
	mul.f64 	%fd138, %fd1573, %fd1360;
	setp.lt.u32 	%p161, %r688, 15;
	@%p161 bra 	$L__BB9_208;
	and.b32  	%r224, %r1000, -16;
	mov.b32 	%r1004, 0;
$L__BB9_207:
	.pragma "nounroll";
	mul.wide.s32 	%rd352, %r1009, 8;
	add.s64 	%rd353, %rd7, %rd352;
	ld.local.f64 	%fd1361, [%rd353];
	mul.f64 	%fd1362, %fd1361, %fd138;
	st.local.f64 	[%rd353], %fd1362;
	ld.local.f64 	%fd1363, [%rd353+8];
	mul.f64 	%fd1364, %fd1363, %fd138;
	st.local.f64 	[%rd353+8], %fd1364;
	ld.local.f64 	%fd1365, [%rd353+16];
	mul.f64 	%fd1366, %fd1365, %fd138;
	st.local.f64 	[%rd353+16], %fd1366;
	ld.local.f64 	%fd1367, [%rd353+24];
	mul.f64 	%fd1368, %fd1367, %fd138;
	st.local.f64 	[%rd353+24], %fd1368;
	ld.local.f64 	%fd1369, [%rd353+32];
	mul.f64 	%fd1370, %fd1369, %fd138;
	st.local.f64 	[%rd353+32], %fd1370;
	ld.local.f64 	%fd1371, [%rd353+40];
	mul.f64 	%fd1372, %fd1371, %fd138;
	st.local.f64 	[%rd353+40], %fd1372;
	ld.local.f64 	%fd1373, [%rd353+48];
	mul.f64 	%fd1374, %fd1373, %fd138;
	st.local.f64 	[%rd353+48], %fd1374;
	ld.local.f64 	%fd1375, [%rd353+56];
	mul.f64 	%fd1376, %fd1375, %fd138;
	st.local.f64 	[%rd353+56], %fd1376;
	ld.local.f64 	%fd1377, [%rd353+64];
	mul.f64 	%fd1378, %fd1377, %fd138;
	st.local.f64 	[%rd353+64], %fd1378;
	ld.local.f64 	%fd1379, [%rd353+72];
	mul.f64 	%fd1380, %fd1379, %fd138;
	st.local.f64 	[%rd353+72], %fd1380;
	ld.local.f64 	%fd1381, [%rd353+80];
	mul.f64 	%fd1382, %fd1381, %fd138;
	st.local.f64 	[%rd353+80], %fd1382;
	ld.local.f64 	%fd1383, [%rd353+88];
	mul.f64 	%fd1384, %fd1383, %fd138;
	st.local.f64 	[%rd353+88], %fd1384;
	ld.local.f64 	%fd1385, [%rd353+96];
	mul.f64 	%fd1386, %fd1385, %fd138;
	st.local.f64 	[%rd353+96], %fd1386;
	ld.local.f64 	%fd1387, [%rd353+104];
	mul.f64 	%fd1388, %fd1387, %fd138;
	st.local.f64 	[%rd353+104], %fd1388;
	ld.local.f64 	%fd1389, [%rd353+112];
	mul.f64 	%fd1390, %fd1389, %fd138;
	st.local.f64 	[%rd353+112], %fd1390;
	ld.local.f64 	%fd1391, [%rd353+120];
	mul.f64 	%fd1392, %fd1391, %fd138;
	st.local.f64 	[%rd353+120], %fd1392;
	add.s32 	%r1009, %r1009, 16;
	add.s32 	%r1004, %r1004, 16;
	setp.ne.s32 	%p162, %r1004, %r224;
	@%p162 bra 	$L__BB9_207;
$L__BB9_208:
	and.b32  	%r694, %r1000, 15;
	setp.eq.s32 	%p163, %r694, 0;
	@%p163 bra 	$L__BB9_215;
	and.b16  	%rs45, %rs55, 4;
	setp.eq.s16 	%p164, %rs45, 0;
	mov.u32 	%r1008, %r1009;
	@%p164 bra 	$L__BB9_211;
	mul.wide.s32 	%rd354, %r1009, 8;
	add.s64 	%rd355, %rd7, %rd354;
	ld.local.f64 	%fd1393, [%rd355];
	mul.f64 	%fd1394, %fd1393, %fd138;
	st.local.f64 	[%rd355], %fd1394;
	ld.local.f64 	%fd1395, [%rd355+8];
	mul.f64 	%fd1396, %fd1395, %fd138;
	st.local.f64 	[%rd355+8], %fd1396;
	ld.local.f64 	%fd1397, [%rd355+16];
	mul.f64 	%fd1398, %fd1397, %fd138;
	st.local.f64 	[%rd355+16], %fd1398;
	ld.local.f64 	%fd1399, [%rd355+24];
	mul.f64 	%fd1400, %fd1399, %fd138;
	st.local.f64 	[%rd355+24], %fd1400;
	ld.local.f64 	%fd1401, [%rd355+32];
	mul.f64 	%fd1402, %fd1401, %fd138;
	st.local.f64 	[%rd355+32], %fd1402;
	ld.local.f64 	%fd1403, [%rd355+40];
	mul.f64 	%fd1404, %fd1403, %fd138;
	st.local.f64 	[%rd355+40], %fd1404;
	ld.local.f64 	%fd1405, [%rd355+48];
	mul.f64 	%fd1406, %fd1405, %fd138;
	st.local.f64 	[%rd355+48], %fd1406;
	ld.local.f64 	%fd1407, [%rd355+56];
	mul.f64 	%fd1408, %fd1407, %fd138;
	st.local.f64 	[%rd355+56], %fd1408;
	add.s32 	%r1008, %r1009, 8;
$L__BB9_211:
	and.b16  	%rs46, %rs54, 2;
	setp.eq.s16 	%p165, %rs46, 0;
	@%p165 bra 	$L__BB9_213;
	mul.wide.s32 	%rd356, %r1008, 8;
	add.s64 	%rd357, %rd7, %rd356;
	ld.local.f64 	%fd1409, [%rd357];
	mul.f64 	%fd1410, %fd1409, %fd138;
	st.local.f64 	[%rd357], %fd1410;
	ld.local.f64 	%fd1411, [%rd357+8];
	mul.f64 	%fd1412, %fd1411, %fd138;
	st.local.f64 	[%rd357+8], %fd1412;
	ld.local.f64 	%fd1413, [%rd357+16];
	mul.f64 	%fd1414, %fd1413, %fd138;
	st.local.f64 	[%rd357+16], %fd1414;
	ld.local.f64 	%fd1415, [%rd357+24];
	mul.f64 	%fd1416, %fd1415, %fd138;
	st.local.f64 	[%rd357+24], %fd1416;
	add.s32 	%r1008, %r1008, 4;
$L__BB9_213:
	mul.wide.s32 	%rd358, %r1008, 8;
	add.s64 	%rd23, %rd7, %rd358;
	ld.local.f64 	%fd1417, [%rd23];
	mul.f64 	%fd1418, %fd1417, %fd138;
	st.local.f64 	[%rd23], %fd1418;
	add.s32 	%r1009, %r1008, 1;
	and.b16  	%rs47, %rs54, 1;
	setp.eq.b16 	%p166, %rs47, 1;
	not.pred 	%p167, %p166;
	@%p167 bra 	$L__BB9_215;
	ld.local.f64 	%fd1419, [%rd23+8];
	mul.f64 	%fd1420, %fd1419, %fd138;
	st.local.f64 	[%rd23+8], %fd1420;
	ld.local.f64 	%fd1421, [%rd23+16];
	mul.f64 	%fd1422, %fd1421, %fd138;
	st.local.f64 	[%rd23+16], %fd1422;
	add.s32 	%r1009, %r1008, 3;
$L__BB9_215:
	add.s32 	%r1001, %r222, 1;
	add.s32 	%r1000, %r1000, 2;
	setp.eq.s32 	%p168, %r222, %r12;
	add.s16 	%rs55, %rs55, 1;
	add.s16 	%rs54, %rs54, 1;
	@%p168 bra 	$L__BB9_216;
	bra.uni 	$L__BB9_205;
$L__BB9_216:
	setp.gt.u32 	%p169, %r1016, 99;
	@%p169 bra 	$L__BB9_222;
	add.s32 	%r695, %r1016, %r176;
	max.u32 	%r696, %r695, 100;
	setp.lt.u32 	%p170, %r695, 100;
	selp.u32 	%r697, 1, 0, %p170;
	add.s32 	%r698, %r695, %r697;
	sub.s32 	%r699, %r696, %r698;
	div.u32 	%r700, %r699, %r176;
	add.s32 	%r214, %r700, %r697;
	and.b32  	%r701, %r214, 3;
	setp.eq.s32 	%p171, %r701, 3;
	mov.u32 	%r999, %r1016;
	@%p171 bra 	$L__BB9_220;
	add.s32 	%r703, %r214, 1;
	and.b32  	%r215, %r703, 3;
	mov.b32 	%r998, 0;
	mov.u32 	%r999, %r1016;
$L__BB9_219:
	.pragma "nounroll";
	mul.wide.u32 	%rd359, %r999, 8;
	add.s64 	%rd360, %rd7, %rd359;
	ld.local.f64 	%fd1423, [%rd360];
	shl.b32 	%r704, %r999, 3;
	mov.u32 	%r705, _ZZ10mkstrxd_cuILi4ELi4EEviiiiPdPiiS1_dddS0_iS0_iS1_S1_S0_S0_bbbS0_S0_S1_S1_S0_S0_E2hl;
	add.s32 	%r706, %r705, %r704;
	st.shared.f64 	[%r706], %fd1423;
	add.s32 	%r999, %r999, %r176;
	add.s32 	%r998, %r998, 1;
	setp.ne.s32 	%p172, %r998, %r215;
	@%p172 bra 	$L__BB9_219;
$L__BB9_220:
	setp.lt.u32 	%p173, %r214, 3;
	@%p173 bra 	$L__BB9_222;
$L__BB9_221:
	mul.wide.u32 	%rd361, %r999, 8;
	add.s64 	%rd362, %rd7, %rd361;
	ld.local.f64 	%fd1424, [%rd362];
	shl.b32 	%r707, %r999, 3;
	mov.u32 	%r708, _ZZ10mkstrxd_cuILi4ELi4EEviiiiPdPiiS1_dddS0_iS0_iS1_S1_S0_S0_bbbS0_S0_S1_S1_S0_S0_E2hl;
	add.s32 	%r709, %r708, %r707;
	st.shared.f64 	[%r709], %fd1424;
	add.s32 	%r710, %r999, %r176;
	mul.wide.u32 	%rd363, %r710, 8;
	add.s64 	%rd364, %rd7, %rd363;
	ld.local.f64 	%fd1425, [%rd364];
	shl.b32 	%r711, %r176, 3;
	add.s32 	%r712, %r709, %r711;
	st.shared.f64 	[%r712], %fd1425;
	add.s32 	%r713, %r710, %r176;
	mul.wide.u32 	%rd365, %r713, 8;
	add.s64 	%rd366, %rd7, %rd365;
	ld.local.f64 	%fd1426, [%rd366];
	add.s32 	%r714, %r712, %r711;
	st.shared.f64 	[%r714], %fd1426;
	add.s32 	%r715, %r713, %r176;
	mul.wide.u32 	%rd367, %r715, 8;
	add.s64 	%rd368, %rd7, %rd367;
	ld.local.f64 	%fd1427, [%rd368];
	add.s32 	%r716, %r714, %r711;
	st.shared.f64 	[%r716], %fd1427;
	add.s32 	%r999, %r715, %r176;
	setp.lt.u32 	%p174, %r999, 100;
	@%p174 bra 	$L__BB9_221;
$L__BB9_222:
	bar.sync 	0;
	mul.lo.s32 	%r242, %r11, %r9;
	setp.ge.u32 	%p175, %r1016, %r242;
	@%p175 bra 	$L__BB9_287;
	mad.lo.s32 	%r243, %r306, %r1, %r2;
	cvta.to.global.u64 	%rd370, %rd46;
	mul.wide.s32 	%rd371, %r243, 4;
	add.s64 	%rd372, %rd370, %rd371;
	ld.global.u32 	%r244, [%rd372];
	setp.eq.s16 	%p176, %rs17, 0;
	mov.b64 	%rd398, 0;
	@%p176 bra 	$L__BB9_225;
	cvta.to.global.u64 	%rd373, %rd47;
	add.s64 	%rd375, %rd373, %rd371;
	ld.global.u32 	%r717, [%rd375];
	add.s32 	%r718, %r717, -1;
	cvt.s64.s32 	%rd398, %r718;
$L__BB9_225:
	mov.b32 	%r719, 4;
	mov.b32 	%r720, 1;
	mov.b32 	%r721, 3;
	mov.b32 	%r722, 2;
	st.local.v4.u32 	[%rd5], {%r722, %r721, %r720, %r719};
	mov.b32 	%r723, 7;
	mov.b32 	%r724, 6;
	mov.b32 	%r725, 8;
	mov.b32 	%r726, 5;
	st.local.v4.u32 	[%rd5+16], {%r726, %r725, %r724, %r723};
	bar.sync 	0;
	setp.gt.u32 	%p177, %r1016, 99;
	@%p177 bra 	$L__BB9_237;
	max.u32 	%r727, %r1016, 96;
	sub.s32 	%r728, %r727, %r1016;
	add.s32 	%r245, %r728, 3;
	shr.u32 	%r729, %r245, 2;
	add.s32 	%r246, %r729, 1;
	and.b32  	%r247, %r246, 7;
	setp.lt.u32 	%p178, %r245, 28;
	mov.u32 	%r1013, %r1016;
	@%p178 bra 	$L__BB9_229;
	and.b32  	%r248, %r246, 2147483640;
	mov.b32 	%r1012, 0;
	mov.u32 	%r1013, %r1016;
$L__BB9_228:
	.pragma "nounroll";
	cvt.rn.f32.u32 	%f5, %r1013;
	sqrt.rn.f32 	%f6, %f5;
	cvt.rzi.s32.f32 	%r731, %f6;
	shl.b32 	%r732, %r1013, 2;
	mov.u32 	%r733, _ZZ7hstr_cuILi100ELi4EEvbPdS0_iiiS0_S0_PiS1_bidS1_E2ll;
	add.s32 	%r734, %r733, %r732;
	st.shared.u32 	[%r734], %r731;
	add.s32 	%r735, %r1013, 4;
	cvt.rn.f32.u32 	%f7, %r735;
	sqrt.rn.f32 	%f8, %f7;
	cvt.rzi.s32.f32 	%r736, %f8;
	st.shared.u32 	[%r734+16], %r736;
	add.s32 	%r737, %r1013, 8;
	cvt.rn.f32.u32 	%f9, %r737;
	sqrt.rn.f32 	%f10, %f9;
	cvt.rzi.s32.f32 	%r738, %f10;
	st.shared.u32 	[%r734+32], %r738;
	add.s32 	%r739, %r1013, 12;
	cvt.rn.f32.u32 	%f11, %r739;
	sqrt.rn.f32 	%f12, %f11;
	cvt.rzi.s32.f32 	%r740, %f12;
	st.shared.u32 	[%r734+48], %r740;
	add.s32 	%r741, %r1013, 16;
	cvt.rn.f32.u32 	%f13, %r741;
	sqrt.rn.f32 	%f14, %f13;
	cvt.rzi.s32.f32 	%r742, %f14;
	st.shared.u32 	[%r734+64], %r742;
	add.s32 	%r743, %r1013, 20;
	cvt.rn.f32.u32 	%f15, %r743;
	sqrt.rn.f32 	%f16, %f15;
	cvt.rzi.s32.f32 	%r744, %f16;
	st.shared.u32 	[%r734+80], %r744;
	add.s32 	%r745, %r1013, 24;
	cvt.rn.f32.u32 	%f17, %r745;
	sqrt.rn.f32 	%f18, %f17;
	cvt.rzi.s32.f32 	%r746, %f18;
	st.shared.u32 	[%r734+96], %r746;
	add.s32 	%r747, %r1013, 28;
	cvt.rn.f32.u32 	%f19, %r747;
	sqrt.rn.f32 	%f20, %f19;
	cvt.rzi.s32.f32 	%r748, %f20;
	st.shared.u32 	[%r734+112], %r748;
	add.s32 	%r1013, %r1013, 32;
	add.s32 	%r1012, %r1012, 8;
	setp.ne.s32 	%p179, %r1012, %r248;
	@%p179 bra 	$L__BB9_228;
$L__BB9_229:
	setp.eq.s32 	%p180, %r247, 0;
	@%p180 bra 	$L__BB9_237;
	setp.lt.u32 	%p181, %r247, 4;
	@%p181 bra 	$L__BB9_232;
	cvt.rn.f32.u32 	%f21, %r1013;
	sqrt.rn.f32 	%f22, %f21;
	cvt.rzi.s32.f32 	%r749, %f22;
	shl.b32 	%r750, %r1013, 2;
	mov.u32 	%r751, _ZZ7hstr_cuILi100ELi4EEvbPdS0_iiiS0_S0_PiS1_bidS1_E2ll;
	add.s32 	%r752, %r751, %r750;
	st.shared.u32 	[%r752], %r749;
	add.s32 	%r753, %r1013, 4;
	cvt.rn.f32.u32 	%f23, %r753;
	sqrt.rn.f32 	%f24, %f23;
	cvt.rzi.s32.f32 	%r754, %f24;
	st.shared.u32 	[%r752+16], %r754;
	add.s32 	%r755, %r1013, 8;
	cvt.rn.f32.u32 	%f25, %r755;
	sqrt.rn.f32 	%f26, %f25;
	cvt.rzi.s32.f32 	%r756, %f26;
	st.shared.u32 	[%r752+32], %r756;
	add.s32 	%r757, %r1013, 12;
	cvt.rn.f32.u32 	%f27, %r757;
	sqrt.rn.f32 	%f28, %f27;
	cvt.rzi.s32.f32 	%r758, %f28;
	st.shared.u32 	[%r752+48], %r758;
	add.s32 	%r1013, %r1013, 16;
$L__BB9_232:
	and.b32  	%r759, %r246, 3;
	setp.eq.s32 	%p182, %r759, 0;
	@%p182 bra 	$L__BB9_237;
	setp.eq.s32 	%p183, %r759, 1;
	@%p183 bra 	$L__BB9_235;
	cvt.rn.f32.u32 	%f29, %r1013;
	sqrt.rn.f32 	%f30, %f29;
	cvt.rzi.s32.f32 	%r760, %f30;
	shl.b32 	%r761, %r1013, 2;
	mov.u32 	%r762, _ZZ7hstr_cuILi100ELi4EEvbPdS0_iiiS0_S0_PiS1_bidS1_E2ll;
	add.s32 	%r763, %r762, %r761;
	st.shared.u32 	[%r763], %r760;
	add.s32 	%r764, %r1013, 4;
	cvt.rn.f32.u32 	%f31, %r764;
	sqrt.rn.f32 	%f32, %f31;
	cvt.rzi.s32.f32 	%r765, %f32;
	st.shared.u32 	[%r763+16], %r765;
	add.s32 	%r1013, %r1013, 8;
$L__BB9_235:
	and.b32  	%r766, %r245, 4;
	setp.ne.s32 	%p184, %r766, 0;
	@%p184 bra 	$L__BB9_237;
	cvt.rn.f32.u32 	%f33, %r1013;
	sqrt.rn.f32 	%f34, %f33;
	cvt.rzi.s32.f32 	%r767, %f34;
	shl.b32 	%r768, %r1013, 2;
	mov.u32 	%r769, _ZZ7hstr_cuILi100ELi4EEvbPdS0_iiiS0_S0_PiS1_bidS1_E2ll;
	add.s32 	%r770, %r769, %r768;
	st.shared.u32 	[%r770], %r767;
$L__BB9_237:
	bar.sync 	0;
	rcp.rn.f64 	%fd139, %fd221;
	mov.f64 	%fd1428, 0d4008000000000000;
	div.rn.f64 	%fd140, %fd1428, %fd221;
	add.s64 	%rd26, %rd3, 16;
	add.s64 	%rd27, %rd2, 32;
	cvta.to.global.u64 	%rd28, %rd43;
	cvta.to.global.u64 	%rd29, %rd44;
	cvta.to.global.u64 	%rd30, %rd45;
	cvt.s64.s32 	%rd31, %r244;
	mov.u32 	%r774, _ZZ7hstr_cuILi100ELi4EEvbPdS0_iiiS0_S0_PiS1_bidS1_E2ll;
	and.b32  	%r901, %r305, -2;
$L__BB9_238:
	setp.ne.s16 	%p185, %rs17, 0;
	div.u32 	%r1023, %r1016, %r11;
	mul.lo.s32 	%r772, %r1023, %r11;
	sub.s32 	%r1024, %r1016, %r772;
	shl.b32 	%r773, %r1023, 2;
	add.s32 	%r775, %r774, %r773;
	ld.shared.u32 	%r261, [%r775];
	shl.b32 	%r776, %r1024, 2;
	add.s32 	%r777, %r774, %r776;
	ld.shared.u32 	%r262, [%r777];
	setp.lt.u32 	%p186, %r1023, %r7;
	and.pred  	%p1, %p185, %p186;
	max.s32 	%r778, %r1023, %r1024;
	mad.lo.s32 	%r779, %r778, %r778, %r778;
	shr.u32 	%r780, %r779, 31;
	add.s32 	%r781, %r779, %r780;
	shr.s32 	%r782, %r781, 1;
	min.s32 	%r783, %r1023, %r1024;
	add.s32 	%r784, %r782, %r783;
	mul.wide.s32 	%rd376, %r784, 4;
	add.s64 	%rd377, %rd28, %rd376;
	ld.global.u32 	%r1018, [%rd377];
	ld.global.u32 	%r264, [%rd377+4];
	setp.ge.s32 	%p187, %r1018, %r264;
	mov.f64 	%fd1616, 0d0000000000000000;
	mov.f64 	%fd1617, %fd1616;
	@%p187 bra 	$L__BB9_280;
	add.s32 	%r1021, %r1018, -1;
	add.s32 	%r266, %r262, %r261;
	sub.s32 	%r267, %r264, %r1018;
	and.b32  	%r268, %r267, 7;
	sub.s32 	%r785, %r1018, %r264;
	setp.gt.u32 	%p188, %r785, -8;
	mov.f64 	%fd1617, 0d0000000000000000;
	mov.f64 	%fd1616, %fd1617;
	@%p188 bra 	$L__BB9_259;
	add.s32 	%r786, %r266, 1;
	cvt.rn.f64.s32 	%fd141, %r786;
	and.b32  	%r787, %r267, -8;
	neg.s32 	%r1017, %r787;
	mov.f64 	%fd1617, 0d0000000000000000;
$L__BB9_241:
	.pragma "nounroll";
	mul.wide.s32 	%rd378, %r1021, 4;
	add.s64 	%rd32, %rd26, %rd378;
	mul.wide.s32 	%rd379, %r1021, 8;
	add.s64 	%rd33, %rd27, %rd379;
	ld.global.u32 	%r273, [%rd32+-16];
	shl.b32 	%r788, %r273, 2;
	add.s32 	%r790, %r774, %r788;
	ld.shared.u32 	%r791, [%r790+-4];
	setp.ne.s32 	%p189, %r266, %r791;
	@%p189 bra 	$L__BB9_243;
	ld.global.f64 	%fd1433, [%rd33+-32];
	shl.b32 	%r792, %r273, 3;
	mov.u32 	%r793, _ZZ10mkstrxd_cuILi4ELi4EEviiiiPdPiiS1_dddS0_iS0_iS1_S1_S0_S0_bbbS0_S0_S1_S1_S0_S0_E2hl;
	add.s32 	%r794, %r793, %r792;
	ld.shared.f64 	%fd1434, [%r794+-8];
	mul.f64 	%fd1435, %fd1433, %fd1434;
	add.f64 	%fd1616, %fd1616, %fd1435;
	mul.f64 	%fd1436, %fd1435, %fd141;
	sub.f64 	%fd1437, %fd1617, %fd1436;
	selp.f64 	%fd1617, %fd1437, %fd1617, %p1;
$L__BB9_243:
	ld.global.u32 	%r274, [%rd32+-12];
	shl.b32 	%r795, %r274, 2;
	add.s32 	%r797, %r774, %r795;
	ld.shared.u32 	%r798, [%r797+-4];
	setp.ne.s32 	%p190, %r266, %r798;
	@%p190 bra 	$L__BB9_245;
	ld.global.f64 	%fd1438, [%rd33+-24];
	shl.b32 	%r799, %r274, 3;
	mov.u32 	%r800, _ZZ10mkstrxd_cuILi4ELi4EEviiiiPdPiiS1_dddS0_iS0_iS1_S1_S0_S0_bbbS0_S0_S1_S1_S0_S0_E2hl;
	add.s32 	%r801, %r800, %r799;
	ld.shared.f64 	%fd1439, [%r801+-8];
	mul.f64 	%fd1440, %fd1438, %fd1439;
	add.f64 	%fd1616, %fd1616, %fd1440;
	mul.f64 	%fd1441, %fd1440, %fd141;
	sub.f64 	%fd1442, %fd1617, %fd1441;
	selp.f64 	%fd1617, %fd1442, %fd1617, %p1;
$L__BB9_245:
	ld.global.u32 	%r275, [%rd32+-8];
	shl.b32 	%r802, %r275, 2;
	add.s32 	%r804, %r774, %r802;
	ld.shared.u32 	%r805, [%r804+-4];
	setp.ne.s32 	%p191, %r266, %r805;
	@%p191 bra 	$L__BB9_247;
	ld.global.f64 	%fd1443, [%rd33+-16];
	shl.b32 	%r806, %r275, 3;
	mov.u32 	%r807, _ZZ10mkstrxd_cuILi4ELi4EEviiiiPdPiiS1_dddS0_iS0_iS1_S1_S0_S0_bbbS0_S0_S1_S1_S0_S0_E2hl;
	add.s32 	%r808, %r807, %r806;
	ld.shared.f64 	%fd1444, [%r808+-8];
	mul.f64 	%fd1445, %fd1443, %fd1444;
	add.f64 	%fd1616, %fd1616, %fd1445;
	mul.f64 	%fd1446, %fd1445, %fd141;
	sub.f64 	%fd1447, %fd1617, %fd1446;
	selp.f64 	%fd1617, %fd1447, %fd1617, %p1;
$L__BB9_247:
	ld.global.u32 	%r276, [%rd32+-4];
	shl.b32 	%r809, %r276, 2;
	add.s32 	%r811, %r774, %r809;
	ld.shared.u32 	%r812, [%r811+-4];
	setp.ne.s32 	%p192, %r266, %r812;
	@%p192 bra 	$L__BB9_249;
	ld.global.f64 	%fd1448, [%rd33+-8];
	shl.b32 	%r813, %r276, 3;
	mov.u32 	%r814, _ZZ10mkstrxd_cuILi4ELi4EEviiiiPdPiiS1_dddS0_iS0_iS1_S1_S0_S0_bbbS0_S0_S1_S1_S0_S0_E2hl;
	add.s32 	%r815, %r814, %r813;
	ld.shared.f64 	%fd1449, [%r815+-8];
	mul.f64 	%fd1450, %fd1448, %fd1449;
	add.f64 	%fd1616, %fd1616, %fd1450;
	mul.f64 	%fd1451, %fd1450, %fd141;
	sub.f64 	%fd1452, %fd1617, %fd1451;
	selp.f64 	%fd1617, %fd1452, %fd1617, %p1;
$L__BB9_249:
	ld.global.u32 	%r277, [%rd32];
	shl.b32 	%r816, %r277, 2;
	add.s32 	%r818, %r774, %r816;
	ld.shared.u32 	%r819, [%r818+-4];
	setp.ne.s32 	%p193, %r266, %r819;
	@%p193 bra 	$L__BB9_251;
	ld.global.f64 	%fd1453, [%rd33];
	shl.b32 	%r820, %r277, 3;
	mov.u32 	%r821, _ZZ10mkstrxd_cuILi4ELi4EEviiiiPdPiiS1_dddS0_iS0_iS1_S1_S0_S0_bbbS0_S0_S1_S1_S0_S0_E2hl;
	add.s32 	%r822, %r821, %r820;
	ld.shared.f64 	%fd1454, [%r822+-8];
	mul.f64 	%fd1455, %fd1453, %fd1454;
	add.f64 	%fd1616, %fd1616, %fd1455;
	mul.f64 	%fd1456, %fd1455, %fd141;
	sub.f64 	%fd1457, %fd1617, %fd1456;
	selp.f64 	%fd1617, %fd1457, %fd1617, %p1;
$L__BB9_251:
	ld.global.u32 	%r278, [%rd32+4];
	shl.b32 	%r823, %r278, 2;
	add.s32 	%r825, %r774, %r823;
	ld.shared.u32 	%r826, [%r825+-4];
	setp.ne.s32 	%p194, %r266, %r826;
	@%p194 bra 	$L__BB9_253;
	ld.global.f64 	%fd1458, [%rd33+8];
	shl.b32 	%r827, %r278, 3;
	mov.u32 	%r828, _ZZ10mkstrxd_cuILi4ELi4EEviiiiPdPiiS1_dddS0_iS0_iS1_S1_S0_S0_bbbS0_S0_S1_S1_S0_S0_E2hl;
	add.s32 	%r829, %r828, %r827;
	ld.shared.f64 	%fd1459, [%r829+-8];
	mul.f64 	%fd1460, %fd1458, %fd1459;
	add.f64 	%fd1616, %fd1616, %fd1460;
	mul.f64 	%fd1461, %fd1460, %fd141;
	sub.f64 	%fd1462, %fd1617, %fd1461;
	selp.f64 	%fd1617, %fd1462, %fd1617, %p1;
$L__BB9_253:
	ld.global.u32 	%r279, [%rd32+8];
	shl.b32 	%r830, %r279, 2;
	add.s32 	%r832, %r774, %r830;
	ld.shared.u32 	%r833, [%r832+-4];
	setp.ne.s32 	%p195, %r266, %r833;
	@%p195 bra 	$L__BB9_255;
	ld.global.f64 	%fd1463, [%rd33+16];
	shl.b32 	%r834, %r279, 3;
	mov.u32 	%r835, _ZZ10mkstrxd_cuILi4ELi4EEviiiiPdPiiS1_dddS0_iS0_iS1_S1_S0_S0_bbbS0_S0_S1_S1_S0_S0_E2hl;
	add.s32 	%r836, %r835, %r834;
	ld.shared.f64 	%fd1464, [%r836+-8];
	mul.f64 	%fd1465, %fd1463, %fd1464;
	add.f64 	%fd1616, %fd1616, %fd1465;
	mul.f64 	%fd1466, %fd1465, %fd141;
	sub.f64 	%fd1467, %fd1617, %fd1466;
	selp.f64 	%fd1617, %fd1467, %fd1617, %p1;
$L__BB9_255:
	ld.global.u32 	%r280, [%rd32+12];
	shl.b32 	%r837, %r280, 2;
	add.s32 	%r839, %r774, %r837;
	ld.shared.u32 	%r840, [%r839+-4];
	setp.ne.s32 	%p196, %r266, %r840;
	@%p196 bra 	$L__BB9_257;
	ld.global.f64 	%fd1468, [%rd33+24];
	shl.b32 	%r841, %r280, 3;
	mov.u32 	%r842, _ZZ10mkstrxd_cuILi4ELi4EEviiiiPdPiiS1_dddS0_iS0_iS1_S1_S0_S0_bbbS0_S0_S1_S1_S0_S0_E2hl;
	add.s32 	%r843, %r842, %r841;
	ld.shared.f64 	%fd1469, [%r843+-8];
	mul.f64 	%fd1470, %fd1468, %fd1469;
	add.f64 	%fd1616, %fd1616, %fd1470;
	mul.f64 	%fd1471, %fd1470, %fd141;
	sub.f64 	%fd1472, %fd1617, %fd1471;
	selp.f64 	%fd1617, %fd1472, %fd1617, %p1;
$L__BB9_257:
	add.s32 	%r1021, %r1021, 8;
	add.s32 	%r1018, %r1018, 8;
	add.s32 	%r1017, %r1017, 8;
	setp.ne.s32 	%p197, %r1017, 0;
	@%p197 bra 	$L__BB9_241;
	add.s32 	%r1021, %r1018, -1;
$L__BB9_259:
	setp.eq.s32 	%p198, %r268, 0;
	@%p198 bra 	$L__BB9_280;
	and.b32  	%r286, %r267, 3;
	setp.lt.u32 	%p199, %r268, 4;
	@%p199 bra 	$L__BB9_270;
	mul.wide.s32 	%rd380, %r1021, 4;
	add.s64 	%rd34, %rd3, %rd380;
	ld.global.u32 	%r287, [%rd34];
	shl.b32 	%r844, %r287, 2;
	add.s32 	%r846, %r774, %r844;
	ld.shared.u32 	%r847, [%r846+-4];
	setp.ne.s32 	%p200, %r266, %r847;
	mul.wide.s32 	%rd381, %r1021, 8;
	add.s64 	%rd35, %rd2, %rd381;
	@%p200 bra 	$L__BB9_263;
	ld.global.f64 	%fd1474, [%rd35];
	shl.b32 	%r848, %r287, 3;
	mov.u32 	%r849, _ZZ10mkstrxd_cuILi4ELi4EEviiiiPdPiiS1_dddS0_iS0_iS1_S1_S0_S0_bbbS0_S0_S1_S1_S0_S0_E2hl;
	add.s32 	%r850, %r849, %r848;
	ld.shared.f64 	%fd1475, [%r850+-8];
	mul.f64 	%fd1476, %fd1474, %fd1475;
	add.f64 	%fd1616, %fd1616, %fd1476;
	add.s32 	%r851, %r266, 1;
	cvt.rn.f64.s32 	%fd1477, %r851;
	mul.f64 	%fd1478, %fd1476, %fd1477;
	sub.f64 	%fd1479, %fd1617, %fd1478;
	selp.f64 	%fd1617, %fd1479, %fd1617, %p1;
$L__BB9_263:
	ld.global.u32 	%r288, [%rd34+4];
	shl.b32 	%r852, %r288, 2;
	add.s32 	%r854, %r774, %r852;
	ld.shared.u32 	%r855, [%r854+-4];
	setp.ne.s32 	%p201, %r266, %r855;
	@%p201 bra 	$L__BB9_265;
	ld.global.f64 	%fd1480, [%rd35+8];
	shl.b32 	%r856, %r288, 3;
	mov.u32 	%r857, _ZZ10mkstrxd_cuILi4ELi4EEviiiiPdPiiS1_dddS0_iS0_iS1_S1_S0_S0_bbbS0_S0_S1_S1_S0_S0_E2hl;
	add.s32 	%r858, %r857, %r856;
	ld.shared.f64 	%fd1481, [%r858+-8];
	mul.f64 	%fd1482, %fd1480, %fd1481;
	add.f64 	%fd1616, %fd1616, %fd1482;
	add.s32 	%r859, %r266, 1;
	cvt.rn.f64.s32 	%fd1483, %r859;
	mul.f64 	%fd1484, %fd1482, %fd1483;
	sub.f64 	%fd1485, %fd1617, %fd1484;
	selp.f64 	%fd1617, %fd1485, %fd1617, %p1;
$L__BB9_265:
	ld.global.u32 	%r289, [%rd34+8];
	shl.b32 	%r860, %r289, 2;
	add.s32 	%r862, %r774, %r860;
	ld.shared.u32 	%r863, [%r862+-4];
	setp.ne.s32 	%p202, %r266, %r863;
	@%p202 bra 	$L__BB9_267;
	ld.global.f64 	%fd1486, [%rd35+16];
	shl.b32 	%r864, %r289, 3;
	mov.u32 	%r865, _ZZ10mkstrxd_cuILi4ELi4EEviiiiPdPiiS1_dddS0_iS0_iS1_S1_S0_S0_bbbS0_S0_S1_S1_S0_S0_E2hl;
	add.s32 	%r866, %r865, %r864;
	ld.shared.f64 	%fd1487, [%r866+-8];
	mul.f64 	%fd1488, %fd1486, %fd1487;
	add.f64 	%fd1616, %fd1616, %fd1488;
	add.s32 	%r867, %r266, 1;
	cvt.rn.f64.s32 	%fd1489, %r867;
	mul.f64 	%fd1490, %fd1488, %fd1489;
	sub.f64 	%fd1491, %fd1617, %fd1490;
	selp.f64 	%fd1617, %fd1491, %fd1617, %p1;
$L__BB9_267:
	ld.global.u32 	%r290, [%rd34+12];
	shl.b32 	%r868, %r290, 2;
	add.s32 	%r870, %r774, %r868;
	ld.shared.u32 	%r871, [%r870+-4];
	setp.ne.s32 	%p203, %r266, %r871;
	@%p203 bra 	$L__BB9_269;
	ld.global.f64 	%fd1492, [%rd35+24];
	shl.b32 	%r872, %r290, 3;
	mov.u32 	%r873, _ZZ10mkstrxd_cuILi4ELi4EEviiiiPdPiiS1_dddS0_iS0_iS1_S1_S0_S0_bbbS0_S0_S1_S1_S0_S0_E2hl;
	add.s32 	%r874, %r873, %r872;
	ld.shared.f64 	%fd1493, [%r874+-8];
	mul.f64 	%fd1494, %fd1492, %fd1493;
	add.f64 	%fd1616, %fd1616, %fd1494;
	add.s32 	%r875, %r266, 1;
	cvt.rn.f64.s32 	%fd1495, %r875;
	mul.f64 	%fd1496, %fd1494, %fd1495;
	sub.f64 	%fd1497, %fd1617, %fd1496;
	selp.f64 	%fd1617, %fd1497, %fd1617, %p1;
$L__BB9_269:
	add.s32 	%r1021, %r1021, 4;
$L__BB9_270:
	setp.eq.s32 	%p204, %r286, 0;
	@%p204 bra 	$L__BB9_280;
	setp.eq.s32 	%p205, %r286, 1;
	@%p205 bra 	$L__BB9_277;
	mul.wide.s32 	%rd382, %r1021, 4;
	add.s64 	%rd36, %rd3, %rd382;
	ld.global.u32 	%r293, [%rd36];
	shl.b32 	%r876, %r293, 2;
	add.s32 	%r878, %r774, %r876;
	ld.shared.u32 	%r879, [%r878+-4];
	setp.ne.s32 	%p206, %r266, %r879;
	mul.wide.s32 	%rd383, %r1021, 8;
	add.s64 	%rd37, %rd2, %rd383;
	@%p206 bra 	$L__BB9_274;
	ld.global.f64 	%fd1499, [%rd37];
	shl.b32 	%r880, %r293, 3;
	mov.u32 	%r881, _ZZ10mkstrxd_cuILi4ELi4EEviiiiPdPiiS1_dddS0_iS0_iS1_S1_S0_S0_bbbS0_S0_S1_S1_S0_S0_E2hl;
	add.s32 	%r882, %r881, %r880;
	ld.shared.f64 	%fd1500, [%r882+-8];
	mul.f64 	%fd1501, %fd1499, %fd1500;
	add.f64 	%fd1616, %fd1616, %fd1501;
	add.s32 	%r883, %r266, 1;
	cvt.rn.f64.s32 	%fd1502, %r883;
	mul.f64 	%fd1503, %fd1501, %fd1502;
	sub.f64 	%fd1504, %fd1617, %fd1503;
	selp.f64 	%fd1617, %fd1504, %fd1617, %p1;
$L__BB9_274:
	ld.global.u32 	%r294, [%rd36+4];
	shl.b32 	%r884, %r294, 2;
	add.s32 	%r886, %r774, %r884;
	ld.shared.u32 	%r887, [%r886+-4];
	setp.ne.s32 	%p207, %r266, %r887;
	@%p207 bra 	$L__BB9_276;
	ld.global.f64 	%fd1505, [%rd37+8];
	shl.b32 	%r888, %r294, 3;
	mov.u32 	%r889, _ZZ10mkstrxd_cuILi4ELi4EEviiiiPdPiiS1_dddS0_iS0_iS1_S1_S0_S0_bbbS0_S0_S1_S1_S0_S0_E2hl;
	add.s32 	%r890, %r889, %r888;
	ld.shared.f64 	%fd1506, [%r890+-8];
	mul.f64 	%fd1507, %fd1505, %fd1506;
	add.f64 	%fd1616, %fd1616, %fd1507;
	add.s32 	%r891, %r266, 1;
	cvt.rn.f64.s32 	%fd1508, %r891;
	mul.f64 	%fd1509, %fd1507, %fd1508;
	sub.f64 	%fd1510, %fd1617, %fd1509;
	selp.f64 	%fd1617, %fd1510, %fd1617, %p1;
$L__BB9_276:
	add.s32 	%r1021, %r1021, 2;
$L__BB9_277:
	and.b32  	%r892, %r267, 1;
	setp.eq.b32 	%p208, %r892, 1;
	not.pred 	%p209, %p208;
	@%p209 bra 	$L__BB9_280;
	mul.wide.s32 	%rd384, %r1021, 4;
	add.s64 	%rd385, %rd3, %rd384;
	ld.global.u32 	%r297, [%rd385];
	shl.b32 	%r893, %r297, 2;
	add.s32 	%r895, %r774, %r893;
	ld.shared.u32 	%r896, [%r895+-4];
	setp.ne.s32 	%p210, %r266, %r896;
	@%p210 bra 	$L__BB9_280;
	mul.wide.s32 	%rd386, %r1021, 8;
	add.s64 	%rd387, %rd2, %rd386;
	ld.global.f64 	%fd1511, [%rd387];
	shl.b32 	%r897, %r297, 3;
	mov.u32 	%r898, _ZZ10mkstrxd_cuILi4ELi4EEviiiiPdPiiS1_dddS0_iS0_iS1_S1_S0_S0_bbbS0_S0_S1_S1_S0_S0_E2hl;
	add.s32 	%r899, %r898, %r897;
	ld.shared.f64 	%fd1512, [%r899+-8];
	mul.f64 	%fd1513, %fd1511, %fd1512;
	add.f64 	%fd1616, %fd1616, %fd1513;
	add.s32 	%r900, %r266, 1;
	cvt.rn.f64.s32 	%fd1514, %r900;
	mul.f64 	%fd1515, %fd1513, %fd1514;
	sub.f64 	%fd1516, %fd1617, %fd1515;
	selp.f64 	%fd1617, %fd1516, %fd1617, %p1;
$L__BB9_280:
	setp.eq.s16 	%p211, %rs17, 0;
	setp.ne.s16 	%p212, %rs18, 0;
	setp.ne.s32 	%p213, %r1023, %r1024;
	setp.ne.s32 	%p214, %r261, 1;
	or.pred  	%p215, %p213, %p214;
	setp.ne.s32 	%p216, %r901, 2;
	or.pred  	%p217, %p215, %p216;
	or.pred  	%p218, %p217, %p212;
	add.f64 	%fd1517, %fd139, %fd1616;
	sub.f64 	%fd1518, %fd1617, %fd140;
	selp.f64 	%fd216, %fd1616, %fd1517, %p218;
	selp.f64 	%fd1519, %fd1617, %fd1518, %p218;
	selp.f64 	%fd217, %fd1617, %fd1519, %p211;
	shl.b32 	%r902, %r262, 1;
	and.b32  	%r903, %r902, 2;
	sub.s32 	%r904, 1, %r903;
	cvt.rn.f64.s32 	%fd1520, %r904;
	mul.f64 	%fd1521, %fd1520, 0d402921FB54442D18;
	mad.lo.s32 	%r905, %r261, %r902, %r261;
	shl.b32 	%r906, %r905, 1;
	add.s32 	%r907, %r902, %r906;
	or.b32  	%r908, %r907, 1;
	cvt.rn.f64.s32 	%fd1522, %r908;
	sqrt.rn.f64 	%fd1523, %fd1522;
	mul.f64 	%fd1524, %fd1521, %fd1523;
	shl.b32 	%r909, %r262, 2;
	mov.u32 	%r910, _ZZ10mkstrxd_cuILi4ELi4EEviiiiPdPiiS1_dddS0_iS0_iS1_S1_S0_S0_bbbS0_S0_S1_S1_S0_S0_E2df;
	add.s32 	%r911, %r910, 4;
	add.s32 	%r912, %r911, %r909;
	ld.shared.u32 	%r913, [%r912];
	shl.b32 	%r914, %r261, 2;
	add.s32 	%r915, %r911, %r914;
	ld.shared.u32 	%r916, [%r915];
	mul.lo.s32 	%r917, %r916, %r913;
	cvt.rn.f64.s32 	%fd1525, %r917;
	div.rn.f64 	%fd218, %fd1524, %fd1525;
	add.s32 	%r298, %r1023, -1;
	setp.gt.u32 	%p219, %r298, 7;
	@%p219 bra 	$L__BB9_282;
	mul.wide.u32 	%rd388, %r298, 4;
	add.s64 	%rd389, %rd5, %rd388;
	ld.local.u32 	%r1023, [%rd389];
$L__BB9_282:
	add.s32 	%r301, %r1024, -1;
	setp.gt.u32 	%p220, %r301, 7;
	@%p220 bra 	$L__BB9_284;
	mul.wide.u32 	%rd390, %r301, 4;
	add.s64 	%rd391, %rd5, %rd390;
	ld.local.u32 	%r1024, [%rd391];
$L__BB9_284:
	mul.f64 	%fd1526, %fd216, %fd218;
	mad.lo.s32 	%r918, %r1023, %r11, %r1024;
	cvt.s64.s32 	%rd38, %r918;
	add.s64 	%rd392, %rd38, %rd31;
	shl.b64 	%rd393, %rd392, 3;
	add.s64 	%rd394, %rd29, %rd393;
	st.global.f64 	[%rd394+-8], %fd1526;
	not.pred 	%p221, %p1;
	@%p221 bra 	$L__BB9_286;
	mul.f64 	%fd1527, %fd217, %fd218;
	add.s64 	%rd395, %rd398, %rd38;
	shl.b64 	%rd396, %rd395, 3;
	add.s64 	%rd397, %rd30, %rd396;
	st.global.f64 	[%rd397], %fd1527;
$L__BB9_286:
	add.s32 	%r1016, %r1016, 4;
	setp.lt.u32 	%p222, %r1016, %r242;
	@%p222 bra 	$L__BB9_238;
$L__BB9_287:
	ret;

}
.func  (.param .align 16 .b8 func_retval0[16]) __internal_trig_reduction_slowpathd(
	.param .b64 __internal_trig_reduction_slowpathd_param_0
)
{
	.local .align 8 .b8 	__local_depot10[40];
	.reg .b64 	%SP;
	.reg .b64 	%SPL;
	.reg .pred 	%p<10>;
	.reg .b32 	%r<47>;
	.reg .b64 	%rd<74>;
	.reg .b64 	%fd<5>;

	mov.u64 	%SPL, __local_depot10;
	ld.param.f64 	%fd4, [__internal_trig_reduction_slowpathd_param_0];
	add.u64 	%rd1, %SPL, 0;
	{
	.reg .b32 %temp; 
	mov.b64 	{%temp, %r1}, %fd4;
	}
	shr.u32 	%r2, %r1, 20;
	and.b32  	%r3, %r2, 2047;
	setp.eq.s32 	%p1, %r3, 2047;
	mov.b32 	%r46, 0;
	@%p1 bra 	$L__BB10_9;
	add.s32 	%r20, %r3, -1024;
	mov.b64 	%rd20, %fd4;
	shl.b64 	%rd2, %rd20, 11;
	shr.u32 	%r4, %r20, 6;
	sub.s32 	%r45, 15, %r4;
	sub.s32 	%r21, 19, %r4;
	setp.lt.u32 	%p2, %r20, 128;
	selp.b32 	%r6, 18, %r21, %p2;
	setp.ge.s32 	%p3, %r45, %r6;
	mov.b64 	%rd70, 0;
	@%p3 bra 	$L__BB10_4;
	add.s32 	%r23, %r6, %r4;
	neg.s32 	%r43, %r23;
	or.b64  	%rd3, %rd2, -9223372036854775808;
	mov.b64 	%rd70, 0;
	mov.b32 	%r42, 0;
	mov.u64 	%rd25, __cudart_i2opi_d;
	mov.u32 	%r44, %r45;
$L__BB10_3:
	.pragma "nounroll";
	mul.wide.s32 	%rd22, %r42, 8;
	add.s64 	%rd23, %rd1, %rd22;
	mul.wide.s32 	%rd24, %r44, 8;
	add.s64 	%rd26, %rd25, %rd24;
	ld.global.nc.u64 	%rd27, [%rd26];
	{
	.reg .u32 %r0, %r1, %r2, %r3, %alo, %ahi, %blo, %bhi, %clo, %chi;
	mov.b64 	{%alo,%ahi}, %rd27;
	mov.b64 	{%blo,%bhi}, %rd3;
	mov.b64 	{%clo,%chi}, %rd70;
	mad.lo.cc.u32 	%r0, %alo, %blo, %clo;
	madc.hi.cc.u32 	%r1, %alo, %blo, %chi;
	madc.hi.u32 	%r2, %alo, %bhi, 0;
	mad.lo.cc.u32 	%r1, %alo, %bhi, %r1;
	madc.hi.cc.u32 	%r2, %ahi, %blo, %r2;
	madc.hi.u32 	%r3, %ahi, %bhi, 0;
	mad.lo.cc.u32 	%r1, %ahi, %blo, %r1;
	madc.lo.cc.u32 	%r2, %ahi, %bhi, %r2;
	addc.u32 	%r3, %r3, 0;
	mov.b64 	%rd28, {%r0,%r1};
	mov.b64 	%rd70, {%r2,%r3};
	}
	st.local.u64 	[%rd23], %rd28;
	add.s32 	%r44, %r44, 1;
	add.s32 	%r43, %r43, 1;
	add.s32 	%r42, %r42, 1;
	setp.ne.s32 	%p4, %r43, -15;
	mov.u32 	%r45, %r6;
	@%p4 bra 	$L__BB10_3;
$L__BB10_4:
	cvt.s64.s32 	%rd29, %r45;
	cvt.u64.u32 	%rd30, %r4;
	add.s64 	%rd31, %rd30, %rd29;
	shl.b64 	%rd32, %rd31, 3;
	add.s64 	%rd33, %rd1, %rd32;
	st.local.u64 	[%rd33+-120], %rd70;
	and.b32  	%r15, %r2, 63;
	ld.local.u64 	%rd72, [%rd1+16];
	ld.local.u64 	%rd71, [%rd1+24];
	setp.eq.s32 	%p5, %r15, 0;
	@%p5 bra 	$L__BB10_6;
	shl.b64 	%rd34, %rd71, %r15;
	shr.u64 	%rd35, %rd72, 1;
	xor.b32  	%r24, %r15, 63;
	shr.u64 	%rd36, %rd35, %r24;
	or.b64  	%rd71, %rd34, %rd36;
	ld.local.u64 	%rd37, [%rd1+8];
	shl.b64 	%rd38, %rd72, %r15;
	shr.u64 	%rd39, %rd37, 1;
	shr.u64 	%rd40, %rd39, %r24;
	or.b64  	%rd72, %rd38, %rd40;
$L__BB10_6:
	and.b32  	%r25, %r1, -2147483648;
	shr.u64 	%rd41, %rd71, 62;
	cvt.u32.u64 	%r26, %rd41;
	mov.b64 	{%r27, %r28}, %rd71;
	mov.b64 	{%r29, %r30}, %rd72;
	shf.l.wrap.b32 	%r31, %r30, %r27, 2;
	shf.l.wrap.b32 	%r32, %r27, %r28, 2;
	mov.b64 	%rd42, {%r31, %r32};
	shl.b64 	%rd43, %rd72, 2;
	shr.u64 	%rd44, %rd42, 63;
	cvt.u32.u64 	%r33, %rd44;
	add.s32 	%r34, %r33, %r26;
	setp.eq.s32 	%p6, %r25, 0;
	neg.s32 	%r35, %r34;
	selp.b32 	%r46, %r34, %r35, %p6;
	setp.gt.s64 	%p7, %rd42, -1;
	mov.b64 	%rd45, 0;
	{
	.reg .u32 %r0, %r1, %r2, %r3, %a0, %a1, %a2, %a3, %b0, %b1, %b2, %b3;
	mov.b64 	{%a0,%a1}, %rd45;
	mov.b64 	{%a2,%a3}, %rd45;
	mov.b64 	{%b0,%b1}, %rd43;
	mov.b64 	{%b2,%b3}, %rd42;
	sub.cc.u32 	%r0, %a0, %b0;
	subc.cc.u32 	%r1, %a1, %b1;
	subc.cc.u32 	%r2, %a2, %b2;
	subc.u32 	%r3, %a3, %b3;
	mov.b64 	%rd46, {%r0,%r1};
	mov.b64 	%rd47, {%r2,%r3};
	}
	xor.b32  	%r36, %r25, -2147483648;
	selp.b64 	%rd73, %rd42, %rd47, %p7;
	selp.b64 	%rd14, %rd43, %rd46, %p7;
	selp.b32 	%r17, %r25, %r36, %p7;
	clz.b64 	%r37, %rd73;
	cvt.u64.u32 	%rd15, %r37;
	setp.eq.s32 	%p8, %r37, 0;
	@%p8 bra 	$L__BB10_8;
	cvt.u32.u64 	%r38, %rd15;
	and.b32  	%r39, %r38, 63;
	shl.b64 	%rd48, %rd73, %r39;
	shr.u64 	%rd49, %rd14, 1;
	not.b32 	%r40, %r38;
	and.b32  	%r41, %r40, 63;
	shr.u64 	%rd50, %rd49, %r41;
	or.b64  	%rd73, %rd48, %rd50;
$L__BB10_8:
	mov.b64 	%rd51, -3958705157555305931;
	{
	.reg .u32 %r0, %r1, %r2, %r3, %alo, %ahi, %blo, %bhi;
	mov.b64 	{%alo,%ahi}, %rd73;
	mov.b64 	{%blo,%bhi}, %rd51;
	mul.lo.u32 	%r0, %alo, %blo;
	mul.hi.u32 	%r1, %alo, %blo;
	mad.lo.cc.u32 	%r1, %alo, %bhi, %r1;
	madc.hi.u32 	%r2, %alo, %bhi, 0;
	mad.lo.cc.u32 	%r1, %ahi, %blo, %r1;
	madc.hi.cc.u32 	%r2, %ahi, %blo, %r2;
	madc.hi.u32 	%r3, %ahi, %bhi, 0;
	mad.lo.cc.u32 	%r2, %ahi, %bhi, %r2;
	addc.u32 	%r3, %r3, 0;
	mov.b64 	%rd52, {%r0,%r1};
	mov.b64 	%rd53, {%r2,%r3};
	}
	setp.gt.s64 	%p9, %rd53, 0;
	{
	.reg .u32 %r0, %r1, %r2, %r3, %a0, %a1, %a2, %a3, %b0, %b1, %b2, %b3;
	mov.b64 	{%a0,%a1}, %rd52;
	mov.b64 	{%a2,%a3}, %rd53;
	mov.b64 	{%b0,%b1}, %rd52;
	mov.b64 	{%b2,%b3}, %rd53;
	add.cc.u32 	%r0, %a0, %b0;
	addc.cc.u32 	%r1, %a1, %b1;
	addc.cc.u32 	%r2, %a2, %b2;
	addc.u32 	%r3, %a3, %b3;
	mov.b64 	%rd54, {%r0,%r1};
	mov.b64 	%rd55, {%r2,%r3};
	}
	selp.b64 	%rd56, %rd55, %rd53, %p9;
	selp.s64 	%rd57, -1, 0, %p9;
	sub.s64 	%rd58, %rd57, %rd15;
	cvt.u64.u32 	%rd59, %r17;
	shl.b64 	%rd60, %rd59, 32;
	add.s64 	%rd61, %rd56, 1;
	shr.u64 	%rd62, %rd61, 10;
	add.s64 	%rd63, %rd62, 1;
	shr.u64 	%rd64, %rd63, 1;
	shl.b64 	%rd65, %rd58, 52;
	add.s64 	%rd66, %rd65, %rd64;
	add.s64 	%rd67, %rd66, 4602678819172646912;
	or.b64  	%rd68, %rd67, %rd60;
	mov.b64 	%fd4, %rd68;
$L__BB10_9:
	st.param.f64 	[func_retval0], %fd4;
	st.param.b32 	[func_retval0+8], %r46;
	ret;

}


// ===== COMPILED SASS (sm_100) =====

	.target	sm_100

	.elftype	@"ET_EXEC"


//--------------------- .note.nv.tkinfo           --------------------------
	.section	.note.nv.tkinfo,"",@"SHT_NOTE"
	.sectionflags	@"SHF_NOTE_NV_TKINFO"
	.tkinfo
        /*0018*/ 	.word	0x00000002
        /*0030*/ 	.string	""
        /*0030*/ 	.string	"ptxas"
        /*0030*/ 	.string	"Cuda compilation tools, release 13.0, V13.0.88"
        /*0030*/ 	.string	"Build cuda_13.0.r13.0/compiler.36424714_0"
        /*0030*/ 	.string	"-arch sm_100 -m 64 "



//--------------------- .note.nv.cuinfo           --------------------------
	.section	.note.nv.cuinfo,"",@"SHT_NOTE"
	.sectionflags	@"SHF_NOTE_NV_CUINFO"
        /*0018*/ 	.short	0x0002
        /*001a*/ 	.short	0x0064
        /*001c*/ 	.short	0x0082
	.zero		2


//--------------------- .nv.info                  --------------------------
	.section	.nv.info,"",@"SHT_CUDA_INFO"
	.align	4


	//----- nvinfo : EIATTR_REGCOUNT
	.align		4
        /*0000*/ 	.byte	0x04, 0x2f
        /*0002*/ 	.short	(.L_4 - .L_3)
	.align		4
.L_3:
        /*0004*/ 	.word	index@(_Z10mkstrxd_cuILi0ELi32EEviiiiPdPiiS1_dddS0_iS0_iS1_S1_S0_S0_bbbS0_S0_S1_S1_S0_S0_)
        /*0008*/ 	.word	0x0000004c


	//----- nvinfo : EIATTR_FRAME_SIZE
	.align		4
.L_4:
        /*000c*/ 	.byte	0x04, 0x11
        /*000e*/ 	.short	(.L_6 - .L_5)
	.align		4
.L_5:
        /*0010*/ 	.word	index@($_Z10mkstrxd_cuILi0ELi32EEviiiiPdPiiS1_dddS0_iS0_iS1_S1_S0_S0_bbbS0_S0_S1_S1_S0_S0_$__internal_trig_reduction_slowpathd)
        /*0014*/ 	.word	0x00000060


	//----- nvinfo : EIATTR_FRAME_SIZE
	.align		4
.L_6:
        /*0018*/ 	.byte	0x04, 0x11
        /*001a*/ 	.short	(.L_8 - .L_7)
	.align		4
.L_7:
        /*001c*/ 	.word	index@($__internal_39_$__cuda_sm20_sqrt_rn_f32_slowpath)
        /*0020*/ 	.word	0x00000060


	//----- nvinfo : EIATTR_FRAME_SIZE
	.align		4
.L_8:
        /*0024*/ 	.byte	0x04, 0x11
        /*0026*/ 	.short	(.L_10 - .L_9)
	.align		4
.L_9:
        /*0028*/ 	.word	index@($__internal_38_$__cuda_sm20_dsqrt_rn_f64_mediumpath_v1)
        /*002c*/ 	.word	0x00000060


	//----- nvinfo : EIATTR_FRAME_SIZE
	.align		4
.L_10:
        /*0030*/ 	.byte	0x04, 0x11
        /*0032*/ 	.short	(.L_12 - .L_11)
	.align		4
.L_11:
        /*0034*/ 	.word	index@($__internal_37_$__cuda_sm20_div_rn_f64_full)
        /*0038*/ 	.word	0x00000060


	//----- nvinfo : EIATTR_FRAME_SIZE
	.align		4
.L_12:
        /*003c*/ 	.byte	0x04, 0x11
        /*003e*/ 	.short	(.L_14 - .L_13)
	.align		4
.L_13:
        /*0040*/ 	.word	index@($__internal_36_$__cuda_sm20_dblrcp_rn_slowpath_v3)
        /*0044*/ 	.word	0x00000060


	//----- nvinfo : EIATTR_FRAME_SIZE
	.align		4
.L_14:
        /*0048*/ 	.byte	0x04, 0x11
        /*004a*/ 	.short	(.L_16 - .L_15)
	.align		4
.L_15:
        /*004c*/ 	.word	index@(_Z10mkstrxd_cuILi0ELi32EEviiiiPdPiiS1_dddS0_iS0_iS1_S1_S0_S0_bbbS0_S0_S1_S1_S0_S0_)
        /*0050*/ 	.word	0x00000060


	//----- nvinfo : EIATTR_REGCOUNT
	.align		4
.L_16:
        /*0054*/ 	.byte	0x04, 0x2f
        /*0056*/ 	.short	(.L_18 - .L_17)
	.align		4
.L_17:
        /*0058*/ 	.word	index@(_Z10mkstrxd_cuILi1ELi32EEviiiiPdPiiS1_dddS0_iS0_iS1_S1_S0_S0_bbbS0_S0_S1_S1_S0_S0_)
        /*005c*/ 	.word	0x00000060


	//----- nvinfo : EIATTR_FRAME_SIZE
	.align		4
.L_18:
        /*0060*/ 	.byte	0x04, 0x11
        /*0062*/ 	.short	(.L_20 - .L_19)
	.align		4
.L_19:
        /*0064*/ 	.word	index@($_Z10mkstrxd_cuILi1ELi32EEviiiiPdPiiS1_dddS0_iS0_iS1_S1_S0_S0_bbbS0_S0_S1_S1_S0_S0_$__internal_trig_reduction_slowpathd)
        /*0068*/ 	.word	0x00000170


	//----- nvinfo : EIATTR_FRAME_SIZE
	.align		4
.L_20:
        /*006c*/ 	.byte	0x04, 0x11
        /*006e*/ 	.short	(.L_22 - .L_21)
	.align		4
.L_21:
        /*0070*/ 	.word	index@($__internal_35_$__cuda_sm20_sqrt_rn_f32_slowpath)
        /*0074*/ 	.word	0x00000170


	//----- nvinfo : EIATTR_FRAME_SIZE
	.align		4
.L_22:
        /*0078*/ 	.byte	0x04, 0x11
        /*007a*/ 	.short	(.L_24 - .L_23)
	.align		4
.L_23:
        /*007c*/ 	.word	index@($__internal_34_$__cuda_sm20_dsqrt_rn_f64_mediumpath_v1)
        /*0080*/ 	.word	0x00000170


	//----- nvinfo : EIATTR_FRAME_SIZE
	.align		4
.L_24:
        /*0084*/ 	.byte	0x04, 0x11
        /*0086*/ 	.short	(.L_26 - .L_25)
	.align		4
.L_25:
        /*0088*/ 	.word	index@($__internal_33_$__cuda_sm20_div_rn_f64_full)
        /*008c*/ 	.word	0x00000170


	//----- nvinfo : EIATTR_FRAME_SIZE
	.align		4
.L_26:
        /*0090*/ 	.byte	0x04, 0x11
        /*0092*/ 	.short	(.L_28 - .L_27)
	.align		4
.L_27:
        /*0094*/ 	.word	index@($__internal_32_$__cuda_sm20_dblrcp_rn_slowpath_v3)
        /*0098*/ 	.word	0x00000170


	//----- nvinfo : EIATTR_FRAME_SIZE
	.align		4
.L_28:
        /*009c*/ 	.byte	0x04, 0x11
        /*009e*/ 	.short	(.L_30 - .L_29)
	.align		4
.L_29:
        /*00a0*/ 	.word	index@(_Z10mkstrxd_cuILi1ELi32EEviiiiPdPiiS1_dddS0_iS0_iS1_S1_S0_S0_bbbS0_S0_S1_S1_S0_S0_)
        /*00a4*/ 	.word	0x00000170


	//----- nvinfo : EIATTR_REGCOUNT
	.align		4
.L_30:
        /*00a8*/ 	.byte	0x04, 0x2f
        /*00aa*/ 	.short	(.L_32 - .L_31)
	.align		4
.L_31:
        /*00ac*/ 	.word	index@(_Z10mkstrxd_cuILi2ELi32EEviiiiPdPiiS1_dddS0_iS0_iS1_S1_S0_S0_bbbS0_S0_S1_S1_S0_S0_)
        /*00b0*/ 	.word	0x0000005e


	//----- nvinfo : EIATTR_FRAME_SIZE
	.align		4
.L_32:
        /*00b4*/ 	.byte	0x04, 0x11
        /*00b6*/ 	.short	(.L_34 - .L_33)
	.align		4
.L_33:
        /*00b8*/ 	.word	index@($_Z10mkstrxd_cuILi2ELi32EEviiiiPdPiiS1_dddS0_iS0_iS1_S1_S0_S0_bbbS0_S0_S1_S1_S0_S0_$__internal_trig_reduction_slowpathd)
        /*00bc*/ 	.word	0x000002d0


	//----- nvinfo : EIATTR_FRAME_SIZE
	.align		4
.L_34:
        /*00c0*/ 	.byte	0x04, 0x11
        /*00c2*/ 	.short	(.L_36 - .L_35)
	.align		4
.L_35:
        /*00c4*/ 	.word	index@($__internal_31_$__cuda_sm20_sqrt_rn_f32_slowpath)
        /*00c8*/ 	.word	0x000002d0


	//----- nvinfo : EIATTR_FRAME_SIZE
	.align		4
.L_36:
        /*00cc*/ 	.byte	0x04, 0x11
        /*00ce*/ 	.short	(.L_38 - .L_37)
	.align		4
.L_37:
        /*00d0*/ 	.word	index@($__internal_30_$__cuda_sm20_dsqrt_rn_f64_mediumpath_v1)
        /*00d4*/ 	.word	0x000002d0


	//----- nvinfo : EIATTR_FRAME_SIZE
	.align		4
.L_38:
        /*00d8*/ 	.byte	0x04, 0x11
        /*00da*/ 	.short	(.L_40 - .L_39)
	.align		4
.L_39:
        /*00dc*/ 	.word	index@($__internal_29_$__cuda_sm20_div_rn_f64_full)
        /*00e0*/ 	.word	0x000002d0


	//----- nvinfo : EIATTR_FRAME_SIZE
	.align		4
.L_40:
        /*00e4*/ 	.byte	0x04, 0x11
        /*00e6*/ 	.short	(.L_42 - .L_41)
	.align		4
.L_41:
        /*00e8*/ 	.word	index@($__internal_28_$__cuda_sm20_dblrcp_rn_slowpath_v3)
        /*00ec*/ 	.word	0x000002d0


	//----- nvinfo : EIATTR_FRAME_SIZE
	.align		4
.L_42:
        /*00f0*/ 	.byte	0x04, 0x11
        /*00f2*/ 	.short	(.L_44 - .L_43)
	.align		4
.L_43:
        /*00f4*/ 	.word	index@(_Z10mkstrxd_cuILi2ELi32EEviiiiPdPiiS1_dddS0_iS0_iS1_S1_S0_S0_bbbS0_S0_S1_S1_S0_S0_)
        /*00f8*/ 	.word	0x000002d0


	//----- nvinfo : EIATTR_REGCOUNT
	.align		4
.L_44:
        /*00fc*/ 	.byte	0x04, 0x2f
        /*00fe*/ 	.short	(.L_46 - .L_45)
	.align		4
.L_45:
        /*0100*/ 	.word	index@(_Z10mkstrxd_cuILi3ELi32EEviiiiPdPiiS1_dddS0_iS0_iS1_S1_S0_S0_bbbS0_S0_S1_S1_S0_S0_)
        /*0104*/ 	.word	0x0000005e


	//----- nvinfo : EIATTR_FRAME_SIZE
	.align		4
.L_46:
        /*0108*/ 	.byte	0x04, 0x11
        /*010a*/ 	.short	(.L_48 - .L_47)
	.align		4
.L_47:
        /*010c*/ 	.word	index@($_Z10mkstrxd_cuILi3ELi32EEviiiiPdPiiS1_dddS0_iS0_iS1_S1_S0_S0_bbbS0_S0_S1_S1_S0_S0_$__internal_trig_reduction_slowpathd)
        /*0110*/ 	.word	0x000004b0


	//----- nvinfo : EIATTR_FRAME_SIZE
	.align		4
.L_48:
        /*0114*/ 	.byte	0x04, 0x11
        /*0116*/ 	.short	(.L_50 - .L_49)
	.align		4
.L_49:
        /*0118*/ 	.word	index@($__internal_27_$__cuda_sm20_sqrt_rn_f32_slowpath)
        /*011c*/ 	.word	0x000004b0


	//----- nvinfo : EIATTR_FRAME_SIZE
	.align		4
.L_50:
        /*0120*/ 	.byte	0x04, 0x11
        /*0122*/ 	.short	(.L_52 - .L_51)
	.align		4
.L_51:
        /*0124*/ 	.word	index@($__internal_26_$__cuda_sm20_dsqrt_rn_f64_mediumpath_v1)
        /*0128*/ 	.word	0x000004b0


	//----- nvinfo : EIATTR_FRAME_SIZE
	.align		4
.L_52:
        /*012c*/ 	.byte	0x04, 0x11
        /*012e*/ 	.short	(.L_54 - .L_53)
	.align		4
.L_53:
        /*0130*/ 	.word	index@($__internal_25_$__cuda_sm20_div_rn_f64_full)
        /*0134*/ 	.word	0x000004b0


	//----- nvinfo : EIATTR_FRAME_SIZE
	.align		4
.L_54:
        /*0138*/ 	.byte	0x04, 0x11
        /*013a*/ 	.short	(.L_56 - .L_55)
	.align		4
.L_55:
        /*013c*/ 	.word	index@($__internal_24_$__cuda_sm20_dblrcp_rn_slowpath_v3)
        /*0140*/ 	.word	0x000004b0


	//----- nvinfo : EIATTR_FRAME_SIZE
	.align		4
.L_56:
        /*0144*/ 	.byte	0x04, 0x11
        /*0146*/ 	.short	(.L_58 - .L_57)
	.align		4
.L_57:
        /*0148*/ 	.word	index@(_Z10mkstrxd_cuILi3ELi32EEviiiiPdPiiS1_dddS0_iS0_iS1_S1_S0_S0_bbbS0_S0_S1_S1_S0_S0_)
        /*014c*/ 	.word	0x000004b0


	//----- nvinfo : EIATTR_REGCOUNT
	.align		4
.L_58:
        /*0150*/ 	.byte	0x04, 0x2f
        /*0152*/ 	.short	(.L_60 - .L_59)
	.align		4
.L_59:
        /*0154*/ 	.word	index@(_Z10mkstrxd_cuILi4ELi32EEviiiiPdPiiS1_dddS0_iS0_iS1_S1_S0_S0_bbbS0_S0_S1_S1_S0_S0_)
        /*0158*/ 	.word	0x0000005e


	//----- nvinfo : EIATTR_FRAME_SIZE
	.align		4
.L_60:
        /*015c*/ 	.byte	0x04, 0x11
        /*015e*/ 	.short	(.L_62 - .L_61)
	.align		4
.L_61:
        /*0160*/ 	.word	index@($_Z10mkstrxd_cuILi4ELi32EEviiiiPdPiiS1_dddS0_iS0_iS1_S1_S0_S0_bbbS0_S0_S1_S1_S0_S0_$__internal_trig_reduction_slowpathd)
        /*0164*/ 	.word	0x00000710


	//----- nvinfo : EIATTR_FRAME_SIZE
	.align		4
.L_62:
        /*0168*/ 	.byte	0x04, 0x11
        /*016a*/ 	.short	(.L_64 - .L_63)
	.align		4
.L_63:
        /*016c*/ 	.word	index@($__internal_23_$__cuda_sm20_sqrt_rn_f32_slowpath)
        /*0170*/ 	.word	0x00000710


	//----- nvinfo : EIATTR_FRAME_SIZE
	.align		4
.L_64:
        /*0174*/ 	.byte	0x04, 0x11
        /*0176*/ 	.short	(.L_66 - .L_65)
	.align		4
.L_65:
        /*0178*/ 	.word	index@($__internal_22_$__cuda_sm20_dsqrt_rn_f64_mediumpath_v1)
        /*017c*/ 	.word	0x00000710


	//----- nvinfo : EIATTR_FRAME_SIZE
	.align		4
.L_66:
        /*0180*/ 	.byte	0x04, 0x11
        /*0182*/ 	.short	(.L_68 - .L_67)
	.align		4
.L_67:
        /*0184*/ 	.word	index@($__internal_21_$__cuda_sm20_div_rn_f64_full)
        /*0188*/ 	.word	0x00000710


	//----- nvinfo : EIATTR_FRAME_SIZE
	.align		4
.L_68:
        /*018c*/ 	.byte	0x04, 0x11
        /*018e*/ 	.short	(.L_70 - .L_69)
	.align		4
.L_69:
        /*0190*/ 	.word	index@($__internal_20_$__cuda_sm20_dblrcp_rn_slowpath_v3)
        /*0194*/ 	.word	0x00000710


	//----- nvinfo : EIATTR_FRAME_SIZE
	.align		4
.L_70:
        /*0198*/ 	.byte	0x04, 0x11
        /*019a*/ 	.short	(.L_72 - .L_71)
	.align		4
.L_71:
        /*019c*/ 	.word	index@(_Z10mkstrxd_cuILi4ELi32EEviiiiPdPiiS1_dddS0_iS0_iS1_S1_S0_S0_bbbS0_S0_S1_S1_S0_S0_)
        /*01a0*/ 	.word	0x00000710


	//----- nvinfo : EIATTR_REGCOUNT
	.align		4
.L_72:
        /*01a4*/ 	.byte	0x04, 0x2f
        /*01a6*/ 	.short	(.L_74 - .L_73)
	.align		4
.L_73:
        /*01a8*/ 	.word	index@(_Z10mkstrxd_cuILi0ELi4EEviiiiPdPiiS1_dddS0_iS0_iS1_S1_S0_S0_bbbS0_S0_S1_S1_S0_S0_)
        /*01ac*/ 	.word	0x0000004a


	//----- nvinfo : EIATTR_FRAME_SIZE
	.align		4
.L_74:
        /*01b0*/ 	.byte	0x04, 0x11
        /*01b2*/ 	.short	(.L_76 - .L_75)
	.align		4
.L_75:
        /*01b4*/ 	.word	index@($_Z10mkstrxd_cuILi0ELi4EEviiiiPdPiiS1_dddS0_iS0_iS1_S1_S0_S0_bbbS0_S0_S1_S1_S0_S0_$__internal_trig_reduction_slowpathd)
        /*01b8*/ 	.word	0x00000060


	//----- nvinfo : EIATTR_FRAME_SIZE
	.align		4
.L_76:
        /*01bc*/ 	.byte	0x04, 0x11
        /*01be*/ 	.short	(.L_78 - .L_77)
	.align		4
.L_77:
        /*01c0*/ 	.word	index@($__internal_19_$__cuda_sm20_sqrt_rn_f32_slowpath)
        /*01c4*/ 	.word	0x00000060


	//----- nvinfo : EIATTR_FRAME_SIZE
	.align		4
.L_78:
        /*01c8*/ 	.byte	0x04, 0x11
        /*01ca*/ 	.short	(.L_80 - .L_79)
	.align		4
.L_79:
        /*01cc*/ 	.word	index@($__internal_18_$__cuda_sm20_dsqrt_rn_f64_mediumpath_v1)
        /*01d0*/ 	.word	0x00000060


	//----- nvinfo : EIATTR_FRAME_SIZE
	.align		4
.L_80:
        /*01d4*/ 	.byte	0x04, 0x11
        /*01d6*/ 	.short	(.L_82 - .L_81)
	.align		4
.L_81:
        /*01d8*/ 	.word	index@($__internal_17_$__cuda_sm20_div_rn_f64_full)
        /*01dc*/ 	.word	0x00000060


	//----- nvinfo : EIATTR_FRAME_SIZE
	.align		4
.L_82:
        /*01e0*/ 	.byte	0x04, 0x11
        /*01e2*/ 	.short	(.L_84 - .L_83)
	.align		4
.L_83:
        /*01e4*/ 	.word	index@($__internal_16_$__cuda_sm20_dblrcp_rn_slowpath_v3)
        /*01e8*/ 	.word	0x00000060


	//----- nvinfo : EIATTR_FRAME_SIZE
	.align		4
.L_84:
        /*01ec*/ 	.byte	0x04, 0x11
        /*01ee*/ 	.short	(.L_86 - .L_85)
	.align		4
.L_85:
        /*01f0*/ 	.word	index@(_Z10mkstrxd_cuILi0ELi4EEviiiiPdPiiS1_dddS0_iS0_iS1_S1_S0_S0_bbbS0_S0_S1_S1_S0_S0_)
        /*01f4*/ 	.word	0x00000060


	//----- nvinfo : EIATTR_REGCOUNT
	.align		4
.L_86:
        /*01f8*/ 	.byte	0x04, 0x2f
        /*01fa*/ 	.short	(.L_88 - .L_87)
	.align		4
.L_87:
        /*01fc*/ 	.word	index@(_Z10mkstrxd_cuILi1ELi4EEviiiiPdPiiS1_dddS0_iS0_iS1_S1_S0_S0_bbbS0_S0_S1_S1_S0_S0_)
        /*0200*/ 	.word	0x00000060


	//----- nvinfo : EIATTR_FRAME_SIZE
	.align		4
.L_88:
        /*0204*/ 	.byte	0x04, 0x11
        /*0206*/ 	.short	(.L_90 - .L_89)
	.align		4
.L_89:
        /*0208*/ 	.word	index@($_Z10mkstrxd_cuILi1ELi4EEviiiiPdPiiS1_dddS0_iS0_iS1_S1_S0_S0_bbbS0_S0_S1_S1_S0_S0_$__internal_trig_reduction_slowpathd)
        /*020c*/ 	.word	0x00000170


	//----- nvinfo : EIATTR_FRAME_SIZE
	.align		4
.L_90:
        /*0210*/ 	.byte	0x04, 0x11
        /*0212*/ 	.short	(.L_92 - .L_91)
	.align		4
.L_91:
        /*0214*/ 	.word	index@($__internal_15_$__cuda_sm20_sqrt_rn_f32_slowpath)
        /*0218*/ 	.word	0x00000170


	//----- nvinfo : EIATTR_FRAME_SIZE
	.align		4
.L_92:
        /*021c*/ 	.byte	0x04, 0x11
        /*021e*/ 	.short	(.L_94 - .L_93)
	.align		4
.L_93:
        /*0220*/ 	.word	index@($__internal_14_$__cuda_sm20_dsqrt_rn_f64_mediumpath_v1)
        /*0224*/ 	.word	0x00000170


	//----- nvinfo : EIATTR_FRAME_SIZE
	.align		4
.L_94:
        /*0228*/ 	.byte	0x04, 0x11
        /*022a*/ 	.short	(.L_96 - .L_95)
	.align		4
.L_95:
        /*022c*/ 	.word	index@($__internal_13_$__cuda_sm20_div_rn_f64_full)
        /*0230*/ 	.word	0x00000170


	//----- nvinfo : EIATTR_FRAME_SIZE
	.align		4
.L_96:
        /*0234*/ 	.byte	0x04, 0x11
        /*0236*/ 	.short	(.L_98 - .L_97)
	.align		4
.L_97:
        /*0238*/ 	.word	index@($__internal_12_$__cuda_sm20_dblrcp_rn_slowpath_v3)
        /*023c*/ 	.word	0x00000170


	//----- nvinfo : EIATTR_FRAME_SIZE
	.align		4
.L_98:
        /*0240*/ 	.byte	0x04, 0x11
        /*0242*/ 	.short	(.L_100 - .L_99)
	.align		4
.L_99:
        /*0244*/ 	.word	index@(_Z10mkstrxd_cuILi1ELi4EEviiiiPdPiiS1_dddS0_iS0_iS1_S1_S0_S0_bbbS0_S0_S1_S1_S0_S0_)
        /*0248*/ 	.word	0x00000170


	//----- nvinfo : EIATTR_REGCOUNT
	.align		4
.L_100:
        /*024c*/ 	.byte	0x04, 0x2f
        /*024e*/ 	.short	(.L_102 - .L_101)
	.align		4
.L_101:
        /*0250*/ 	.word	index@(_Z10mkstrxd_cuILi2ELi4EEviiiiPdPiiS1_dddS0_iS0_iS1_S1_S0_S0_bbbS0_S0_S1_S1_S0_S0_)
        /*0254*/ 	.word	0x0000005e


	//----- nvinfo : EIATTR_FRAME_SIZE
	.align		4
.L_102:
        /*0258*/ 	.byte	0x04, 0x11
        /*025a*/ 	.short	(.L_104 - .L_103)
	.align		4
.L_103:
        /*025c*/ 	.word	index@($_Z10mkstrxd_cuILi2ELi4EEviiiiPdPiiS1_dddS0_iS0_iS1_S1_S0_S0_bbbS0_S0_S1_S1_S0_S0_$__internal_trig_reduction_slowpathd)
        /*0260*/ 	.word	0x000002d0


	//----- nvinfo : EIATTR_FRAME_SIZE
	.align		4
.L_104:
        /*0264*/ 	.byte	0x04, 0x11
        /*0266*/ 	.short	(.L_106 - .L_105)
	.align		4
.L_105:
        /*0268*/ 	.word	index@($__internal_11_$__cuda_sm20_sqrt_rn_f32_slowpath)
        /*026c*/ 	.word	0x000002d0


	//----- nvinfo : EIATTR_FRAME_SIZE
	.align		4
.L_106:
        /*0270*/ 	.byte	0x04, 0x11
        /*0272*/ 	.short	(.L_108 - .L_107)
	.align		4
.L_107:
        /*0274*/ 	.word	index@($__internal_10_$__cuda_sm20_dsqrt_rn_f64_mediumpath_v1)
        /*0278*/ 	.word	0x000002d0


	//----- nvinfo : EIATTR_FRAME_SIZE
	.align		4
.L_108:
        /*027c*/ 	.byte	0x04, 0x11
        /*027e*/ 	.short	(.L_110 - .L_109)
	.align		4
.L_109:
        /*0280*/ 	.word	index@($__internal_9_$__cuda_sm20_div_rn_f64_full)
        /*0284*/ 	.word	0x000002d0


	//----- nvinfo : EIATTR_FRAME_SIZE
	.align		4
.L_110:
        /*0288*/ 	.byte	0x04, 0x11
        /*028a*/ 	.short	(.L_112 - .L_111)
	.align		4
.L_111:
        /*028c*/ 	.word	index@($__internal_8_$__cuda_sm20_dblrcp_rn_slowpath_v3)
        /*0290*/ 	.word	0x000002d0


	//----- nvinfo : EIATTR_FRAME_SIZE
	.align		4
.L_112:
        /*0294*/ 	.byte	0x04, 0x11
        /*0296*/ 	.short	(.L_114 - .L_113)
	.align		4
.L_113:
        /*0298*/ 	.word	index@(_Z10mkstrxd_cuILi2ELi4EEviiiiPdPiiS1_dddS0_iS0_iS1_S1_S0_S0_bbbS0_S0_S1_S1_S0_S0_)
        /*029c*/ 	.word	0x000002d0


	//----- nvinfo : EIATTR_REGCOUNT
	.align		4
.L_114:
        /*02a0*/ 	.byte	0x04, 0x2f
        /*02a2*/ 	.short	(.L_116 - .L_115)
	.align		4
.L_115:
        /*02a4*/ 	.word	index@(_Z10mkstrxd_cuILi3ELi4EEviiiiPdPiiS1_dddS0_iS0_iS1_S1_S0_S0_bbbS0_S0_S1_S1_S0_S0_)
        /*02a8*/ 	.word	0x0000005e


	//----- nvinfo : EIATTR_FRAME_SIZE
	.align		4
.L_116:
        /*02ac*/ 	.byte	0x04, 0x11
        /*02ae*/ 	.short	(.L_118 - .L_117)
	.align		4
.L_117:
        /*02b0*/ 	.word	index@($_Z10mkstrxd_cuILi3ELi4EEviiiiPdPiiS1_dddS0_iS0_iS1_S1_S0_S0_bbbS0_S0_S1_S1_S0_S0_$__internal_trig_reduction_slowpathd)
        /*02b4*/ 	.word	0x000004b0


	//----- nvinfo : EIATTR_FRAME_SIZE
	.align		4
.L_118:
        /*02b8*/ 	.byte	0x04, 0x11
        /*02ba*/ 	.short	(.L_120 - .L_119)
	.align		4
.L_119:
        /*02bc*/ 	.word	index@($__internal_7_$__cuda_sm20_sqrt_rn_f32_slowpath)
        /*02c0*/ 	.word	0x000004b0


	//----- nvinfo : EIATTR_FRAME_SIZE
	.align		4
.L_120:
        /*02c4*/ 	.byte	0x04, 0x11
        /*02c6*/ 	.short	(.L_122 - .L_121)
	.align		4
.L_121:
        /*02c8*/ 	.word	index@($__internal_6_$__cuda_sm20_dsqrt_rn_f64_mediumpath_v1)
        /*02cc*/ 	.word	0x000004b0


	//----- nvinfo : EIATTR_FRAME_SIZE
	.align		4
.L_122:
        /*02d0*/ 	.byte	0x04, 0x11
        /*02d2*/ 	.short	(.L_124 - .L_123)
	.align		4
.L_123:
        /*02d4*/ 	.word	index@($__internal_5_$__cuda_sm20_div_rn_f64_full)
        /*02d8*/ 	.word	0x000004b0


	//----- nvinfo : EIATTR_FRAME_SIZE
	.align		4
.L_124:
        /*02dc*/ 	.byte	0x04, 0x11
        /*02de*/ 	.short	(.L_126 - .L_125)
	.align		4
.L_125:
        /*02e0*/ 	.word	index@($__internal_4_$__cuda_sm20_dblrcp_rn_slowpath_v3)
        /*02e4*/ 	.word	0x000004b0


	//----- nvinfo : EIATTR_FRAME_SIZE
	.align		4
.L_126:
        /*02e8*/ 	.byte	0x04, 0x11
        /*02ea*/ 	.short	(.L_128 - .L_127)
	.align		4
.L_127:
        /*02ec*/ 	.word	index@(_Z10mkstrxd_cuILi3ELi4EEviiiiPdPiiS1_dddS0_iS0_iS1_S1_S0_S0_bbbS0_S0_S1_S1_S0_S0_)
        /*02f0*/ 	.word	0x000004b0


	//----- nvinfo : EIATTR_REGCOUNT
	.align		4
.L_128:
        /*02f4*/ 	.byte	0x04, 0x2f
        /*02f6*/ 	.short	(.L_130 - .L_129)
	.align		4
.L_129:
        /*02f8*/ 	.word	index@(_Z10mkstrxd_cuILi4ELi4EEviiiiPdPiiS1_dddS0_iS0_iS1_S1_S0_S0_bbbS0_S0_S1_S1_S0_S0_)
        /*02fc*/ 	.word	0x0000005e


	//----- nvinfo : EIATTR_FRAME_SIZE
	.align		4
.L_130:
        /*0300*/ 	.byte	0x04, 0x11
        /*0302*/ 	.short	(.L_132 - .L_131)
	.align		4
.L_131:
        /*0304*/ 	.word	index@($_Z10mkstrxd_cuILi4ELi4EEviiiiPdPiiS1_dddS0_iS0_iS1_S1_S0_S0_bbbS0_S0_S1_S1_S0_S0_$__internal_trig_reduction_slowpathd)
        /*0308*/ 	.word	0x00000710


	//----- nvinfo : EIATTR_FRAME_SIZE
	.align		4
.L_132:
        /*030c*/ 	.byte	0x04, 0x11
        /*030e*/ 	.short	(.L_134 - .L_133)
	.align		4
.L_133:
        /*0310*/ 	.word	index@($__internal_3_$__cuda_sm20_sqrt_rn_f32_slowpath)
        /*0314*/ 	.word	0x00000710


	//----- nvinfo : EIATTR_FRAME_SIZE
	.align		4
.L_134:
        /*0318*/ 	.byte	0x04, 0x11
        /*031a*/ 	.short	(.L_136 - .L_135)
	.align		4
.L_135:
        /*031c*/ 	.word	index@($__internal_2_$__cuda_sm20_dsqrt_rn_f64_mediumpath_v1)
        /*0320*/ 	.word	0x00000710


	//----- nvinfo : EIATTR_FRAME_SIZE
	.align		4
.L_136:
        /*0324*/ 	.byte	0x04, 0x11
        /*0326*/ 	.short	(.L_138 - .L_137)
	.align		4
.L_137:
        /*0328*/ 	.word	index@($__internal_1_$__cuda_sm20_div_rn_f64_full)
        /*032c*/ 	.word	0x00000710


	//----- nvinfo : EIATTR_FRAME_SIZE
	.align		4
.L_138:
        /*0330*/ 	.byte	0x04, 0x11
        /*0332*/ 	.short	(.L_140 - .L_139)
	.align		4
.L_139:
        /*0334*/ 	.word	index@($__internal_0_$__cuda_sm20_dblrcp_rn_slowpath_v3)
        /*0338*/ 	.word	0x00000710


	//----- nvinfo : EIATTR_FRAME_SIZE
	.align		4
.L_140:
        /*033c*/ 	.byte	0x04, 0x11
        /*033e*/ 	.short	(.L_142 - .L_141)
	.align		4
.L_141:
        /*0340*/ 	.word	index@(_Z10mkstrxd_cuILi4ELi4EEviiiiPdPiiS1_dddS0_iS0_iS1_S1_S0_S0_bbbS0_S0_S1_S1_S0_S0_)
        /*0344*/ 	.word	0x00000710


	//----- nvinfo : EIATTR_MIN_STACK_SIZE
	.align		4
.L_142:
        /*0348*/ 	.byte	0x04, 0x12
        /*034a*/ 	.short	(.L_144 - .L_143)
	.align		4
.L_143:
        /*034c*/ 	.word	index@(_Z10mkstrxd_cuILi4ELi4EEviiiiPdPiiS1_dddS0_iS0_iS1_S1_S0_S0_bbbS0_S0_S1_S1_S0_S0_)
        /*0350*/ 	.word	0x00000710


	//----- nvinfo : EIATTR_MIN_STACK_SIZE
	.align		4
.L_144:
        /*0354*/ 	.byte	0x04, 0x12
        /*0356*/ 	.short	(.L_146 - .L_145)
	.align		4
.L_145:
        /*0358*/ 	.word	index@(_Z10mkstrxd_cuILi3ELi4EEviiiiPdPiiS1_dddS0_iS0_iS1_S1_S0_S0_bbbS0_S0_S1_S1_S0_S0_)
        /*035c*/ 	.word	0x000004b0


	//----- nvinfo : EIATTR_MIN_STACK_SIZE
	.align		4
.L_146:
        /*0360*/ 	.byte	0x04, 0x12
        /*0362*/ 	.short	(.L_148 - .L_147)
	.align		4
.L_147:
        /*0364*/ 	.word	index@(_Z10mkstrxd_cuILi2ELi4EEviiiiPdPiiS1_dddS0_iS0_iS1_S1_S0_S0_bbbS0_S0_S1_S1_S0_S0_)
        /*0368*/ 	.word	0x000002d0


	//----- nvinfo : EIATTR_MIN_STACK_SIZE
	.align		4
.L_148:
        /*036c*/ 	.byte	0x04, 0x12
        /*036e*/ 	.short	(.L_150 - .L_149)
	.align		4
.L_149:
        /*0370*/ 	.word	index@(_Z10mkstrxd_cuILi1ELi4EEviiiiPdPiiS1_dddS0_iS0_iS1_S1_S0_S0_bbbS0_S0_S1_S1_S0_S0_)
        /*0374*/ 	.word	0x00000170


	//----- nvinfo : EIATTR_MIN_STACK_SIZE
	.align		4
.L_150:
        /*0378*/ 	.byte	0x04, 0x12
        /*037a*/ 	.short	(.L_152 - .L_151)
	.align		4
.L_151:
        /*037c*/ 	.word	index@(_Z10mkstrxd_cuILi0ELi4EEviiiiPdPiiS1_dddS0_iS0_iS1_S1_S0_S0_bbbS0_S0_S1_S1_S0_S0_)
        /*0380*/ 	.word	0x00000060


	//----- nvinfo : EIATTR_MIN_STACK_SIZE
	.align		4
.L_152:
        /*0384*/ 	.byte	0x04, 0x12
        /*0386*/ 	.short	(.L_154 - .L_153)
	.align		4
.L_153:
        /*0388*/ 	.word	index@(_Z10mkstrxd_cuILi4ELi32EEviiiiPdPiiS1_dddS0_iS0_iS1_S1_S0_S0_bbbS0_S0_S1_S1_S0_S0_)
        /*038c*/ 	.word	0x00000710


	//----- nvinfo : EIATTR_MIN_STACK_SIZE
	.align		4
.L_154:
        /*0390*/ 	.byte	0x04, 0x12
        /*0392*/ 	.short	(.L_156 - .L_155)
	.align		4
.L_155:
        /*0394*/ 	.word	index@(_Z10mkstrxd_cuILi3ELi32EEviiiiPdPiiS1_dddS0_iS0_iS1_S1_S0_S0_bbbS0_S0_S1_S1_S0_S0_)
        /*0398*/ 	.word	0x000004b0


	//----- nvinfo : EIATTR_MIN_STACK_SIZE
	.align		4
.L_156:
        /*039c*/ 	.byte	0x04, 0x12
        /*039e*/ 	.short	(.L_158 - .L_157)
	.align		4
.L_157:
        /*03a0*/ 	.word	index@(_Z10mkstrxd_cuILi2ELi32EEviiiiPdPiiS1_dddS0_iS0_iS1_S1_S0_S0_bbbS0_S0_S1_S1_S0_S0_)
        /*03a4*/ 	.word	0x000002d0


	//----- nvinfo : EIATTR_MIN_STACK_SIZE
	.align		4
.L_158:
        /*03a8*/ 	.byte	0x04, 0x12
        /*03aa*/ 	.short	(.L_160 - .L_159)
	.align		4
.L_159:
        /*03ac*/ 	.word	index@(_Z10mkstrxd_cuILi1ELi32EEviiiiPdPiiS1_dddS0_iS0_iS1_S1_S0_S0_bbbS0_S0_S1_S1_S0_S0_)
        /*03b0*/ 	.word	0x00000170


	//----- nvinfo : EIATTR_MIN_STACK_SIZE
	.align		4
.L_160:
        /*03b4*/ 	.byte	0x04, 0x12
        /*03b6*/ 	.short	(.L_162 - .L_161)
	.align		4
.L_161:
        /*03b8*/ 	.word	index@(_Z10mkstrxd_cuILi0ELi32EEviiiiPdPiiS1_dddS0_iS0_iS1_S1_S0_S0_bbbS0_S0_S1_S1_S0_S0_)
        /*03bc*/ 	.word	0x00000060
.L_162:


//--------------------- .nv.compat                --------------------------
	.section	.nv.compat,"",@"SHT_CUDA_COMPAT_INFO"
	.align	4
        /*0000*/ 	.byte	0x02, 0x09, 0x00, 0x00, 0x02, 0x02, 0x01, 0x00, 0x02, 0x05, 0x05, 0x00, 0x03, 0x07, 0x01, 0x01
        /*0010*/ 	.byte	0x02, 0x03, 0x00, 0x00, 0x02, 0x06, 0x01, 0x00, 0x04, 0x0b, 0x08, 0x00, 0x01, 0x00, 0x00, 0x00
        /*0020*/ 	.byte	0x00, 0x00, 0x00, 0x00


//--------------------- .nv.info._Z10mkstrxd_cuILi4ELi4EEviiiiPdPiiS1_dddS0_iS0_iS1_S1_S0_S0_bbbS0_S0_S1_S1_S0_S0_ --------------------------
	.section	.nv.info._Z10mkstrxd_cuILi4ELi4EEviiiiPdPiiS1_dddS0_iS0_iS1_S1_S0_S0_bbbS0_S0_S1_S1_S0_S0_,"",@"SHT_CUDA_INFO"
	.sectionflags	@""
	.align	4


	//----- nvinfo : EIATTR_CUDA_API_VERSION
	.align		4
        /*0000*/ 	.byte	0x04, 0x37
        /*0002*/ 	.short	(.L_164 - .L_163)
.L_163:
        /*0004*/ 	.word	0x00000082


	//----- nvinfo : EIATTR_KPARAM_INFO
	.align		4
.L_164:
        /*0008*/ 	.byte	0x04, 0x17
        /*000a*/ 	.short	(.L_166 - .L_165)
.L_165:
        /*000c*/ 	.word	0x00000000
        /*0010*/ 	.short	0x001b
        /*0012*/ 	.short	0x00b8
        /*0014*/ 	.byte	0x00, 0xf5, 0x21, 0x00


	//----- nvinfo : EIATTR_KPARAM_INFO
	.align		4
.L_166:
        /*0018*/ 	.byte	0x04, 0x17
        /*001a*/ 	.short	(.L_168 - .L_167)
.L_167:
        /*001c*/ 	.word	0x00000000
        /*0020*/ 	.short	0x001a
        /*0022*/ 	.short	0x00b0
        /*0024*/ 	.byte	0x00, 0xf5, 0x21, 0x00


	//----- nvinfo : EIATTR_KPARAM_INFO
	.align		4
.L_168:
        /*0028*/ 	.byte	0x04, 0x17
        /*002a*/ 	.short	(.L_170 - .L_169)
.L_169:
        /*002c*/ 	.word	0x00000000
        /*0030*/ 	.short	0x0019
        /*0032*/ 	.short	0x00a8
        /*0034*/ 	.byte	0x00, 0xf5, 0x21, 0x00


	//----- nvinfo : EIATTR_KPARAM_INFO
	.align		4
.L_170:
        /*0038*/ 	.byte	0x04, 0x17
        /*003a*/ 	.short	(.L_172 - .L_171)
.L_171:
        /*003c*/ 	.word	0x00000000
        /*0040*/ 	.short	0x0018
        /*0042*/ 	.short	0x00a0
        /*0044*/ 	.byte	0x00, 0xf5, 0x21, 0x00


	//----- nvinfo : EIATTR_KPARAM_INFO
	.align		4
.L_172:
        /*0048*/ 	.byte	0x04, 0x17
        /*004a*/ 	.short	(.L_174 - .L_173)
.L_173:
        /*004c*/ 	.word	0x00000000
        /*0050*/ 	.short	0x0017
        /*0052*/ 	.short	0x0098
        /*0054*/ 	.byte	0x00, 0xf5, 0x21, 0x00


	//----- nvinfo : EIATTR_KPARAM_INFO
	.align		4
.L_174:
        /*0058*/ 	.byte	0x04, 0x17
        /*005a*/ 	.short	(.L_176 - .L_175)
.L_175:
        /*005c*/ 	.word	0x00000000
        /*0060*/ 	.short	0x0016
        /*0062*/ 	.short	0x0090
        /*0064*/ 	.byte	0x00, 0xf5, 0x21, 0x00


	//----- nvinfo : EIATTR_KPARAM_INFO
	.align		4
.L_176:
        /*0068*/ 	.byte	0x04, 0x17
        /*006a*/ 	.short	(.L_178 - .L_177)
.L_177:
        /*006c*/ 	.word	0x00000000
        /*0070*/ 	.short	0x0015
        /*0072*/ 	.short	0x008a
        /*0074*/ 	.byte	0x00, 0xf0, 0x05, 0x00


	//----- nvinfo : EIATTR_KPARAM_INFO
	.align		4
.L_178:
        /*0078*/ 	.byte	0x04, 0x17
        /*007a*/ 	.short	(.L_180 - .L_179)
.L_179:
        /*007c*/ 	.word	0x00000000
        /*0080*/ 	.short	0x0014
        /*0082*/ 	.short	0x0089
        /*0084*/ 	.byte	0x00, 0xf0, 0x05, 0x00


	//----- nvinfo : EIATTR_KPARAM_INFO
	.align		4
.L_180:
        /*0088*/ 	.byte	0x04, 0x17
        /*008a*/ 	.short	(.L_182 - .L_181)
.L_181:
        /*008c*/ 	.word	0x00000000
        /*0090*/ 	.short	0x0013
        /*0092*/ 	.short	0x0088
        /*0094*/ 	.byte	0x00, 0xf0, 0x05, 0x00


	//----- nvinfo : EIATTR_KPARAM_INFO
	.align		4
.L_182:
        /*0098*/ 	.byte	0x04, 0x17
        /*009a*/ 	.short	(.L_184 - .L_183)
.L_183:
        /*009c*/ 	.word	0x00000000
        /*00a0*/ 	.short	0x0012
        /*00a2*/ 	.short	0x0080
        /*00a4*/ 	.byte	0x00, 0xf5, 0x21, 0x00


	//----- nvinfo : EIATTR_KPARAM_INFO
	.align		4
.L_184:
        /*00a8*/ 	.byte	0x04, 0x17
        /*00aa*/ 	.short	(.L_186 - .L_185)
.L_185:
        /*00ac*/ 	.word	0x00000000
        /*00b0*/ 	.short	0x0011
        /*00b2*/ 	.short	0x0078
        /*00b4*/ 	.byte	0x00, 0xf5, 0x21, 0x00


	//----- nvinfo : EIATTR_KPARAM_INFO
	.align		4
.L_186:
        /*00b8*/ 	.byte	0x04, 0x17
        /*00ba*/ 	.short	(.L_188 - .L_187)
.L_187:
        /*00bc*/ 	.word	0x00000000
        /*00c0*/ 	.short	0x0010
        /*00c2*/ 	.short	0x0070
        /*00c4*/ 	.byte	0x00, 0xf5, 0x21, 0x00


	//----- nvinfo : EIATTR_KPARAM_INFO
	.align		4
.L_188:
        /*00c8*/ 	.byte	0x04, 0x17
        /*00ca*/ 	.short	(.L_190 - .L_189)
.L_189:
        /*00cc*/ 	.word	0x00000000
        /*00d0*/ 	.short	0x000f
        /*00d2*/ 	.short	0x0068
        /*00d4*/ 	.byte	0x00, 0xf5, 0x21, 0x00


	//----- nvinfo : EIATTR_KPARAM_INFO
	.align		4
.L_190:
        /*00d8*/ 	.byte	0x04, 0x17
        /*00da*/ 	.short	(.L_192 - .L_191)
.L_191:
        /*00dc*/ 	.word	0x00000000
        /*00e0*/ 	.short	0x000e
        /*00e2*/ 	.short	0x0060
        /*00e4*/ 	.byte	0x00, 0xf0, 0x11, 0x00


	//----- nvinfo : EIATTR_KPARAM_INFO
	.align		4
.L_192:
        /*00e8*/ 	.byte	0x04, 0x17
        /*00ea*/ 	.short	(.L_194 - .L_193)
.L_193:
        /*00ec*/ 	.word	0x00000000
        /*00f0*/ 	.short	0x000d
        /*00f2*/ 	.short	0x0058
        /*00f4*/ 	.byte	0x00, 0xf5, 0x21, 0x00


	//----- nvinfo : EIATTR_KPARAM_INFO
	.align		4
.L_194:
        /*00f8*/ 	.byte	0x04, 0x17
        /*00fa*/ 	.short	(.L_196 - .L_195)
.L_195:
        /*00fc*/ 	.word	0x00000000
        /*0100*/ 	.short	0x000c
        /*0102*/ 	.short	0x0050
        /*0104*/ 	.byte	0x00, 0xf0, 0x11, 0x00


	//----- nvinfo : EIATTR_KPARAM_INFO
	.align		4
.L_196:
        /*0108*/ 	.byte	0x04, 0x17
        /*010a*/ 	.short	(.L_198 - .L_197)
.L_197:
        /*010c*/ 	.word	0x00000000
        /*0110*/ 	.short	0x000b
        /*0112*/ 	.short	0x0048
        /*0114*/ 	.byte	0x00, 0xf5, 0x21, 0x00


	//----- nvinfo : EIATTR_KPARAM_INFO
	.align		4
.L_198:
        /*0118*/ 	.byte	0x04, 0x17
        /*011a*/ 	.short	(.L_200 - .L_199)
.L_199:
        /*011c*/ 	.word	0x00000000
        /*0120*/ 	.short	0x000a
        /*0122*/ 	.short	0x0040
        /*0124*/ 	.byte	0x00, 0xf0, 0x21, 0x00


	//----- nvinfo : EIATTR_KPARAM_INFO
	.align		4
.L_200:
        /*0128*/ 	.byte	0x04, 0x17
        /*012a*/ 	.short	(.L_202 - .L_201)
.L_201:
        /*012c*/ 	.word	0x00000000
        /*0130*/ 	.short	0x0009
        /*0132*/ 	.short	0x0038
        /*0134*/ 	.byte	0x00, 0xf0, 0x21, 0x00


	//----- nvinfo : EIATTR_KPARAM_INFO
	.align		4
.L_202:
        /*0138*/ 	.byte	0x04, 0x17
        /*013a*/ 	.short	(.L_204 - .L_203)
.L_203:
        /*013c*/ 	.word	0x00000000
        /*0140*/ 	.short	0x0008
        /*0142*/ 	.short	0x0030
        /*0144*/ 	.byte	0x00, 0xf0, 0x21, 0x00


	//----- nvinfo : EIATTR_KPARAM_INFO
	.align		4
.L_204:
        /*0148*/ 	.byte	0x04, 0x17
        /*014a*/ 	.short	(.L_206 - .L_205)
.L_205:
        /*014c*/ 	.word	0x00000000
        /*0150*/ 	.short	0x0007
        /*0152*/ 	.short	0x0028
        /*0154*/ 	.byte	0x00, 0xf5, 0x21, 0x00


	//----- nvinfo : EIATTR_KPARAM_INFO
	.align		4
.L_206:
        /*0158*/ 	.byte	0x04, 0x17
        /*015a*/ 	.short	(.L_208 - .L_207)
.L_207:
        /*015c*/ 	.word	0x00000000
        /*0160*/ 	.short	0x0006
        /*0162*/ 	.short	0x0020
        /*0164*/ 	.byte	0x00, 0xf0, 0x11, 0x00


	//----- nvinfo : EIATTR_KPARAM_INFO
	.align		4
.L_208:
        /*0168*/ 	.byte	0x04, 0x17
        /*016a*/ 	.short	(.L_210 - .L_209)
.L_209:
        /*016c*/ 	.word	0x00000000
        /*0170*/ 	.short	0x0005
        /*0172*/ 	.short	0x0018
        /*0174*/ 	.byte	0x00, 0xf5, 0x21, 0x00


	//----- nvinfo : EIATTR_KPARAM_INFO
	.align		4
.L_210:
        /*0178*/ 	.byte	0x04, 0x17
        /*017a*/ 	.short	(.L_212 - .L_211)
.L_211:
        /*017c*/ 	.word	0x00000000
        /*0180*/ 	.short	0x0004
        /*0182*/ 	.short	0x0010
        /*0184*/ 	.byte	0x00, 0xf5, 0x21, 0x00


	//----- nvinfo : EIATTR_KPARAM_INFO
	.align		4
.L_212:
        /*0188*/ 	.byte	0x04, 0x17
        /*018a*/ 	.short	(.L_214 - .L_213)
.L_213:
        /*018c*/ 	.word	0x00000000
        /*0190*/ 	.short	0x0003
        /*0192*/ 	.short	0x000c
        /*0194*/ 	.byte	0x00, 0xf0, 0x11, 0x00


	//----- nvinfo : EIATTR_KPARAM_INFO
	.align		4
.L_214:
        /*0198*/ 	.byte	0x04, 0x17
        /*019a*/ 	.short	(.L_216 - .L_215)
.L_215:
        /*019c*/ 	.word	0x00000000
        /*01a0*/ 	.short	0x0002
        /*01a2*/ 	.short	0x0008
        /*01a4*/ 	.byte	0x00, 0xf0, 0x11, 0x00


	//----- nvinfo : EIATTR_KPARAM_INFO
	.align		4
.L_216:
        /*01a8*/ 	.byte	0x04, 0x17
        /*01aa*/ 	.short	(.L_218 - .L_217)
.L_217:
        /*01ac*/ 	.word	0x00000000
        /*01b0*/ 	.short	0x0001
        /*01b2*/ 	.short	0x0004
        /*01b4*/ 	.byte	0x00, 0xf0, 0x11, 0x00


	//----- nvinfo : EIATTR_KPARAM_INFO
	.align		4
.L_218:
        /*01b8*/ 	.byte	0x04, 0x17
        /*01ba*/ 	.short	(.L_220 - .L_219)
.L_219:
        /*01bc*/ 	.word	0x00000000
        /*01c0*/ 	.short	0x0000
        /*01c2*/ 	.short	0x0000
        /*01c4*/ 	.byte	0x00, 0xf0, 0x11, 0x00


	//----- nvinfo : EIATTR_SPARSE_MMA_MASK
	.align		4
.L_220:
        /*01c8*/ 	.byte	0x03, 0x50
        /*01ca*/ 	.short	0x0000


	//----- nvinfo : EIATTR_MAXREG_COUNT
	.align		4
        /*01cc*/ 	.byte	0x03, 0x1b
        /*01ce*/ 	.short	0x00ff


	//----- nvinfo : EIATTR_NUM_BARRIERS
	.align		4
        /*01d0*/ 	.byte	0x02, 0x4c
        /*01d2*/ 	.byte	0x01
	.zero		1


	//----- nvinfo : EIATTR_EXTERNS
	.align		4
        /*01d4*/ 	.byte	0x04, 0x0f
        /*01d6*/ 	.short	(.L_222 - .L_221)


	//   ....[0]....
	.align		4
.L_221:
        /*01d8*/ 	.word	index@(vprintf)


	//----- nvinfo : EIATTR_MERCURY_ISA_VERSION
	.align		4
.L_222:
        /*01dc*/ 	.byte	0x03, 0x5f
        /*01de*/ 	.short	0x0101


	//----- nvinfo : EIATTR_VRC_CTA_INIT_COUNT
	.align		4
        /*01e0*/ 	.byte	0x02, 0x4a
	.zero		1
	.zero		1


	//----- nvinfo : EIATTR_SYSCALL_OFFSETS
	.align		4
        /*01e4*/ 	.byte	0x04, 0x46
        /*01e6*/ 	.short	(.L_224 - .L_223)


	//   ....[0]....
.L_223:
        /*01e8*/ 	.word	0x00000b70


	//   ....[1]....
        /*01ec*/ 	.word	0x00000be0


	//----- nvinfo : EIATTR_EXIT_INSTR_OFFSETS
	.align		4
.L_224:
        /*01f0*/ 	.byte	0x04, 0x1c
        /*01f2*/ 	.short	(.L_226 - .L_225)


	//   ....[0]....
.L_225:
        /*01f4*/ 	.word	0x00012bb0


	//   ....[1]....
        /*01f8*/ 	.word	0x00016530


	//----- nvinfo : EIATTR_CRS_STACK_SIZE
	.align		4
.L_226:
        /*01fc*/ 	.byte	0x04, 0x1e
        /*01fe*/ 	.short	(.L_228 - .L_227)
.L_227:
        /*0200*/ 	.word	0x00000000


	//----- nvinfo : EIATTR_CBANK_PARAM_SIZE
	.align		4
.L_228:
        /*0204*/ 	.byte	0x03, 0x19
        /*0206*/ 	.short	0x00c0


	//----- nvinfo : EIATTR_PARAM_CBANK
	.align		4
        /*0208*/ 	.byte	0x04, 0x0a
        /*020a*/ 	.short	(.L_230 - .L_229)
	.align		4
.L_229:
        /*020c*/ 	.word	index@(.nv.constant0._Z10mkstrxd_cuILi4ELi4EEviiiiPdPiiS1_dddS0_iS0_iS1_S1_S0_S0_bbbS0_S0_S1_S1_S0_S0_)
        /*0210*/ 	.short	0x0380
        /*0212*/ 	.short	0x00c0


	//----- nvinfo : EIATTR_SW_WAR
	.align		4
.L_230:
        /*0214*/ 	.byte	0x04, 0x36
        /*0216*/ 	.short	(.L_232 - .L_231)
.L_231:
        /*0218*/ 	.word	0x00000008
.L_232:


//--------------------- .nv.info._Z10mkstrxd_cuILi3ELi4EEviiiiPdPiiS1_dddS0_iS0_iS1_S1_S0_S0_bbbS0_S0_S1_S1_S0_S0_ --------------------------
	.section	.nv.info._Z10mkstrxd_cuILi3ELi4EEviiiiPdPiiS1_dddS0_iS0_iS1_S1_S0_S0_bbbS0_S0_S1_S1_S0_S0_,"",@"SHT_CUDA_INFO"
	.sectionflags	@""
	.align	4


	//----- nvinfo : EIATTR_CUDA_API_VERSION
	.align		4
        /*0000*/ 	.byte	0x04, 0x37
        /*0002*/ 	.short	(.L_234 - .L_233)
.L_233:
        /*0004*/ 	.word	0x00000082


	//----- nvinfo : EIATTR_KPARAM_INFO
	.align		4
.L_234:
        /*0008*/ 	.byte	0x04, 0x17
        /*000a*/ 	.short	(.L_236 - .L_235)
.L_235:
        /*000c*/ 	.word	0x00000000
        /*0010*/ 	.short	0x001b
        /*0012*/ 	.short	0x00b8
        /*0014*/ 	.byte	0x00, 0xf5, 0x21, 0x00


	//----- nvinfo : EIATTR_KPARAM_INFO
	.align		4
.L_236:
        /*0018*/ 	.byte	0x04, 0x17
        /*001a*/ 	.short	(.L_238 - .L_237)
.L_237:
        /*001c*/ 	.word	0x00000000
        /*0020*/ 	.short	0x001a
        /*0022*/ 	.short	0x00b0
        /*0024*/ 	.byte	0x00, 0xf5, 0x21, 0x00


	//----- nvinfo : EIATTR_KPARAM_INFO
	.align		4
.L_238:
        /*0028*/ 	.byte	0x04, 0x17
        /*002a*/ 	.short	(.L_240 - .L_239)
.L_239:
        /*002c*/ 	.word	0x00000000
        /*0030*/ 	.short	0x0019
        /*0032*/ 	.short	0x00a8
        /*0034*/ 	.byte	0x00, 0xf5, 0x21, 0x00


	//----- nvinfo : EIATTR_KPARAM_INFO
	.align		4
.L_240:
        /*0038*/ 	.byte	0x04, 0x17
        /*003a*/ 	.short	(.L_242 - .L_241)
.L_241:
        /*003c*/ 	.word	0x00000000
        /*0040*/ 	.short	0x0018
        /*0042*/ 	.short	0x00a0
        /*0044*/ 	.byte	0x00, 0xf5, 0x21, 0x00


	//----- nvinfo : EIATTR_KPARAM_INFO
	.align		4
.L_242:
        /*0048*/ 	.byte	0x04, 0x17
        /*004a*/ 	.short	(.L_244 - .L_243)
.L_243:
        /*004c*/ 	.word	0x00000000
        /*0050*/ 	.short	0x0017
        /*0052*/ 	.short	0x0098
        /*0054*/ 	.byte	0x00, 0xf5, 0x21, 0x00


	//----- nvinfo : EIATTR_KPARAM_INFO
	.align		4
.L_244:
        /*0058*/ 	.byte	0x04, 0x17
        /*005a*/ 	.short	(.L_246 - .L_245)
.L_245:
        /*005c*/ 	.word	0x00000000
        /*0060*/ 	.short	0x0016
        /*0062*/ 	.short	0x0090
        /*0064*/ 	.byte	0x00, 0xf5, 0x21, 0x00


	//----- nvinfo : EIATTR_KPARAM_INFO
	.align		4
.L_246:
        /*0068*/ 	.byte	0x04, 0x17
        /*006a*/ 	.short	(.L_248 - .L_247)
.L_247:
        /*006c*/ 	.word	0x00000000
        /*0070*/ 	.short	0x0015
        /*0072*/ 	.short	0x008a
        /*0074*/ 	.byte	0x00, 0xf0, 0x05, 0x00


	//----- nvinfo : EIATTR_KPARAM_INFO
	.align		4
.L_248:
        /*0078*/ 	.byte	0x04, 0x17
        /*007a*/ 	.short	(.L_250 - .L_249)
.L_249:
        /*007c*/ 	.word	0x00000000
        /*0080*/ 	.short	0x0014
        /*0082*/ 	.short	0x0089
        /*0084*/ 	.byte	0x00, 0xf0, 0x05, 0x00


	//----- nvinfo : EIATTR_KPARAM_INFO
	.align		4
.L_250:
        /*0088*/ 	.byte	0x04, 0x17
        /*008a*/ 	.short	(.L_252 - .L_251)
.L_251:
        /*008c*/ 	.word	0x00000000
        /*0090*/ 	.short	0x0013
        /*0092*/ 	.short	0x0088
        /*0094*/ 	.byte	0x00, 0xf0, 0x05, 0x00


	//----- nvinfo : EIATTR_KPARAM_INFO
	.align		4
.L_252:
        /*0098*/ 	.byte	0x04, 0x17
        /*009a*/ 	.short	(.L_254 - .L_253)
.L_253:
        /*009c*/ 	.word	0x00000000
        /*00a0*/ 	.short	0x0012
        /*00a2*/ 	.short	0x0080
        /*00a4*/ 	.byte	0x00, 0xf5, 0x21, 0x00


	//----- nvinfo : EIATTR_KPARAM_INFO
	.align		4
.L_254:
        /*00a8*/ 	.byte	0x04, 0x17
        /*00aa*/ 	.short	(.L_256 - .L_255)
.L_255:
        /*00ac*/ 	.word	0x00000000
        /*00b0*/ 	.short	0x0011
        /*00b2*/ 	.short	0x0078
        /*00b4*/ 	.byte	0x00, 0xf5, 0x21, 0x00


	//----- nvinfo : EIATTR_KPARAM_INFO
	.align		4
.L_256:
        /*00b8*/ 	.byte	0x04, 0x17
        /*00ba*/ 	.short	(.L_258 - .L_257)
.L_257:
        /*00bc*/ 	.word	0x00000000
        /*00c0*/ 	.short	0x0010
        /*00c2*/ 	.short	0x0070
        /*00c4*/ 	.byte	0x00, 0xf5, 0x21, 0x00


	//----- nvinfo : EIATTR_KPARAM_INFO
	.align		4
.L_258:
        /*00c8*/ 	.byte	0x04, 0x17
        /*00ca*/ 	.short	(.L_260 - .L_259)
.L_259:
        /*00cc*/ 	.word	0x00000000
        /*00d0*/ 	.short	0x000f
        /*00d2*/ 	.short	0x0068
        /*00d4*/ 	.byte	0x00, 0xf5, 0x21, 0x00


	//----- nvinfo : EIATTR_KPARAM_INFO
	.align		4
.L_260:
        /*00d8*/ 	.byte	0x04, 0x17
        /*00da*/ 	.short	(.L_262 - .L_261)
.L_261:
        /*00dc*/ 	.word	0x00000000
        /*00e0*/ 	.short	0x000e
        /*00e2*/ 	.short	0x0060
        /*00e4*/ 	.byte	0x00, 0xf0, 0x11, 0x00


	//----- nvinfo : EIATTR_KPARAM_INFO
	.align		4
.L_262:
        /*00e8*/ 	.byte	0x04, 0x17
        /*00ea*/ 	.short	(.L_264 - .L_263)
.L_263:
        /*00ec*/ 	.word	0x00000000
        /*00f0*/ 	.short	0x000d
        /*00f2*/ 	.short	0x0058
        /*00f4*/ 	.byte	0x00, 0xf5, 0x21, 0x00


	//----- nvinfo : EIATTR_KPARAM_INFO
	.align		4
.L_264:
        /*00f8*/ 	.byte	0x04, 0x17
        /*00fa*/ 	.short	(.L_266 - .L_265)
.L_265:
        /*00fc*/ 	.word	0x00000000
        /*0100*/ 	.short	0x000c
        /*0102*/ 	.short	0x0050
        /*0104*/ 	.byte	0x00, 0xf0, 0x11, 0x00


	//----- nvinfo : EIATTR_KPARAM_INFO
	.align		4
.L_266:
        /*0108*/ 	.byte	0x04, 0x17
        /*010a*/ 	.short	(.L_268 - .L_267)
.L_267:
        /*010c*/ 	.word	0x00000000
        /*0110*/ 	.short	0x000b
        /*0112*/ 	.short	0x0048
        /*0114*/ 	.byte	0x00, 0xf5, 0x21, 0x00


	//----- nvinfo : EIATTR_KPARAM_INFO
	.align		4
.L_268:
        /*0118*/ 	.byte	0x04, 0x17
        /*011a*/ 	.short	(.L_270 - .L_269)
.L_269:
        /*011c*/ 	.word	0x00000000
        /*0120*/ 	.short	0x000a
        /*0122*/ 	.short	0x0040
        /*0124*/ 	.byte	0x00, 0xf0, 0x21, 0x00


	//----- nvinfo : EIATTR_KPARAM_INFO
	.align		4
.L_270:
        /*0128*/ 	.byte	0x04, 0x17
        /*012a*/ 	.short	(.L_272 - .L_271)
.L_271:
        /*012c*/ 	.word	0x00000000
        /*0130*/ 	.short	0x0009
        /*0132*/ 	.short	0x0038
        /*0134*/ 	.byte	0x00, 0xf0, 0x21, 0x00


	//----- nvinfo : EIATTR_KPARAM_INFO
	.align		4
.L_272:
        /*0138*/ 	.byte	0x04, 0x17
        /*013a*/ 	.short	(.L_274 - .L_273)
.L_273:
        /*013c*/ 	.word	0x00000000
        /*0140*/ 	.short	0x0008
        /*0142*/ 	.short	0x0030
        /*0144*/ 	.byte	0x00, 0xf0, 0x21, 0x00


	//----- nvinfo : EIATTR_KPARAM_INFO
	.align		4
.L_274:
        /*0148*/ 	.byte	0x04, 0x17
        /*014a*/ 	.short	(.L_276 - .L_275)
.L_275:
        /*014c*/ 	.word	0x00000000
        /*0150*/ 	.short	0x0007
        /*0152*/ 	.short	0x0028
        /*0154*/ 	.byte	0x00, 0xf5, 0x21, 0x00


	//----- nvinfo : EIATTR_KPARAM_INFO
	.align		4
.L_276:
        /*0158*/ 	.byte	0x04, 0x17
        /*015a*/ 	.short	(.L_278 - .L_277)
.L_277:
        /*015c*/ 	.word	0x00000000
        /*0160*/ 	.short	0x0006
        /*0162*/ 	.short	0x0020
        /*0164*/ 	.byte	0x00, 0xf0, 0x11, 0x00


	//----- nvinfo : EIATTR_KPARAM_INFO
	.align		4
.L_278:
        /*0168*/ 	.byte	0x04, 0x17
        /*016a*/ 	.short	(.L_280 - .L_279)
.L_279:
        /*016c*/ 	.word	0x00000000
        /*0170*/ 	.short	0x0005
        /*0172*/ 	.short	0x0018
        /*0174*/ 	.byte	0x00, 0xf5, 0x21, 0x00


	//----- nvinfo : EIATTR_KPARAM_INFO
	.align		4
.L_280:
        /*0178*/ 	.byte	0x04, 0x17
        /*017a*/ 	.short	(.L_282 - .L_281)
.L_281:
        /*017c*/ 	.word	0x00000000
        /*0180*/ 	.short	0x0004
        /*0182*/ 	.short	0x0010
        /*0184*/ 	.byte	0x00, 0xf5, 0x21, 0x00


	//----- nvinfo : EIATTR_KPARAM_INFO
	.align		4
.L_282:
        /*0188*/ 	.byte	0x04, 0x17
        /*018a*/ 	.short	(.L_284 - .L_283)
.L_283:
        /*018c*/ 	.word	0x00000000
        /*0190*/ 	.short	0x0003
        /*0192*/ 	.short	0x000c
        /*0194*/ 	.byte	0x00, 0xf0, 0x11, 0x00


	//----- nvinfo : EIATTR_KPARAM_INFO
	.align		4
.L_284:
        /*0198*/ 	.byte	0x04, 0x17
        /*019a*/ 	.short	(.L_286 - .L_285)
.L_285:
        /*019c*/ 	.word	0x00000000
        /*01a0*/ 	.short	0x0002
        /*01a2*/ 	.short	0x0008
        /*01a4*/ 	.byte	0x00, 0xf0, 0x11, 0x00


	//----- nvinfo : EIATTR_KPARAM_INFO
	.align		4
.L_286:
        /*01a8*/ 	.byte	0x04, 0x17
        /*01aa*/ 	.short	(.L_288 - .L_287)
.L_287:
        /*01ac*/ 	.word	0x00000000
        /*01b0*/ 	.short	0x0001
        /*01b2*/ 	.short	0x0004
        /*01b4*/ 	.byte	0x00, 0xf0, 0x11, 0x00


	//----- nvinfo : EIATTR_KPARAM_INFO
	.align		4
.L_288:
        /*01b8*/ 	.byte	0x04, 0x17
        /*01ba*/ 	.short	(.L_290 - .L_289)
.L_289:
        /*01bc*/ 	.word	0x00000000
        /*01c0*/ 	.short	0x0000
        /*01c2*/ 	.short	0x0000
        /*01c4*/ 	.byte	0x00, 0xf0, 0x11, 0x00


	//----- nvinfo : EIATTR_SPARSE_MMA_MASK
	.align		4
.L_290:
        /*01c8*/ 	.byte	0x03, 0x50
        /*01ca*/ 	.short	0x0000


	//----- nvinfo : EIATTR_MAXREG_COUNT
	.align		4
        /*01cc*/ 	.byte	0x03, 0x1b
        /*01ce*/ 	.short	0x00ff


	//----- nvinfo : EIATTR_NUM_BARRIERS
	.align		4
        /*01d0*/ 	.byte	0x02, 0x4c
        /*01d2*/ 	.byte	0x01
	.zero		1


	//----- nvinfo : EIATTR_EXTERNS
	.align		4
        /*01d4*/ 	.byte	0x04, 0x0f
        /*01d6*/ 	.short	(.L_292 - .L_291)


	//   ....[0]....
	.align		4
.L_291:
        /*01d8*/ 	.word	index@(vprintf)


	//----- nvinfo : EIATTR_MERCURY_ISA_VERSION
	.align		4
.L_292:
        /*01dc*/ 	.byte	0x03, 0x5f
        /*01de*/ 	.short	0x0101


	//----- nvinfo : EIATTR_VRC_CTA_INIT_COUNT
	.align		4
        /*01e0*/ 	.byte	0x02, 0x4a
	.zero		1
	.zero		1


	//----- nvinfo : EIATTR_SYSCALL_OFFSETS
	.align		4
        /*01e4*/ 	.byte	0x04, 0x46
        /*01e6*/ 	.short	(.L_294 - .L_293)


	//   ....[0]....
.L_293:
        /*01e8*/ 	.word	0x00000ad0


	//   ....[1]....
        /*01ec*/ 	.word	0x00000b40


	//----- nvinfo : EIATTR_EXIT_INSTR_OFFSETS
	.align		4
.L_294:
        /*01f0*/ 	.byte	0x04, 0x1c
        /*01f2*/ 	.short	(.L_296 - .L_295)


	//   ....[0]....
.L_295:
        /*01f4*/ 	.word	0x00012b30


	//   ....[1]....
        /*01f8*/ 	.word	0x000151c0


	//----- nvinfo : EIATTR_CRS_STACK_SIZE
	.align		4
.L_296:
        /*01fc*/ 	.byte	0x04, 0x1e
        /*01fe*/ 	.short	(.L_298 - .L_297)
.L_297:
        /*0200*/ 	.word	0x00000000


	//----- nvinfo : EIATTR_CBANK_PARAM_SIZE
	.align		4
.L_298:
        /*0204*/ 	.byte	0x03, 0x19
        /*0206*/ 	.short	0x00c0


	//----- nvinfo : EIATTR_PARAM_CBANK
	.align		4
        /*0208*/ 	.byte	0x04, 0x0a
        /*020a*/ 	.short	(.L_300 - .L_299)
	.align		4
.L_299:
        /*020c*/ 	.word	index@(.nv.constant0._Z10mkstrxd_cuILi3ELi4EEviiiiPdPiiS1_dddS0_iS0_iS1_S1_S0_S0_bbbS0_S0_S1_S1_S0_S0_)
        /*0210*/ 	.short	0x0380
        /*0212*/ 	.short	0x00c0


	//----- nvinfo : EIATTR_SW_WAR
	.align		4
.L_300:
        /*0214*/ 	.byte	0x04, 0x36
        /*0216*/ 	.short	(.L_302 - .L_301)
.L_301:
        /*0218*/ 	.word	0x00000008
.L_302:


//--------------------- .nv.info._Z10mkstrxd_cuILi2ELi4EEviiiiPdPiiS1_dddS0_iS0_iS1_S1_S0_S0_bbbS0_S0_S1_S1_S0_S0_ --------------------------
	.section	.nv.info._Z10mkstrxd_cuILi2ELi4EEviiiiPdPiiS1_dddS0_iS0_iS1_S1_S0_S0_bbbS0_S0_S1_S1_S0_S0_,"",@"SHT_CUDA_INFO"
	.sectionflags	@""
	.align	4


	//----- nvinfo : EIATTR_CUDA_API_VERSION
	.align		4
        /*0000*/ 	.byte	0x04, 0x37
        /*0002*/ 	.short	(.L_304 - .L_303)
.L_303:
        /*0004*/ 	.word	0x00000082


	//----- nvinfo : EIATTR_KPARAM_INFO
	.align		4
.L_304:
        /*0008*/ 	.byte	0x04, 0x17
        /*000a*/ 	.short	(.L_306 - .L_305)
.L_305:
        /*000c*/ 	.word	0x00000000
        /*0010*/ 	.short	0x001b
        /*0012*/ 	.short	0x00b8
        /*0014*/ 	.byte	0x00, 0xf5, 0x21, 0x00


	//----- nvinfo : EIATTR_KPARAM_INFO
	.align		4
.L_306:
        /*0018*/ 	.byte	0x04, 0x17
        /*001a*/ 	.short	(.L_308 - .L_307)
.L_307:
        /*001c*/ 	.word	0x00000000
        /*0020*/ 	.short	0x001a
        /*0022*/ 	.short	0x00b0
        /*0024*/ 	.byte	0x00, 0xf5, 0x21, 0x00


	//----- nvinfo : EIATTR_KPARAM_INFO
	.align		4
.L_308:
        /*0028*/ 	.byte	0x04, 0x17
        /*002a*/ 	.short	(.L_310 - .L_309)
.L_309:
        /*002c*/ 	.word	0x00000000
        /*0030*/ 	.short	0x0019
        /*0032*/ 	.short	0x00a8
        /*0034*/ 	.byte	0x00, 0xf5, 0x21, 0x00


	//----- nvinfo : EIATTR_KPARAM_INFO
	.align		4
.L_310:
        /*0038*/ 	.byte	0x04, 0x17
        /*003a*/ 	.short	(.L_312 - .L_311)
.L_311:
        /*003c*/ 	.word	0x00000000
        /*0040*/ 	.short	0x0018
        /*0042*/ 	.short	0x00a0
        /*0044*/ 	.byte	0x00, 0xf5, 0x21, 0x00


	//----- nvinfo : EIATTR_KPARAM_INFO
	.align		4
.L_312:
        /*0048*/ 	.byte	0x04, 0x17
        /*004a*/ 	.short	(.L_314 - .L_313)
.L_313:
        /*004c*/ 	.word	0x00000000
        /*0050*/ 	.short	0x0017
        /*0052*/ 	.short	0x0098
        /*0054*/ 	.byte	0x00, 0xf5, 0x21, 0x00


	//----- nvinfo : EIATTR_KPARAM_INFO
	.align		4
.L_314:
        /*0058*/ 	.byte	0x04, 0x17
        /*005a*/ 	.short	(.L_316 - .L_315)
.L_315:
        /*005c*/ 	.word	0x00000000
        /*0060*/ 	.short	0x0016
        /*0062*/ 	.short	0x0090
        /*0064*/ 	.byte	0x00, 0xf5, 0x21, 0x00


	//----- nvinfo : EIATTR_KPARAM_INFO
	.align		4
.L_316:
        /*0068*/ 	.byte	0x04, 0x17
        /*006a*/ 	.short	(.L_318 - .L_317)
.L_317:
        /*006c*/ 	.word	0x00000000
        /*0070*/ 	.short	0x0015
        /*0072*/ 	.short	0x008a
        /*0074*/ 	.byte	0x00, 0xf0, 0x05, 0x00


	//----- nvinfo : EIATTR_KPARAM_INFO
	.align		4
.L_318:
        /*0078*/ 	.byte	0x04, 0x17
        /*007a*/ 	.short	(.L_320 - .L_319)
.L_319:
        /*007c*/ 	.word	0x00000000
        /*0080*/ 	.short	0x0014
        /*0082*/ 	.short	0x0089
        /*0084*/ 	.byte	0x00, 0xf0, 0x05, 0x00


	//----- nvinfo : EIATTR_KPARAM_INFO
	.align		4
.L_320:
        /*0088*/ 	.byte	0x04, 0x17
        /*008a*/ 	.short	(.L_322 - .L_321)
.L_321:
        /*008c*/ 	.word	0x00000000
        /*0090*/ 	.short	0x0013
        /*0092*/ 	.short	0x0088
        /*0094*/ 	.byte	0x00, 0xf0, 0x05, 0x00


	//----- nvinfo : EIATTR_KPARAM_INFO
	.align		4
.L_322:
        /*0098*/ 	.byte	0x04, 0x17
        /*009a*/ 	.short	(.L_324 - .L_323)
.L_323:
        /*009c*/ 	.word	0x00000000
        /*00a0*/ 	.short	0x0012
        /*00a2*/ 	.short	0x0080
        /*00a4*/ 	.byte	0x00, 0xf5, 0x21, 0x00


	//----- nvinfo : EIATTR_KPARAM_INFO
	.align		4
.L_324:
        /*00a8*/ 	.byte	0x04, 0x17
        /*00aa*/ 	.short	(.L_326 - .L_325)
.L_325:
        /*00ac*/ 	.word	0x00000000
        /*00b0*/ 	.short	0x0011
        /*00b2*/ 	.short	0x0078
        /*00b4*/ 	.byte	0x00, 0xf5, 0x21, 0x00


	//----- nvinfo : EIATTR_KPARAM_INFO
	.align		4
.L_326:
        /*00b8*/ 	.byte	0x04, 0x17
        /*00ba*/ 	.short	(.L_328 - .L_327)
.L_327:
        /*00bc*/ 	.word	0x00000000
        /*00c0*/ 	.short	0x0010
        /*00c2*/ 	.short	0x0070
        /*00c4*/ 	.byte	0x00, 0xf5, 0x21, 0x00


	//----- nvinfo : EIATTR_KPARAM_INFO
	.align		4
.L_328:
        /*00c8*/ 	.byte	0x04, 0x17
        /*00ca*/ 	.short	(.L_330 - .L_329)
.L_329:
        /*00cc*/ 	.word	0x00000000
        /*00d0*/ 	.short	0x000f
        /*00d2*/ 	.short	0x0068
        /*00d4*/ 	.byte	0x00, 0xf5, 0x21, 0x00


	//----- nvinfo : EIATTR_KPARAM_INFO
	.align		4
.L_330:
        /*00d8*/ 	.byte	0x04, 0x17
        /*00da*/ 	.short	(.L_332 - .L_331)
.L_331:
        /*00dc*/ 	.word	0x00000000
        /*00e0*/ 	.short	0x000e
        /*00e2*/ 	.short	0x0060
        /*00e4*/ 	.byte	0x00, 0xf0, 0x11, 0x00


	//----- nvinfo : EIATTR_KPARAM_INFO
	.align		4
.L_332:
        /*00e8*/ 	.byte	0x04, 0x17
        /*00ea*/ 	.short	(.L_334 - .L_333)
.L_333:
        /*00ec*/ 	.word	0x00000000
        /*00f0*/ 	.short	0x000d
        /*00f2*/ 	.short	0x0058
        /*00f4*/ 	.byte	0x00, 0xf5, 0x21, 0x00


	//----- nvinfo : EIATTR_KPARAM_INFO
	.align		4
.L_334:
        /*00f8*/ 	.byte	0x04, 0x17
        /*00fa*/ 	.short	(.L_336 - .L_335)
.L_335:
        /*00fc*/ 	.word	0x00000000
        /*0100*/ 	.short	0x000c
        /*0102*/ 	.short	0x0050
        /*0104*/ 	.byte	0x00, 0xf0, 0x11, 0x00


	//----- nvinfo : EIATTR_KPARAM_INFO
	.align		4
.L_336:
        /*0108*/ 	.byte	0x04, 0x17
        /*010a*/ 	.short	(.L_338 - .L_337)
.L_337:
        /*010c*/ 	.word	0x00000000
        /*0110*/ 	.short	0x000b
        /*0112*/ 	.short	0x0048
        /*0114*/ 	.byte	0x00, 0xf5, 0x21, 0x00


	//----- nvinfo : EIATTR_KPARAM_INFO
	.align		4
.L_338:
        /*0118*/ 	.byte	0x04, 0x17
        /*011a*/ 	.short	(.L_340 - .L_339)
.L_339:
        /*011c*/ 	.word	0x00000000
        /*0120*/ 	.short	0x000a
        /*0122*/ 	.short	0x0040
        /*0124*/ 	.byte	0x00, 0xf0, 0x21, 0x00


	//----- nvinfo : EIATTR_KPARAM_INFO
	.align		4
.L_340:
        /*0128*/ 	.byte	0x04, 0x17
        /*012a*/ 	.short	(.L_342 - .L_341)
.L_341:
        /*012c*/ 	.word	0x00000000
        /*0130*/ 	.short	0x0009
        /*0132*/ 	.short	0x0038
        /*0134*/ 	.byte	0x00, 0xf0, 0x21, 0x00


	//----- nvinfo : EIATTR_KPARAM_INFO
	.align		4
.L_342:
        /*0138*/ 	.byte	0x04, 0x17
        /*013a*/ 	.short	(.L_344 - .L_343)
.L_343:
        /*013c*/ 	.word	0x00000000
        /*0140*/ 	.short	0x0008
        /*0142*/ 	.short	0x0030
        /*0144*/ 	.byte	0x00, 0xf0, 0x21, 0x00


	//----- nvinfo : EIATTR_KPARAM_INFO
	.align		4
.L_344:
        /*0148*/ 	.byte	0x04, 0x17
        /*014a*/ 	.short	(.L_346 - .L_345)
.L_345:
        /*014c*/ 	.word	0x00000000
        /*0150*/ 	.short	0x0007
        /*0152*/ 	.short	0x0028
        /*0154*/ 	.byte	0x00, 0xf5, 0x21, 0x00


	//----- nvinfo : EIATTR_KPARAM_INFO
	.align		4
.L_346:
        /*0158*/ 	.byte	0x04, 0x17
        /*015a*/ 	.short	(.L_348 - .L_347)
.L_347:
        /*015c*/ 	.word	0x00000000
        /*0160*/ 	.short	0x0006
        /*0162*/ 	.short	0x0020
        /*0164*/ 	.byte	0x00, 0xf0, 0x11, 0x00


	//----- nvinfo : EIATTR_KPARAM_INFO
	.align		4
.L_348:
        /*0168*/ 	.byte	0x04, 0x17
        /*016a*/ 	.short	(.L_350 - .L_349)
.L_349:
        /*016c*/ 	.word	0x00000000
        /*0170*/ 	.short	0x0005
        /*0172*/ 	.short	0x0018
        /*0174*/ 	.byte	0x00, 0xf5, 0x21, 0x00


	//----- nvinfo : EIATTR_KPARAM_INFO
	.align		4
.L_350:
        /*0178*/ 	.byte	0x04, 0x17
        /*017a*/ 	.short	(.L_352 - .L_351)
.L_351:
        /*017c*/ 	.word	0x00000000
        /*0180*/ 	.short	0x0004
        /*0182*/ 	.short	0x0010
        /*0184*/ 	.byte	0x00, 0xf5, 0x21, 0x00


	//----- nvinfo : EIATTR_KPARAM_INFO
	.align		4
.L_352:
        /*0188*/ 	.byte	0x04, 0x17
        /*018a*/ 	.short	(.L_354 - .L_353)
.L_353:
        /*018c*/ 	.word	0x00000000
        /*0190*/ 	.short	0x0003
        /*0192*/ 	.short	0x000c
        /*0194*/ 	.byte	0x00, 0xf0, 0x11, 0x00


	//----- nvinfo : EIATTR_KPARAM_INFO
	.align		4
.L_354:
        /*0198*/ 	.byte	0x04, 0x17
        /*019a*/ 	.short	(.L_356 - .L_355)
.L_355:
        /*019c*/ 	.word	0x00000000
        /*01a0*/ 	.short	0x0002
        /*01a2*/ 	.short	0x0008
        /*01a4*/ 	.byte	0x00, 0xf0, 0x11, 0x00


	//----- nvinfo : EIATTR_KPARAM_INFO
	.align		4
.L_356:
        /*01a8*/ 	.byte	0x04, 0x17
        /*01aa*/ 	.short	(.L_358 - .L_357)
.L_357:
        /*01ac*/ 	.word	0x00000000
        /*01b0*/ 	.short	0x0001
        /*01b2*/ 	.short	0x0004
        /*01b4*/ 	.byte	0x00, 0xf0, 0x11, 0x00


	//----- nvinfo : EIATTR_KPARAM_INFO
	.align		4
.L_358:
        /*01b8*/ 	.byte	0x04, 0x17
        /*01ba*/ 	.short	(.L_360 - .L_359)
.L_359:
        /*01bc*/ 	.word	0x00000000
        /*01c0*/ 	.short	0x0000
        /*01c2*/ 	.short	0x0000
        /*01c4*/ 	.byte	0x00, 0xf0, 0x11, 0x00


	//----- nvinfo : EIATTR_SPARSE_MMA_MASK
	.align		4
.L_360:
        /*01c8*/ 	.byte	0x03, 0x50
        /*01ca*/ 	.short	0x0000


	//----- nvinfo : EIATTR_MAXREG_COUNT
	.align		4
        /*01cc*/ 	.byte	0x03, 0x1b
        /*01ce*/ 	.short	0x00ff


	//----- nvinfo : EIATTR_NUM_BARRIERS
	.align		4
        /*01d0*/ 	.byte	0x02, 0x4c
        /*01d2*/ 	.byte	0x01
	.zero		1


	//----- nvinfo : EIATTR_EXTERNS
	.align		4
        /*01d4*/ 	.byte	0x04, 0x0f
        /*01d6*/ 	.short	(.L_362 - .L_361)


	//   ....[0]....
	.align		4
.L_361:
        /*01d8*/ 	.word	index@(vprintf)


	//----- nvinfo : EIATTR_MERCURY_ISA_VERSION
	.align		4
.L_362:
        /*01dc*/ 	.byte	0x03, 0x5f
        /*01de*/ 	.short	0x0101


	//----- nvinfo : EIATTR_VRC_CTA_INIT_COUNT
	.align		4
        /*01e0*/ 	.byte	0x02, 0x4a
	.zero		1
	.zero		1


	//----- nvinfo : EIATTR_SYSCALL_OFFSETS
	.align		4
        /*01e4*/ 	.byte	0x04, 0x46
        /*01e6*/ 	.short	(.L_364 - .L_363)


	//   ....[0]....
.L_363:
        /*01e8*/ 	.word	0x00000ab0


	//   ....[1]....
        /*01ec*/ 	.word	0x00000b20


	//----- nvinfo : EIATTR_EXIT_INSTR_OFFSETS
	.align		4
.L_364:
        /*01f0*/ 	.byte	0x04, 0x1c
        /*01f2*/ 	.short	(.L_366 - .L_365)


	//   ....[0]....
.L_365:
        /*01f4*/ 	.word	0x00012b10


	//   ....[1]....
        /*01f8*/ 	.word	0x000151a0


	//----- nvinfo : EIATTR_CRS_STACK_SIZE
	.align		4
.L_366:
        /*01fc*/ 	.byte	0x04, 0x1e
        /*01fe*/ 	.short	(.L_368 - .L_367)
.L_367:
        /*0200*/ 	.word	0x00000000


	//----- nvinfo : EIATTR_CBANK_PARAM_SIZE
	.align		4
.L_368:
        /*0204*/ 	.byte	0x03, 0x19
        /*0206*/ 	.short	0x00c0


	//----- nvinfo : EIATTR_PARAM_CBANK
	.align		4
        /*0208*/ 	.byte	0x04, 0x0a
        /*020a*/ 	.short	(.L_370 - .L_369)
	.align		4
.L_369:
        /*020c*/ 	.word	index@(.nv.constant0._Z10mkstrxd_cuILi2ELi4EEviiiiPdPiiS1_dddS0_iS0_iS1_S1_S0_S0_bbbS0_S0_S1_S1_S0_S0_)
        /*0210*/ 	.short	0x0380
        /*0212*/ 	.short	0x00c0


	//----- nvinfo : EIATTR_SW_WAR
	.align		4
.L_370:
        /*0214*/ 	.byte	0x04, 0x36
        /*0216*/ 	.short	(.L_372 - .L_371)
.L_371:
        /*0218*/ 	.word	0x00000008
.L_372:


//--------------------- .nv.info._Z10mkstrxd_cuILi1ELi4EEviiiiPdPiiS1_dddS0_iS0_iS1_S1_S0_S0_bbbS0_S0_S1_S1_S0_S0_ --------------------------
	.section	.nv.info._Z10mkstrxd_cuILi1ELi4EEviiiiPdPiiS1_dddS0_iS0_iS1_S1_S0_S0_bbbS0_S0_S1_S1_S0_S0_,"",@"SHT_CUDA_INFO"
	.sectionflags	@""
	.align	4


	//----- nvinfo : EIATTR_CUDA_API_VERSION
	.align		4
        /*0000*/ 	.byte	0x04, 0x37
        /*0002*/ 	.short	(.L_374 - .L_373)
.L_373:
        /*0004*/ 	.word	0x00000082


	//----- nvinfo : EIATTR_KPARAM_INFO
	.align		4
.L_374:
        /*0008*/ 	.byte	0x04, 0x17
        /*000a*/ 	.short	(.L_376 - .L_375)
.L_375:
        /*000c*/ 	.word	0x00000000
        /*0010*/ 	.short	0x001b
        /*0012*/ 	.short	0x00b8
        /*0014*/ 	.byte	0x00, 0xf5, 0x21, 0x00


	//----- nvinfo : EIATTR_KPARAM_INFO
	.align		4
.L_376:
        /*0018*/ 	.byte	0x04, 0x17
        /*001a*/ 	.short	(.L_378 - .L_377)
.L_377:
        /*001c*/ 	.word	0x00000000
        /*0020*/ 	.short	0x001a
        /*0022*/ 	.short	0x00b0
        /*0024*/ 	.byte	0x00, 0xf5, 0x21, 0x00


	//----- nvinfo : EIATTR_KPARAM_INFO
	.align		4
.L_378:
        /*0028*/ 	.byte	0x04, 0x17
        /*002a*/ 	.short	(.L_380 - .L_379)
.L_379:
        /*002c*/ 	.word	0x00000000
        /*0030*/ 	.short	0x0019
        /*0032*/ 	.short	0x00a8
        /*0034*/ 	.byte	0x00, 0xf5, 0x21, 0x00


	//----- nvinfo : EIATTR_KPARAM_INFO
	.align		4
.L_380:
        /*0038*/ 	.byte	0x04, 0x17
        /*003a*/ 	.short	(.L_382 - .L_381)
.L_381:
        /*003c*/ 	.word	0x00000000
        /*0040*/ 	.short	0x0018
        /*0042*/ 	.short	0x00a0
        /*0044*/ 	.byte	0x00, 0xf5, 0x21, 0x00


	//----- nvinfo : EIATTR_KPARAM_INFO
	.align		4
.L_382:
        /*0048*/ 	.byte	0x04, 0x17
        /*004a*/ 	.short	(.L_384 - .L_383)
.L_383:
        /*004c*/ 	.word	0x00000000
        /*0050*/ 	.short	0x0017
        /*0052*/ 	.short	0x0098
        /*0054*/ 	.byte	0x00, 0xf5, 0x21, 0x00


	//----- nvinfo : EIATTR_KPARAM_INFO
	.align		4
.L_384:
        /*0058*/ 	.byte	0x04, 0x17
        /*005a*/ 	.short	(.L_386 - .L_385)
.L_385:
        /*005c*/ 	.word	0x00000000
        /*0060*/ 	.short	0x0016
        /*0062*/ 	.short	0x0090
        /*0064*/ 	.byte	0x00, 0xf5, 0x21, 0x00


	//----- nvinfo : EIATTR_KPARAM_INFO
	.align		4
.L_386:
        /*0068*/ 	.byte	0x04, 0x17
        /*006a*/ 	.short	(.L_388 - .L_387)
.L_387:
        /*006c*/ 	.word	0x00000000
        /*0070*/ 	.short	0x0015
        /*0072*/ 	.short	0x008a
        /*0074*/ 	.byte	0x00, 0xf0, 0x05, 0x00


	//----- nvinfo : EIATTR_KPARAM_INFO
	.align		4
.L_388:
        /*0078*/ 	.byte	0x04, 0x17
        /*007a*/ 	.short	(.L_390 - .L_389)
.L_389:
        /*007c*/ 	.word	0x00000000
        /*0080*/ 	.short	0x0014
        /*0082*/ 	.short	0x0089
        /*0084*/ 	.byte	0x00, 0xf0, 0x05, 0x00


	//----- nvinfo : EIATTR_KPARAM_INFO
	.align		4
.L_390:
        /*0088*/ 	.byte	0x04, 0x17
        /*008a*/ 	.short	(.L_392 - .L_391)
.L_391:
        /*008c*/ 	.word	0x00000000
        /*0090*/ 	.short	0x0013
        /*0092*/ 	.short	0x0088
        /*0094*/ 	.byte	0x00, 0xf0, 0x05, 0x00


	//----- nvinfo : EIATTR_KPARAM_INFO
	.align		4
.L_392:
        /*0098*/ 	.byte	0x04, 0x17
        /*009a*/ 	.short	(.L_394 - .L_393)
.L_393:
        /*009c*/ 	.word	0x00000000
        /*00a0*/ 	.short	0x0012
        /*00a2*/ 	.short	0x0080
        /*00a4*/ 	.byte	0x00, 0xf5, 0x21, 0x00


	//----- nvinfo : EIATTR_KPARAM_INFO
	.align		4
.L_394:
        /*00a8*/ 	.byte	0x04, 0x17
        /*00aa*/ 	.short	(.L_396 - .L_395)
.L_395:
        /*00ac*/ 	.word	0x00000000
        /*00b0*/ 	.short	0x0011
        /*00b2*/ 	.short	0x0078
        /*00b4*/ 	.byte	0x00, 0xf5, 0x21, 0x00


	//----- nvinfo : EIATTR_KPARAM_INFO
	.align		4
.L_396:
        /*00b8*/ 	.byte	0x04, 0x17
        /*00ba*/ 	.short	(.L_398 - .L_397)
.L_397:
        /*00bc*/ 	.word	0x00000000
        /*00c0*/ 	.short	0x0010
        /*00c2*/ 	.short	0x0070
        /*00c4*/ 	.byte	0x00, 0xf5, 0x21, 0x00


	//----- nvinfo : EIATTR_KPARAM_INFO
	.align		4
.L_398:
        /*00c8*/ 	.byte	0x04, 0x17
        /*00ca*/ 	.short	(.L_400 - .L_399)
.L_399:
        /*00cc*/ 	.word	0x00000000
        /*00d0*/ 	.short	0x000f
        /*00d2*/ 	.short	0x0068
        /*00d4*/ 	.byte	0x00, 0xf5, 0x21, 0x00


	//----- nvinfo : EIATTR_KPARAM_INFO
	.align		4
.L_400:
        /*00d8*/ 	.byte	0x04, 0x17
        /*00da*/ 	.short	(.L_402 - .L_401)
.L_401:
        /*00dc*/ 	.word	0x00000000
        /*00e0*/ 	.short	0x000e
        /*00e2*/ 	.short	0x0060
        /*00e4*/ 	.byte	0x00, 0xf0, 0x11, 0x00


	//----- nvinfo : EIATTR_KPARAM_INFO
	.align		4
.L_402:
        /*00e8*/ 	.byte	0x04, 0x17
        /*00ea*/ 	.short	(.L_404 - .L_403)
.L_403:
        /*00ec*/ 	.word	0x00000000
        /*00f0*/ 	.short	0x000d
        /*00f2*/ 	.short	0x0058
        /*00f4*/ 	.byte	0x00, 0xf5, 0x21, 0x00


	//----- nvinfo : EIATTR_KPARAM_INFO
	.align		4
.L_404:
        /*00f8*/ 	.byte	0x04, 0x17
        /*00fa*/ 	.short	(.L_406 - .L_405)
.L_405:
        /*00fc*/ 	.word	0x00000000
        /*0100*/ 	.short	0x000c
        /*0102*/ 	.short	0x0050
        /*0104*/ 	.byte	0x00, 0xf0, 0x11, 0x00


	//----- nvinfo : EIATTR_KPARAM_INFO
	.align		4
.L_406:
        /*0108*/ 	.byte	0x04, 0x17
        /*010a*/ 	.short	(.L_408 - .L_407)
.L_407:
        /*010c*/ 	.word	0x00000000
        /*0110*/ 	.short	0x000b
        /*0112*/ 	.short	0x0048
        /*0114*/ 	.byte	0x00, 0xf5, 0x21, 0x00


	//----- nvinfo : EIATTR_KPARAM_INFO
	.align		4
.L_408:
        /*0118*/ 	.byte	0x04, 0x17
        /*011a*/ 	.short	(.L_410 - .L_409)
.L_409:
        /*011c*/ 	.word	0x00000000
        /*0120*/ 	.short	0x000a
        /*0122*/ 	.short	0x0040
        /*0124*/ 	.byte	0x00, 0xf0, 0x21, 0x00


	//----- nvinfo : EIATTR_KPARAM_INFO
	.align		4
.L_410:
        /*0128*/ 	.byte	0x04, 0x17
        /*012a*/ 	.short	(.L_412 - .L_411)
.L_411:
        /*012c*/ 	.word	0x00000000
        /*0130*/ 	.short	0x0009
        /*0132*/ 	.short	0x0038
        /*0134*/ 	.byte	0x00, 0xf0, 0x21, 0x00


	//----- nvinfo : EIATTR_KPARAM_INFO
	.align		4
.L_412:
        /*0138*/ 	.byte	0x04, 0x17
        /*013a*/ 	.short	(.L_414 - .L_413)
.L_413:
        /*013c*/ 	.word	0x00000000
        /*0140*/ 	.short	0x0008
        /*0142*/ 	.short	0x0030
        /*0144*/ 	.byte	0x00, 0xf0, 0x21, 0x00


	//----- nvinfo : EIATTR_KPARAM_INFO
	.align		4
.L_414:
        /*0148*/ 	.byte	0x04, 0x17
        /*014a*/ 	.short	(.L_416 - .L_415)
.L_415:
        /*014c*/ 	.word	0x00000000
        /*0150*/ 	.short	0x0007
        /*0152*/ 	.short	0x0028
        /*0154*/ 	.byte	0x00, 0xf5, 0x21, 0x00


	//----- nvinfo : EIATTR_KPARAM_INFO
	.align		4
.L_416:
        /*0158*/ 	.byte	0x04, 0x17
        /*015a*/ 	.short	(.L_418 - .L_417)
.L_417:
        /*015c*/ 	.word	0x00000000
        /*0160*/ 	.short	0x0006
        /*0162*/ 	.short	0x0020
        /*0164*/ 	.byte	0x00, 0xf0, 0x11, 0x00


	//----- nvinfo : EIATTR_KPARAM_INFO
	.align		4
.L_418:
        /*0168*/ 	.byte	0x04, 0x17
        /*016a*/ 	.short	(.L_420 - .L_419)
.L_419:
        /*016c*/ 	.word	0x00000000
        /*0170*/ 	.short	0x0005
        /*0172*/ 	.short	0x0018
        /*0174*/ 	.byte	0x00, 0xf5, 0x21, 0x00


	//----- nvinfo : EIATTR_KPARAM_INFO
	.align		4
.L_420:
        /*0178*/ 	.byte	0x04, 0x17
        /*017a*/ 	.short	(.L_422 - .L_421)
.L_421:
        /*017c*/ 	.word	0x00000000
        /*0180*/ 	.short	0x0004
        /*0182*/ 	.short	0x0010
        /*0184*/ 	.byte	0x00, 0xf5, 0x21, 0x00


	//----- nvinfo : EIATTR_KPARAM_INFO
	.align		4
.L_422:
        /*0188*/ 	.byte	0x04, 0x17
        /*018a*/ 	.short	(.L_424 - .L_423)
.L_423:
        /*018c*/ 	.word	0x00000000
        /*0190*/ 	.short	0x0003
        /*0192*/ 	.short	0x000c
        /*0194*/ 	.byte	0x00, 0xf0, 0x11, 0x00


	//----- nvinfo : EIATTR_KPARAM_INFO
	.align		4
.L_424:
        /*0198*/ 	.byte	0x04, 0x17
        /*019a*/ 	.short	(.L_426 - .L_425)
.L_425:
        /*019c*/ 	.word	0x00000000
        /*01a0*/ 	.short	0x0002
        /*01a2*/ 	.short	0x0008
        /*01a4*/ 	.byte	0x00, 0xf0, 0x11, 0x00


	//----- nvinfo : EIATTR_KPARAM_INFO
	.align		4
.L_426:
        /*01a8*/ 	.byte	0x04, 0x17
        /*01aa*/ 	.short	(.L_428 - .L_427)
.L_427:
        /*01ac*/ 	.word	0x00000000
        /*01b0*/ 	.short	0x0001
        /*01b2*/ 	.short	0x0004
        /*01b4*/ 	.byte	0x00, 0xf0, 0x11, 0x00


	//----- nvinfo : EIATTR_KPARAM_INFO
	.align		4
.L_428:
        /*01b8*/ 	.byte	0x04, 0x17
        /*01ba*/ 	.short	(.L_430 - .L_429)
.L_429:
        /*01bc*/ 	.word	0x00000000
        /*01c0*/ 	.short	0x0000
        /*01c2*/ 	.short	0x0000
        /*01c4*/ 	.byte	0x00, 0xf0, 0x11, 0x00


	//----- nvinfo : EIATTR_SPARSE_MMA_MASK
	.align		4
.L_430:
        /*01c8*/ 	.byte	0x03, 0x50
        /*01ca*/ 	.short	0x0000


	//----- nvinfo : EIATTR_MAXREG_COUNT
	.align		4
        /*01cc*/ 	.byte	0x03, 0x1b
        /*01ce*/ 	.short	0x00ff


	//----- nvinfo : EIATTR_NUM_BARRIERS
	.align		4
        /*01d0*/ 	.byte	0x02, 0x4c
        /*01d2*/ 	.byte	0x01
	.zero		1


	//----- nvinfo : EIATTR_EXTERNS
	.align		4
        /*01d4*/ 	.byte	0x04, 0x0f
        /*01d6*/ 	.short	(.L_432 - .L_431)


	//   ....[0]....
	.align		4
.L_431:
        /*01d8*/ 	.word	index@(vprintf)


	//----- nvinfo : EIATTR_MERCURY_ISA_VERSION
	.align		4
.L_432:
        /*01dc*/ 	.byte	0x03, 0x5f
        /*01de*/ 	.short	0x0101


	//----- nvinfo : EIATTR_VRC_CTA_INIT_COUNT
	.align		4
        /*01e0*/ 	.byte	0x02, 0x4a
	.zero		1
	.zero		1


	//----- nvinfo : EIATTR_SYSCALL_OFFSETS
	.align		4
        /*01e4*/ 	.byte	0x04, 0x46
        /*01e6*/ 	.short	(.L_434 - .L_433)


	//   ....[0]....
.L_433:
        /*01e8*/ 	.word	0x00000a80


	//   ....[1]....
        /*01ec*/ 	.word	0x00000af0


	//----- nvinfo : EIATTR_EXIT_INSTR_OFFSETS
	.align		4
.L_434:
        /*01f0*/ 	.byte	0x04, 0x1c
        /*01f2*/ 	.short	(.L_436 - .L_435)


	//   ....[0]....
.L_435:
        /*01f4*/ 	.word	0x00013540


	//   ....[1]....
        /*01f8*/ 	.word	0x00015c00


	//----- nvinfo : EIATTR_CRS_STACK_SIZE
	.align		4
.L_436:
        /*01fc*/ 	.byte	0x04, 0x1e
        /*01fe*/ 	.short	(.L_438 - .L_437)
.L_437:
        /*0200*/ 	.word	0x00000000


	//----- nvinfo : EIATTR_CBANK_PARAM_SIZE
	.align		4
.L_438:
        /*0204*/ 	.byte	0x03, 0x19
        /*0206*/ 	.short	0x00c0


	//----- nvinfo : EIATTR_PARAM_CBANK
	.align		4
        /*0208*/ 	.byte	0x04, 0x0a
        /*020a*/ 	.short	(.L_440 - .L_439)
	.align		4
.L_439:
        /*020c*/ 	.word	index@(.nv.constant0._Z10mkstrxd_cuILi1ELi4EEviiiiPdPiiS1_dddS0_iS0_iS1_S1_S0_S0_bbbS0_S0_S1_S1_S0_S0_)
        /*0210*/ 	.short	0x0380
        /*0212*/ 	.short	0x00c0


	//----- nvinfo : EIATTR_SW_WAR
	.align		4
.L_440:
        /*0214*/ 	.byte	0x04, 0x36
        /*0216*/ 	.short	(.L_442 - .L_441)
.L_441:
        /*0218*/ 	.word	0x00000008
.L_442:


//--------------------- .nv.info._Z10mkstrxd_cuILi0ELi4EEviiiiPdPiiS1_dddS0_iS0_iS1_S1_S0_S0_bbbS0_S0_S1_S1_S0_S0_ --------------------------
	.section	.nv.info._Z10mkstrxd_cuILi0ELi4EEviiiiPdPiiS1_dddS0_iS0_iS1_S1_S0_S0_bbbS0_S0_S1_S1_S0_S0_,"",@"SHT_CUDA_INFO"
	.sectionflags	@""
	.align	4


	//----- nvinfo : EIATTR_CUDA_API_VERSION
	.align		4
        /*0000*/ 	.byte	0x04, 0x37
        /*0002*/ 	.short	(.L_444 - .L_443)
.L_443:
        /*0004*/ 	.word	0x00000082


	//----- nvinfo : EIATTR_KPARAM_INFO
	.align		4
.L_444:
        /*0008*/ 	.byte	0x04, 0x17
        /*000a*/ 	.short	(.L_446 - .L_445)
.L_445:
        /*000c*/ 	.word	0x00000000
        /*0010*/ 	.short	0x001b
        /*0012*/ 	.short	0x00b8
        /*0014*/ 	.byte	0x00, 0xf5, 0x21, 0x00


	//----- nvinfo : EIATTR_KPARAM_INFO
	.align		4
.L_446:
        /*0018*/ 	.byte	0x04, 0x17
        /*001a*/ 	.short	(.L_448 - .L_447)
.L_447:
        /*001c*/ 	.word	0x00000000
        /*0020*/ 	.short	0x001a
        /*0022*/ 	.short	0x00b0
        /*0024*/ 	.byte	0x00, 0xf5, 0x21, 0x00


	//----- nvinfo : EIATTR_KPARAM_INFO
	.align		4
.L_448:
        /*0028*/ 	.byte	0x04, 0x17
        /*002a*/ 	.short	(.L_450 - .L_449)
.L_449:
        /*002c*/ 	.word	0x00000000
        /*0030*/ 	.short	0x0019
        /*0032*/ 	.short	0x00a8
        /*0034*/ 	.byte	0x00, 0xf5, 0x21, 0x00


	//----- nvinfo : EIATTR_KPARAM_INFO
	.align		4
.L_450:
        /*0038*/ 	.byte	0x04, 0x17
        /*003a*/ 	.short	(.L_452 - .L_451)
.L_451:
        /*003c*/ 	.word	0x00000000
        /*0040*/ 	.short	0x0018
        /*0042*/ 	.short	0x00a0
        /*0044*/ 	.byte	0x00, 0xf5, 0x21, 0x00


	//----- nvinfo : EIATTR_KPARAM_INFO
	.align		4
.L_452:
        /*0048*/ 	.byte	0x04, 0x17
        /*004a*/ 	.short	(.L_454 - .L_453)
.L_453:
        /*004c*/ 	.word	0x00000000
        /*0050*/ 	.short	0x0017
        /*0052*/ 	.short	0x0098
        /*0054*/ 	.byte	0x00, 0xf5, 0x21, 0x00


	//----- nvinfo : EIATTR_KPARAM_INFO
	.align		4
.L_454:
        /*0058*/ 	.byte	0x04, 0x17
        /*005a*/ 	.short	(.L_456 - .L_455)
.L_455:
        /*005c*/ 	.word	0x00000000
        /*0060*/ 	.short	0x0016
        /*0062*/ 	.short	0x0090
        /*0064*/ 	.byte	0x00, 0xf5, 0x21, 0x00


	//----- nvinfo : EIATTR_KPARAM_INFO
	.align		4
.L_456:
        /*0068*/ 	.byte	0x04, 0x17
        /*006a*/ 	.short	(.L_458 - .L_457)
.L_457:
        /*006c*/ 	.word	0x00000000
        /*0070*/ 	.short	0x0015
        /*0072*/ 	.short	0x008a
        /*0074*/ 	.byte	0x00, 0xf0, 0x05, 0x00


	//----- nvinfo : EIATTR_KPARAM_INFO
	.align		4
.L_458:
        /*0078*/ 	.byte	0x04, 0x17
        /*007a*/ 	.short	(.L_460 - .L_459)
.L_459:
        /*007c*/ 	.word	0x00000000
        /*0080*/ 	.short	0x0014
        /*0082*/ 	.short	0x0089
        /*0084*/ 	.byte	0x00, 0xf0, 0x05, 0x00


	//----- nvinfo : EIATTR_KPARAM_INFO
	.align		4
.L_460:
        /*0088*/ 	.byte	0x04, 0x17
        /*008a*/ 	.short	(.L_462 - .L_461)
.L_461:
        /*008c*/ 	.word	0x00000000
        /*0090*/ 	.short	0x0013
        /*0092*/ 	.short	0x0088
        /*0094*/ 	.byte	0x00, 0xf0, 0x05, 0x00


	//----- nvinfo : EIATTR_KPARAM_INFO
	.align		4
.L_462:
        /*0098*/ 	.byte	0x04, 0x17
        /*009a*/ 	.short	(.L_464 - .L_463)
.L_463:
        /*009c*/ 	.word	0x00000000
        /*00a0*/ 	.short	0x0012
        /*00a2*/ 	.short	0x0080
        /*00a4*/ 	.byte	0x00, 0xf5, 0x21, 0x00


	//----- nvinfo : EIATTR_KPARAM_INFO
	.align		4
.L_464:
        /*00a8*/ 	.byte	0x04, 0x17
        /*00aa*/ 	.short	(.L_466 - .L_465)
.L_465:
        /*00ac*/ 	.word	0x00000000
        /*00b0*/ 	.short	0x0011
        /*00b2*/ 	.short	0x0078
        /*00b4*/ 	.byte	0x00, 0xf5, 0x21, 0x00


	//----- nvinfo : EIATTR_KPARAM_INFO
	.align		4
.L_466:
        /*00b8*/ 	.byte	0x04, 0x17
        /*00ba*/ 	.short	(.L_468 - .L_467)
.L_467:
        /*00bc*/ 	.word	0x00000000
        /*00c0*/ 	.short	0x0010
        /*00c2*/ 	.short	0x0070
        /*00c4*/ 	.byte	0x00, 0xf5, 0x21, 0x00


	//----- nvinfo : EIATTR_KPARAM_INFO
	.align		4
.L_468:
        /*00c8*/ 	.byte	0x04, 0x17
        /*00ca*/ 	.short	(.L_470 - .L_469)
.L_469:
        /*00cc*/ 	.word	0x00000000
        /*00d0*/ 	.short	0x000f
        /*00d2*/ 	.short	0x0068
        /*00d4*/ 	.byte	0x00, 0xf5, 0x21, 0x00


	//----- nvinfo : EIATTR_KPARAM_INFO
	.align		4
.L_470:
        /*00d8*/ 	.byte	0x04, 0x17
        /*00da*/ 	.short	(.L_472 - .L_471)
.L_471:
        /*00dc*/ 	.word	0x00000000
        /*00e0*/ 	.short	0x000e
        /*00e2*/ 	.short	0x0060
        /*00e4*/ 	.byte	0x00, 0xf0, 0x11, 0x00


	//----- nvinfo : EIATTR_KPARAM_INFO
	.align		4
.L_472:
        /*00e8*/ 	.byte	0x04, 0x17
        /*00ea*/ 	.short	(.L_474 - .L_473)
.L_473:
        /*00ec*/ 	.word	0x00000000
        /*00f0*/ 	.short	0x000d
        /*00f2*/ 	.short	0x0058
        /*00f4*/ 	.byte	0x00, 0xf5, 0x21, 0x00


	//----- nvinfo : EIATTR_KPARAM_INFO
	.align		4
.L_474:
        /*00f8*/ 	.byte	0x04, 0x17
        /*00fa*/ 	.short	(.L_476 - .L_475)
.L_475:
        /*00fc*/ 	.word	0x00000000
        /*0100*/ 	.short	0x000c
        /*0102*/ 	.short	0x0050
        /*0104*/ 	.byte	0x00, 0xf0, 0x11, 0x00


	//----- nvinfo : EIATTR_KPARAM_INFO
	.align		4
.L_476:
        /*0108*/ 	.byte	0x04, 0x17
        /*010a*/ 	.short	(.L_478 - .L_477)
.L_477:
        /*010c*/ 	.word	0x00000000
        /*0110*/ 	.short	0x000b
        /*0112*/ 	.short	0x0048
        /*0114*/ 	.byte	0x00, 0xf5, 0x21, 0x00


	//----- nvinfo : EIATTR_KPARAM_INFO
	.align		4
.L_478:
        /*0118*/ 	.byte	0x04, 0x17
        /*011a*/ 	.short	(.L_480 - .L_479)
.L_479:
        /*011c*/ 	.word	0x00000000
        /*0120*/ 	.short	0x000a
        /*0122*/ 	.short	0x0040
        /*0124*/ 	.byte	0x00, 0xf0, 0x21, 0x00


	//----- nvinfo : EIATTR_KPARAM_INFO
	.align		4
.L_480:
        /*0128*/ 	.byte	0x04, 0x17
        /*012a*/ 	.short	(.L_482 - .L_481)
.L_481:
        /*012c*/ 	.word	0x00000000
        /*0130*/ 	.short	0x0009
        /*0132*/ 	.short	0x0038
        /*0134*/ 	.byte	0x00, 0xf0, 0x21, 0x00


	//----- nvinfo : EIATTR_KPARAM_INFO
	.align		4
.L_482:
        /*0138*/ 	.byte	0x04, 0x17
        /*013a*/ 	.short	(.L_484 - .L_483)
.L_483:
        /*013c*/ 	.word	0x00000000
        /*0140*/ 	.short	0x0008
        /*0142*/ 	.short	0x0030
        /*0144*/ 	.byte	0x00, 0xf0, 0x21, 0x00


	//----- nvinfo : EIATTR_KPARAM_INFO
	.align		4
.L_484:
        /*0148*/ 	.byte	0x04, 0x17
        /*014a*/ 	.short	(.L_486 - .L_485)
.L_485:
        /*014c*/ 	.word	0x00000000
        /*0150*/ 	.short	0x0007
        /*0152*/ 	.short	0x0028
        /*0154*/ 	.byte	0x00, 0xf5, 0x21, 0x00


	//----- nvinfo : EIATTR_KPARAM_INFO
	.align		4
.L_486:
        /*0158*/ 	.byte	0x04, 0x17
        /*015a*/ 	.short	(.L_488 - .L_487)
.L_487:
        /*015c*/ 	.word	0x00000000
        /*0160*/ 	.short	0x0006
        /*0162*/ 	.short	0x0020
        /*0164*/ 	.byte	0x00, 0xf0, 0x11, 0x00


	//----- nvinfo : EIATTR_KPARAM_INFO
	.align		4
.L_488:
        /*0168*/ 	.byte	0x04, 0x17
        /*016a*/ 	.short	(.L_490 - .L_489)
.L_489:
        /*016c*/ 	.word	0x00000000
        /*0170*/ 	.short	0x0005
        /*0172*/ 	.short	0x0018
        /*0174*/ 	.byte	0x00, 0xf5, 0x21, 0x00


	//----- nvinfo : EIATTR_KPARAM_INFO
	.align		4
.L_490:
        /*0178*/ 	.byte	0x04, 0x17
        /*017a*/ 	.short	(.L_492 - .L_491)
.L_491:
        /*017c*/ 	.word	0x00000000
        /*0180*/ 	.short	0x0004
        /*0182*/ 	.short	0x0010
        /*0184*/ 	.byte	0x00, 0xf5, 0x21, 0x00


	//----- nvinfo : EIATTR_KPARAM_INFO
	.align		4
.L_492:
        /*0188*/ 	.byte	0x04, 0x17
        /*018a*/ 	.short	(.L_494 - .L_493)
.L_493:
        /*018c*/ 	.word	0x00000000
        /*0190*/ 	.short	0x0003
        /*0192*/ 	.short	0x000c
        /*0194*/ 	.byte	0x00, 0xf0, 0x11, 0x00


	//----- nvinfo : EIATTR_KPARAM_INFO
	.align		4
.L_494:
        /*0198*/ 	.byte	0x04, 0x17
        /*019a*/ 	.short	(.L_496 - .L_495)
.L_495:
        /*019c*/ 	.word	0x00000000
        /*01a0*/ 	.short	0x0002
        /*01a2*/ 	.short	0x0008
        /*01a4*/ 	.byte	0x00, 0xf0, 0x11, 0x00


	//----- nvinfo : EIATTR_KPARAM_INFO
	.align		4
.L_496:
        /*01a8*/ 	.byte	0x04, 0x17
        /*01aa*/ 	.short	(.L_498 - .L_497)
.L_497:
        /*01ac*/ 	.word	0x00000000
        /*01b0*/ 	.short	0x0001
        /*01b2*/ 	.short	0x0004
        /*01b4*/ 	.byte	0x00, 0xf0, 0x11, 0x00


	//----- nvinfo : EIATTR_KPARAM_INFO
	.align		4
.L_498:
        /*01b8*/ 	.byte	0x04, 0x17
        /*01ba*/ 	.short	(.L_500 - .L_499)
.L_499:
        /*01bc*/ 	.word	0x00000000
        /*01c0*/ 	.short	0x0000
        /*01c2*/ 	.short	0x0000
        /*01c4*/ 	.byte	0x00, 0xf0, 0x11, 0x00


	//----- nvinfo : EIATTR_SPARSE_MMA_MASK
	.align		4
.L_500:
        /*01c8*/ 	.byte	0x03, 0x50
        /*01ca*/ 	.short	0x0000


	//----- nvinfo : EIATTR_MAXREG_COUNT
	.align		4
        /*01cc*/ 	.byte	0x03, 0x1b
        /*01ce*/ 	.short	0x00ff


	//----- nvinfo : EIATTR_NUM_BARRIERS
	.align		4
        /*01d0*/ 	.byte	0x02, 0x4c
        /*01d2*/ 	.byte	0x01
	.zero		1


	//----- nvinfo : EIATTR_EXTERNS
	.align		4
        /*01d4*/ 	.byte	0x04, 0x0f
        /*01d6*/ 	.short	(.L_502 - .L_501)


	//   ....[0]....
	.align		4
.L_501:
        /*01d8*/ 	.word	index@(vprintf)


	//----- nvinfo : EIATTR_MERCURY_ISA_VERSION
	.align		4
.L_502:
        /*01dc*/ 	.byte	0x03, 0x5f
        /*01de*/ 	.short	0x0101


	//----- nvinfo : EIATTR_VRC_CTA_INIT_COUNT
	.align		4
        /*01e0*/ 	.byte	0x02, 0x4a
	.zero		1
	.zero		1


	//----- nvinfo : EIATTR_SYSCALL_OFFSETS
	.align		4
        /*01e4*/ 	.byte	0x04, 0x46
        /*01e6*/ 	.short	(.L_504 - .L_503)


	//   ....[0]....
.L_503:
        /*01e8*/ 	.word	0x00000ad0


	//   ....[1]....
        /*01ec*/ 	.word	0x00000b40


	//----- nvinfo : EIATTR_EXIT_INSTR_OFFSETS
	.align		4
.L_504:
        /*01f0*/ 	.byte	0x04, 0x1c
        /*01f2*/ 	.short	(.L_506 - .L_505)


	//   ....[0]....
.L_505:
        /*01f4*/ 	.word	0x0000bda0


	//   ....[1]....
        /*01f8*/ 	.word	0x0000e460


	//----- nvinfo : EIATTR_CRS_STACK_SIZE
	.align		4
.L_506:
        /*01fc*/ 	.byte	0x04, 0x1e
        /*01fe*/ 	.short	(.L_508 - .L_507)
.L_507:
        /*0200*/ 	.word	0x00000000


	//----- nvinfo : EIATTR_CBANK_PARAM_SIZE
	.align		4
.L_508:
        /*0204*/ 	.byte	0x03, 0x19
        /*0206*/ 	.short	0x00c0


	//----- nvinfo : EIATTR_PARAM_CBANK
	.align		4
        /*0208*/ 	.byte	0x04, 0x0a
        /*020a*/ 	.short	(.L_510 - .L_509)
	.align		4
.L_509:
        /*020c*/ 	.word	index@(.nv.constant0._Z10mkstrxd_cuILi0ELi4EEviiiiPdPiiS1_dddS0_iS0_iS1_S1_S0_S0_bbbS0_S0_S1_S1_S0_S0_)
        /*0210*/ 	.short	0x0380
        /*0212*/ 	.short	0x00c0


	//----- nvinfo : EIATTR_SW_WAR
	.align		4
.L_510:
        /*0214*/ 	.byte	0x04, 0x36
        /*0216*/ 	.short	(.L_512 - .L_511)
.L_511:
        /*0218*/ 	.word	0x00000008
.L_512:


//--------------------- .nv.info._Z10mkstrxd_cuILi4ELi32EEviiiiPdPiiS1_dddS0_iS0_iS1_S1_S0_S0_bbbS0_S0_S1_S1_S0_S0_ --------------------------
	.section	.nv.info._Z10mkstrxd_cuILi4ELi32EEviiiiPdPiiS1_dddS0_iS0_iS1_S1_S0_S0_bbbS0_S0_S1_S1_S0_S0_,"",@"SHT_CUDA_INFO"
	.sectionflags	@""
	.align	4


	//----- nvinfo : EIATTR_CUDA_API_VERSION
	.align		4
        /*0000*/ 	.byte	0x04, 0x37
        /*0002*/ 	.short	(.L_514 - .L_513)
.L_513:
        /*0004*/ 	.word	0x00000082


	//----- nvinfo : EIATTR_KPARAM_INFO
	.align		4
.L_514:
        /*0008*/ 	.byte	0x04, 0x17
        /*000a*/ 	.short	(.L_516 - .L_515)
.L_515:
        /*000c*/ 	.word	0x00000000
        /*0010*/ 	.short	0x001b
        /*0012*/ 	.short	0x00b8
        /*0014*/ 	.byte	0x00, 0xf5, 0x21, 0x00


	//----- nvinfo : EIATTR_KPARAM_INFO
	.align		4
.L_516:
        /*0018*/ 	.byte	0x04, 0x17
        /*001a*/ 	.short	(.L_518 - .L_517)
.L_517:
        /*001c*/ 	.word	0x00000000
        /*0020*/ 	.short	0x001a
        /*0022*/ 	.short	0x00b0
        /*0024*/ 	.byte	0x00, 0xf5, 0x21, 0x00


	//----- nvinfo : EIATTR_KPARAM_INFO
	.align		4
.L_518:
        /*0028*/ 	.byte	0x04, 0x17
        /*002a*/ 	.short	(.L_520 - .L_519)
.L_519:
        /*002c*/ 	.word	0x00000000
        /*0030*/ 	.short	0x0019
        /*0032*/ 	.short	0x00a8
        /*0034*/ 	.byte	0x00, 0xf5, 0x21, 0x00


	//----- nvinfo : EIATTR_KPARAM_INFO
	.align		4
.L_520:
        /*0038*/ 	.byte	0x04, 0x17
        /*003a*/ 	.short	(.L_522 - .L_521)
.L_521:
        /*003c*/ 	.word	0x00000000
        /*0040*/ 	.short	0x0018
        /*0042*/ 	.short	0x00a0
        /*0044*/ 	.byte	0x00, 0xf5, 0x21, 0x00


	//----- nvinfo : EIATTR_KPARAM_INFO
	.align		4
.L_522:
        /*0048*/ 	.byte	0x04, 0x17
        /*004a*/ 	.short	(.L_524 - .L_523)
.L_523:
        /*004c*/ 	.word	0x00000000
        /*0050*/ 	.short	0x0017
        /*0052*/ 	.short	0x0098
        /*0054*/ 	.byte	0x00, 0xf5, 0x21, 0x00


	//----- nvinfo : EIATTR_KPARAM_INFO
	.align		4
.L_524:
        /*0058*/ 	.byte	0x04, 0x17
        /*005a*/ 	.short	(.L_526 - .L_525)
.L_525:
        /*005c*/ 	.word	0x00000000
        /*0060*/ 	.short	0x0016
        /*0062*/ 	.short	0x0090
        /*0064*/ 	.byte	0x00, 0xf5, 0x21, 0x00


	//----- nvinfo : EIATTR_KPARAM_INFO
	.align		4
.L_526:
        /*0068*/ 	.byte	0x04, 0x17
        /*006a*/ 	.short	(.L_528 - .L_527)
.L_527:
        /*006c*/ 	.word	0x00000000
        /*0070*/ 	.short	0x0015
        /*0072*/ 	.short	0x008a
        /*0074*/ 	.byte	0x00, 0xf0, 0x05, 0x00


	//----- nvinfo : EIATTR_KPARAM_INFO
	.align		4
.L_528:
        /*0078*/ 	.byte	0x04, 0x17
        /*007a*/ 	.short	(.L_530 - .L_529)
.L_529:
        /*007c*/ 	.word	0x00000000
        /*0080*/ 	.short	0x0014
        /*0082*/ 	.short	0x0089
        /*0084*/ 	.byte	0x00, 0xf0, 0x05, 0x00


	//----- nvinfo : EIATTR_KPARAM_INFO
	.align		4
.L_530:
        /*0088*/ 	.byte	0x04, 0x17
        /*008a*/ 	.short	(.L_532 - .L_531)
.L_531:
        /*008c*/ 	.word	0x00000000
        /*0090*/ 	.short	0x0013
        /*0092*/ 	.short	0x0088
        /*0094*/ 	.byte	0x00, 0xf0, 0x05, 0x00


	//----- nvinfo : EIATTR_KPARAM_INFO
	.align		4
.L_532:
        /*0098*/ 	.byte	0x04, 0x17
        /*009a*/ 	.short	(.L_534 - .L_533)
.L_533:
        /*009c*/ 	.word	0x00000000
        /*00a0*/ 	.short	0x0012
        /*00a2*/ 	.short	0x0080
        /*00a4*/ 	.byte	0x00, 0xf5, 0x21, 0x00


	//----- nvinfo : EIATTR_KPARAM_INFO
	.align		4
.L_534:
        /*00a8*/ 	.byte	0x04, 0x17
        /*00aa*/ 	.short	(.L_536 - .L_535)
.L_535:
        /*00ac*/ 	.word	0x00000000
        /*00b0*/ 	.short	0x0011
        /*00b2*/ 	.short	0x0078
        /*00b4*/ 	.byte	0x00, 0xf5, 0x21, 0x00


	//----- nvinfo : EIATTR_KPARAM_INFO
	.align		4
.L_536:
        /*00b8*/ 	.byte	0x04, 0x17
        /*00ba*/ 	.short	(.L_538 - .L_537)
.L_537:
        /*00bc*/ 	.word	0x00000000
        /*00c0*/ 	.short	0x0010
        /*00c2*/ 	.short	0x0070
        /*00c4*/ 	.byte	0x00, 0xf5, 0x21, 0x00


	//----- nvinfo : EIATTR_KPARAM_INFO
	.align		4
.L_538:
        /*00c8*/ 	.byte	0x04, 0x17
        /*00ca*/ 	.short	(.L_540 - .L_539)
.L_539:
        /*00cc*/ 	.word	0x00000000
        /*00d0*/ 	.short	0x000f
        /*00d2*/ 	.short	0x0068
        /*00d4*/ 	.byte	0x00, 0xf5, 0x21, 0x00


	//----- nvinfo : EIATTR_KPARAM_INFO
	.align		4
.L_540:
        /*00d8*/ 	.byte	0x04, 0x17
        /*00da*/ 	.short	(.L_542 - .L_541)
.L_541:
        /*00dc*/ 	.word	0x00000000
        /*00e0*/ 	.short	0x000e
        /*00e2*/ 	.short	0x0060
        /*00e4*/ 	.byte	0x00, 0xf0, 0x11, 0x00


	//----- nvinfo : EIATTR_KPARAM_INFO
	.align		4
.L_542:
        /*00e8*/ 	.byte	0x04, 0x17
        /*00ea*/ 	.short	(.L_544 - .L_543)
.L_543:
        /*00ec*/ 	.word	0x00000000
        /*00f0*/ 	.short	0x000d
        /*00f2*/ 	.short	0x0058
        /*00f4*/ 	.byte	0x00, 0xf5, 0x21, 0x00


	//----- nvinfo : EIATTR_KPARAM_INFO
	.align		4
.L_544:
        /*00f8*/ 	.byte	0x04, 0x17
        /*00fa*/ 	.short	(.L_546 - .L_545)
.L_545:
        /*00fc*/ 	.word	0x00000000
        /*0100*/ 	.short	0x000c
        /*0102*/ 	.short	0x0050
        /*0104*/ 	.byte	0x00, 0xf0, 0x11, 0x00


	//----- nvinfo : EIATTR_KPARAM_INFO
	.align		4
.L_546:
        /*0108*/ 	.byte	0x04, 0x17
        /*010a*/ 	.short	(.L_548 - .L_547)
.L_547:
        /*010c*/ 	.word	0x00000000
        /*0110*/ 	.short	0x000b
        /*0112*/ 	.short	0x0048
        /*0114*/ 	.byte	0x00, 0xf5, 0x21, 0x00


	//----- nvinfo : EIATTR_KPARAM_INFO
	.align		4
.L_548:
        /*0118*/ 	.byte	0x04, 0x17
        /*011a*/ 	.short	(.L_550 - .L_549)
.L_549:
        /*011c*/ 	.word	0x00000000
        /*0120*/ 	.short	0x000a
        /*0122*/ 	.short	0x0040
        /*0124*/ 	.byte	0x00, 0xf0, 0x21, 0x00


	//----- nvinfo : EIATTR_KPARAM_INFO
	.align		4
.L_550:
        /*0128*/ 	.byte	0x04, 0x17
        /*012a*/ 	.short	(.L_552 - .L_551)
.L_551:
        /*012c*/ 	.word	0x00000000
        /*0130*/ 	.short	0x0009
        /*0132*/ 	.short	0x0038
        /*0134*/ 	.byte	0x00, 0xf0, 0x21, 0x00


	//----- nvinfo : EIATTR_KPARAM_INFO
	.align		4
.L_552:
        /*0138*/ 	.byte	0x04, 0x17
        /*013a*/ 	.short	(.L_554 - .L_553)
.L_553:
        /*013c*/ 	.word	0x00000000
        /*0140*/ 	.short	0x0008
        /*0142*/ 	.short	0x0030
        /*0144*/ 	.byte	0x00, 0xf0, 0x21, 0x00


	//----- nvinfo : EIATTR_KPARAM_INFO
	.align		4
.L_554:
        /*0148*/ 	.byte	0x04, 0x17
        /*014a*/ 	.short	(.L_556 - .L_555)
.L_555:
        /*014c*/ 	.word	0x00000000
        /*0150*/ 	.short	0x0007
        /*0152*/ 	.short	0x0028
        /*0154*/ 	.byte	0x00, 0xf5, 0x21, 0x00


	//----- nvinfo : EIATTR_KPARAM_INFO
	.align		4
.L_556:
        /*0158*/ 	.byte	0x04, 0x17
        /*015a*/ 	.short	(.L_558 - .L_557)
.L_557:
        /*015c*/ 	.word	0x00000000
        /*0160*/ 	.short	0x0006
        /*0162*/ 	.short	0x0020
        /*0164*/ 	.byte	0x00, 0xf0, 0x11, 0x00


	//----- nvinfo : EIATTR_KPARAM_INFO
	.align		4
.L_558:
        /*0168*/ 	.byte	0x04, 0x17
        /*016a*/ 	.short	(.L_560 - .L_559)
.L_559:
        /*016c*/ 	.word	0x00000000
        /*0170*/ 	.short	0x0005
        /*0172*/ 	.short	0x0018
        /*0174*/ 	.byte	0x00, 0xf5, 0x21, 0x00


	//----- nvinfo : EIATTR_KPARAM_INFO
	.align		4
.L_560:
        /*0178*/ 	.byte	0x04, 0x17
        /*017a*/ 	.short	(.L_562 - .L_561)
.L_561:
        /*017c*/ 	.word	0x00000000
        /*0180*/ 	.short	0x0004
        /*0182*/ 	.short	0x0010
        /*0184*/ 	.byte	0x00, 0xf5, 0x21, 0x00


	//----- nvinfo : EIATTR_KPARAM_INFO
	.align		4
.L_562:
        /*0188*/ 	.byte	0x04, 0x17
        /*018a*/ 	.short	(.L_564 - .L_563)
.L_563:
        /*018c*/ 	.word	0x00000000
        /*0190*/ 	.short	0x0003
        /*0192*/ 	.short	0x000c
        /*0194*/ 	.byte	0x00, 0xf0, 0x11, 0x00


	//----- nvinfo : EIATTR_KPARAM_INFO
	.align		4
.L_564:
        /*0198*/ 	.byte	0x04, 0x17
        /*019a*/ 	.short	(.L_566 - .L_565)
.L_565:
        /*019c*/ 	.word	0x00000000
        /*01a0*/ 	.short	0x0002
        /*01a2*/ 	.short	0x0008
        /*01a4*/ 	.byte	0x00, 0xf0, 0x11, 0x00


	//----- nvinfo : EIATTR_KPARAM_INFO
	.align		4
.L_566:
        /*01a8*/ 	.byte	0x04, 0x17
        /*01aa*/ 	.short	(.L_568 - .L_567)
.L_567:
        /*01ac*/ 	.word	0x00000000
        /*01b0*/ 	.short	0x0001
        /*01b2*/ 	.short	0x0004
        /*01b4*/ 	.byte	0x00, 0xf0, 0x11, 0x00


	//----- nvinfo : EIATTR_KPARAM_INFO
	.align		4
.L_568:
        /*01b8*/ 	.byte	0x04, 0x17
        /*01ba*/ 	.short	(.L_570 - .L_569)
.L_569:
        /*01bc*/ 	.word	0x00000000
        /*01c0*/ 	.short	0x0000
        /*01c2*/ 	.short	0x0000
        /*01c4*/ 	.byte	0x00, 0xf0, 0x11, 0x00


	//----- nvinfo : EIATTR_SPARSE_MMA_MASK
	.align		4
.L_570:
        /*01c8*/ 	.byte	0x03, 0x50
        /*01ca*/ 	.short	0x0000


	//----- nvinfo : EIATTR_MAXREG_COUNT
	.align		4
        /*01cc*/ 	.byte	0x03, 0x1b
        /*01ce*/ 	.short	0x00ff


	//----- nvinfo : EIATTR_NUM_BARRIERS
	.align		4
        /*01d0*/ 	.byte	0x02, 0x4c
        /*01d2*/ 	.byte	0x01
	.zero		1


	//----- nvinfo : EIATTR_EXTERNS
	.align		4
        /*01d4*/ 	.byte	0x04, 0x0f
        /*01d6*/ 	.short	(.L_572 - .L_571)


	//   ....[0]....
	.align		4
.L_571:
        /*01d8*/ 	.word	index@(vprintf)


	//----- nvinfo : EIATTR_MERCURY_ISA_VERSION
	.align		4
.L_572:
        /*01dc*/ 	.byte	0x03, 0x5f
        /*01de*/ 	.short	0x0101


	//----- nvinfo : EIATTR_VRC_CTA_INIT_COUNT
	.align		4
        /*01e0*/ 	.byte	0x02, 0x4a
	.zero		1
	.zero		1


	//----- nvinfo : EIATTR_SYSCALL_OFFSETS
	.align		4
        /*01e4*/ 	.byte	0x04, 0x46
        /*01e6*/ 	.short	(.L_574 - .L_573)


	//   ....[0]....
.L_573:
        /*01e8*/ 	.word	0x00000b00


	//   ....[1]....
        /*01ec*/ 	.word	0x00000b70


	//----- nvinfo : EIATTR_EXIT_INSTR_OFFSETS
	.align		4
.L_574:
        /*01f0*/ 	.byte	0x04, 0x1c
        /*01f2*/ 	.short	(.L_576 - .L_575)


	//   ....[0]....
.L_575:
        /*01f4*/ 	.word	0x00012f30


	//   ....[1]....
        /*01f8*/ 	.word	0x000155c0


	//----- nvinfo : EIATTR_CRS_STACK_SIZE
	.align		4
.L_576:
        /*01fc*/ 	.byte	0x04, 0x1e
        /*01fe*/ 	.short	(.L_578 - .L_577)
.L_577:
        /*0200*/ 	.word	0x00000000


	//----- nvinfo : EIATTR_CBANK_PARAM_SIZE
	.align		4
.L_578:
        /*0204*/ 	.byte	0x03, 0x19
        /*0206*/ 	.short	0x00c0


	//----- nvinfo : EIATTR_PARAM_CBANK
	.align		4
        /*0208*/ 	.byte	0x04, 0x0a
        /*020a*/ 	.short	(.L_580 - .L_579)
	.align		4
.L_579:
        /*020c*/ 	.word	index@(.nv.constant0._Z10mkstrxd_cuILi4ELi32EEviiiiPdPiiS1_dddS0_iS0_iS1_S1_S0_S0_bbbS0_S0_S1_S1_S0_S0_)
        /*0210*/ 	.short	0x0380
        /*0212*/ 	.short	0x00c0


	//----- nvinfo : EIATTR_SW_WAR
	.align		4
.L_580:
        /*0214*/ 	.byte	0x04, 0x36
        /*0216*/ 	.short	(.L_582 - .L_581)
.L_581:
        /*0218*/ 	.word	0x00000008
.L_582:


//--------------------- .nv.info._Z10mkstrxd_cuILi3ELi32EEviiiiPdPiiS1_dddS0_iS0_iS1_S1_S0_S0_bbbS0_S0_S1_S1_S0_S0_ --------------------------
	.section	.nv.info._Z10mkstrxd_cuILi3ELi32EEviiiiPdPiiS1_dddS0_iS0_iS1_S1_S0_S0_bbbS0_S0_S1_S1_S0_S0_,"",@"SHT_CUDA_INFO"
	.sectionflags	@""
	.align	4


	//----- nvinfo : EIATTR_CUDA_API_VERSION
	.align		4
        /*0000*/ 	.byte	0x04, 0x37
        /*0002*/ 	.short	(.L_584 - .L_583)
.L_583:
        /*0004*/ 	.word	0x00000082


	//----- nvinfo : EIATTR_KPARAM_INFO
	.align		4
.L_584:
        /*0008*/ 	.byte	0x04, 0x17
        /*000a*/ 	.short	(.L_586 - .L_585)
.L_585:
        /*000c*/ 	.word	0x00000000
        /*0010*/ 	.short	0x001b
        /*0012*/ 	.short	0x00b8
        /*0014*/ 	.byte	0x00, 0xf5, 0x21, 0x00


	//----- nvinfo : EIATTR_KPARAM_INFO
	.align		4
.L_586:
        /*0018*/ 	.byte	0x04, 0x17
        /*001a*/ 	.short	(.L_588 - .L_587)
.L_587:
        /*001c*/ 	.word	0x00000000
        /*0020*/ 	.short	0x001a
        /*0022*/ 	.short	0x00b0
        /*0024*/ 	.byte	0x00, 0xf5, 0x21, 0x00


	//----- nvinfo : EIATTR_KPARAM_INFO
	.align		4
.L_588:
        /*0028*/ 	.byte	0x04, 0x17
        /*002a*/ 	.short	(.L_590 - .L_589)
.L_589:
        /*002c*/ 	.word	0x00000000
        /*0030*/ 	.short	0x0019
        /*0032*/ 	.short	0x00a8
        /*0034*/ 	.byte	0x00, 0xf5, 0x21, 0x00


	//----- nvinfo : EIATTR_KPARAM_INFO
	.align		4
.L_590:
        /*0038*/ 	.byte	0x04, 0x17
        /*003a*/ 	.short	(.L_592 - .L_591)
.L_591:
        /*003c*/ 	.word	0x00000000
        /*0040*/ 	.short	0x0018
        /*0042*/ 	.short	0x00a0
        /*0044*/ 	.byte	0x00, 0xf5, 0x21, 0x00


	//----- nvinfo : EIATTR_KPARAM_INFO
	.align		4
.L_592:
        /*0048*/ 	.byte	0x04, 0x17
        /*004a*/ 	.short	(.L_594 - .L_593)
.L_593:
        /*004c*/ 	.word	0x00000000
        /*0050*/ 	.short	0x0017
        /*0052*/ 	.short	0x0098
        /*0054*/ 	.byte	0x00, 0xf5, 0x21, 0x00


	//----- nvinfo : EIATTR_KPARAM_INFO
	.align		4
.L_594:
        /*0058*/ 	.byte	0x04, 0x17
        /*005a*/ 	.short	(.L_596 - .L_595)
.L_595:
        /*005c*/ 	.word	0x00000000
        /*0060*/ 	.short	0x0016
        /*0062*/ 	.short	0x0090
        /*0064*/ 	.byte	0x00, 0xf5, 0x21, 0x00


	//----- nvinfo : EIATTR_KPARAM_INFO
	.align		4
.L_596:
        /*0068*/ 	.byte	0x04, 0x17
        /*006a*/ 	.short	(.L_598 - .L_597)
.L_597:
        /*006c*/ 	.word	0x00000000
        /*0070*/ 	.short	0x0015
        /*0072*/ 	.short	0x008a
        /*0074*/ 	.byte	0x00, 0xf0, 0x05, 0x00


	//----- nvinfo : EIATTR_KPARAM_INFO
	.align		4
.L_598:
        /*0078*/ 	.byte	0x04, 0x17
        /*007a*/ 	.short	(.L_600 - .L_599)
.L_599:
        /*007c*/ 	.word	0x00000000
        /*0080*/ 	.short	0x0014
        /*0082*/ 	.short	0x0089
        /*0084*/ 	.byte	0x00, 0xf0, 0x05, 0x00


	//----- nvinfo : EIATTR_KPARAM_INFO
	.align		4
.L_600:
        /*0088*/ 	.byte	0x04, 0x17
        /*008a*/ 	.short	(.L_602 - .L_601)
.L_601:
        /*008c*/ 	.word	0x00000000
        /*0090*/ 	.short	0x0013
        /*0092*/ 	.short	0x0088
        /*0094*/ 	.byte	0x00, 0xf0, 0x05, 0x00


	//----- nvinfo : EIATTR_KPARAM_INFO
	.align		4
.L_602:
        /*0098*/ 	.byte	0x04, 0x17
        /*009a*/ 	.short	(.L_604 - .L_603)
.L_603:
        /*009c*/ 	.word	0x00000000
        /*00a0*/ 	.short	0x0012
        /*00a2*/ 	.short	0x0080
        /*00a4*/ 	.byte	0x00, 0xf5, 0x21, 0x00


	//----- nvinfo : EIATTR_KPARAM_INFO
	.align		4
.L_604:
        /*00a8*/ 	.byte	0x04, 0x17
        /*00aa*/ 	.short	(.L_606 - .L_605)
.L_605:
        /*00ac*/ 	.word	0x00000000
        /*00b0*/ 	.short	0x0011
        /*00b2*/ 	.short	0x0078
        /*00b4*/ 	.byte	0x00, 0xf5, 0x21, 0x00


	//----- nvinfo : EIATTR_KPARAM_INFO
	.align		4
.L_606:
        /*00b8*/ 	.byte	0x04, 0x17
        /*00ba*/ 	.short	(.L_608 - .L_607)
.L_607:
        /*00bc*/ 	.word	0x00000000
        /*00c0*/ 	.short	0x0010
        /*00c2*/ 	.short	0x0070
        /*00c4*/ 	.byte	0x00, 0xf5, 0x21, 0x00


	//----- nvinfo : EIATTR_KPARAM_INFO
	.align		4
.L_608:
        /*00c8*/ 	.byte	0x04, 0x17
        /*00ca*/ 	.short	(.L_610 - .L_609)
.L_609:
        /*00cc*/ 	.word	0x00000000
        /*00d0*/ 	.short	0x000f
        /*00d2*/ 	.short	0x0068
        /*00d4*/ 	.byte	0x00, 0xf5, 0x21, 0x00


	//----- nvinfo : EIATTR_KPARAM_INFO
	.align		4
.L_610:
        /*00d8*/ 	.byte	0x04, 0x17
        /*00da*/ 	.short	(.L_612 - .L_611)
.L_611:
        /*00dc*/ 	.word	0x00000000
        /*00e0*/ 	.short	0x000e
        /*00e2*/ 	.short	0x0060
        /*00e4*/ 	.byte	0x00, 0xf0, 0x11, 0x00


	//----- nvinfo : EIATTR_KPARAM_INFO
	.align		4
.L_612:
        /*00e8*/ 	.byte	0x04, 0x17
        /*00ea*/ 	.short	(.L_614 - .L_613)
.L_613:
        /*00ec*/ 	.word	0x00000000
        /*00f0*/ 	.short	0x000d
        /*00f2*/ 	.short	0x0058
        /*00f4*/ 	.byte	0x00, 0xf5, 0x21, 0x00


	//----- nvinfo : EIATTR_KPARAM_INFO
	.align		4
.L_614:
        /*00f8*/ 	.byte	0x04, 0x17
        /*00fa*/ 	.short	(.L_616 - .L_615)
.L_615:
        /*00fc*/ 	.word	0x00000000
        /*0100*/ 	.short	0x000c
        /*0102*/ 	.short	0x0050
        /*0104*/ 	.byte	0x00, 0xf0, 0x11, 0x00


	//----- nvinfo : EIATTR_KPARAM_INFO
	.align		4
.L_616:
        /*0108*/ 	.byte	0x04, 0x17
        /*010a*/ 	.short	(.L_618 - .L_617)
.L_617:
        /*010c*/ 	.word	0x00000000
        /*0110*/ 	.short	0x000b
        /*0112*/ 	.short	0x0048
        /*0114*/ 	.byte	0x00, 0xf5, 0x21, 0x00


	//----- nvinfo : EIATTR_KPARAM_INFO
	.align		4
.L_618:
        /*0118*/ 	.byte	0x04, 0x17
        /*011a*/ 	.short	(.L_620 - .L_619)
.L_619:
        /*011c*/ 	.word	0x00000000
        /*0120*/ 	.short	0x000a
        /*0122*/ 	.short	0x0040
        /*0124*/ 	.byte	0x00, 0xf0, 0x21, 0x00


	//----- nvinfo : EIATTR_KPARAM_INFO
	.align		4
.L_620:
        /*0128*/ 	.byte	0x04, 0x17
        /*012a*/ 	.short	(.L_622 - .L_621)
.L_621:
        /*012c*/ 	.word	0x00000000
        /*0130*/ 	.short	0x0009
        /*0132*/ 	.short	0x0038
        /*0134*/ 	.byte	0x00, 0xf0, 0x21, 0x00


	//----- nvinfo : EIATTR_KPARAM_INFO
	.align		4
.L_622:
        /*0138*/ 	.byte	0x04, 0x17
        /*013a*/ 	.short	(.L_624 - .L_623)
.L_623:
        /*013c*/ 	.word	0x00000000
        /*0140*/ 	.short	0x0008
        /*0142*/ 	.short	0x0030
        /*0144*/ 	.byte	0x00, 0xf0, 0x21, 0x00


	//----- nvinfo : EIATTR_KPARAM_INFO
	.align		4
.L_624:
        /*0148*/ 	.byte	0x04, 0x17
        /*014a*/ 	.short	(.L_626 - .L_625)
.L_625:
        /*014c*/ 	.word	0x00000000
        /*0150*/ 	.short	0x0007
        /*0152*/ 	.short	0x0028
        /*0154*/ 	.byte	0x00, 0xf5, 0x21, 0x00


	//----- nvinfo : EIATTR_KPARAM_INFO
	.align		4
.L_626:
        /*0158*/ 	.byte	0x04, 0x17
        /*015a*/ 	.short	(.L_628 - .L_627)
.L_627:
        /*015c*/ 	.word	0x00000000
        /*0160*/ 	.short	0x0006
        /*0162*/ 	.short	0x0020
        /*0164*/ 	.byte	0x00, 0xf0, 0x11, 0x00


	//----- nvinfo : EIATTR_KPARAM_INFO
	.align		4
.L_628:
        /*0168*/ 	.byte	0x04, 0x17
        /*016a*/ 	.short	(.L_630 - .L_629)
.L_629:
        /*016c*/ 	.word	0x00000000
        /*0170*/ 	.short	0x0005
        /*0172*/ 	.short	0x0018
        /*0174*/ 	.byte	0x00, 0xf5, 0x21, 0x00


	//----- nvinfo : EIATTR_KPARAM_INFO
	.align		4
.L_630:
        /*0178*/ 	.byte	0x04, 0x17
        /*017a*/ 	.short	(.L_632 - .L_631)
.L_631:
        /*017c*/ 	.word	0x00000000
        /*0180*/ 	.short	0x0004
        /*0182*/ 	.short	0x0010
        /*0184*/ 	.byte	0x00, 0xf5, 0x21, 0x00


	//----- nvinfo : EIATTR_KPARAM_INFO
	.align		4
.L_632:
        /*0188*/ 	.byte	0x04, 0x17
        /*018a*/ 	.short	(.L_634 - .L_633)
.L_633:
        /*018c*/ 	.word	0x00000000
        /*0190*/ 	.short	0x0003
        /*0192*/ 	.short	0x000c
        /*0194*/ 	.byte	0x00, 0xf0, 0x11, 0x00


	//----- nvinfo : EIATTR_KPARAM_INFO
	.align		4
.L_634:
        /*0198*/ 	.byte	0x04, 0x17
        /*019a*/ 	.short	(.L_636 - .L_635)
.L_635:
        /*019c*/ 	.word	0x00000000
        /*01a0*/ 	.short	0x0002
        /*01a2*/ 	.short	0x0008
        /*01a4*/ 	.byte	0x00, 0xf0, 0x11, 0x00


	//----- nvinfo : EIATTR_KPARAM_INFO
	.align		4
.L_636:
        /*01a8*/ 	.byte	0x04, 0x17
        /*01aa*/ 	.short	(.L_638 - .L_637)
.L_637:
        /*01ac*/ 	.word	0x00000000
        /*01b0*/ 	.short	0x0001
        /*01b2*/ 	.short	0x0004
        /*01b4*/ 	.byte	0x00, 0xf0, 0x11, 0x00


	//----- nvinfo : EIATTR_KPARAM_INFO
	.align		4
.L_638:
        /*01b8*/ 	.byte	0x04, 0x17
        /*01ba*/ 	.short	(.L_640 - .L_639)
.L_639:
        /*01bc*/ 	.word	0x00000000
        /*01c0*/ 	.short	0x0000
        /*01c2*/ 	.short	0x0000
        /*01c4*/ 	.byte	0x00, 0xf0, 0x11, 0x00


	//----- nvinfo : EIATTR_SPARSE_MMA_MASK
	.align		4
.L_640:
        /*01c8*/ 	.byte	0x03, 0x50
        /*01ca*/ 	.short	0x0000


	//----- nvinfo : EIATTR_MAXREG_COUNT
	.align		4
        /*01cc*/ 	.byte	0x03, 0x1b
        /*01ce*/ 	.short	0x00ff


	//----- nvinfo : EIATTR_NUM_BARRIERS
	.align		4
        /*01d0*/ 	.byte	0x02, 0x4c
        /*01d2*/ 	.byte	0x01
	.zero		1


	//----- nvinfo : EIATTR_EXTERNS
	.align		4
        /*01d4*/ 	.byte	0x04, 0x0f
        /*01d6*/ 	.short	(.L_642 - .L_641)


	//   ....[0]....
	.align		4
.L_641:
        /*01d8*/ 	.word	index@(vprintf)


	//----- nvinfo : EIATTR_MERCURY_ISA_VERSION
	.align		4
.L_642:
        /*01dc*/ 	.byte	0x03, 0x5f
        /*01de*/ 	.short	0x0101


	//----- nvinfo : EIATTR_VRC_CTA_INIT_COUNT
	.align		4
        /*01e0*/ 	.byte	0x02, 0x4a
	.zero		1
	.zero		1


	//----- nvinfo : EIATTR_SYSCALL_OFFSETS
	.align		4
        /*01e4*/ 	.byte	0x04, 0x46
        /*01e6*/ 	.short	(.L_644 - .L_643)


	//   ....[0]....
.L_643:
        /*01e8*/ 	.word	0x00000ad0


	//   ....[1]....
        /*01ec*/ 	.word	0x00000b40


	//----- nvinfo : EIATTR_EXIT_INSTR_OFFSETS
	.align		4
.L_644:
        /*01f0*/ 	.byte	0x04, 0x1c
        /*01f2*/ 	.short	(.L_646 - .L_645)


	//   ....[0]....
.L_645:
        /*01f4*/ 	.word	0x00012f00


	//   ....[1]....
        /*01f8*/ 	.word	0x00015590


	//----- nvinfo : EIATTR_CRS_STACK_SIZE
	.align		4
.L_646:
        /*01fc*/ 	.byte	0x04, 0x1e
        /*01fe*/ 	.short	(.L_648 - .L_647)
.L_647:
        /*0200*/ 	.word	0x00000000


	//----- nvinfo : EIATTR_CBANK_PARAM_SIZE
	.align		4
.L_648:
        /*0204*/ 	.byte	0x03, 0x19
        /*0206*/ 	.short	0x00c0


	//----- nvinfo : EIATTR_PARAM_CBANK
	.align		4
        /*0208*/ 	.byte	0x04, 0x0a
        /*020a*/ 	.short	(.L_650 - .L_649)
	.align		4
.L_649:
        /*020c*/ 	.word	index@(.nv.constant0._Z10mkstrxd_cuILi3ELi32EEviiiiPdPiiS1_dddS0_iS0_iS1_S1_S0_S0_bbbS0_S0_S1_S1_S0_S0_)
        /*0210*/ 	.short	0x0380
        /*0212*/ 	.short	0x00c0


	//----- nvinfo : EIATTR_SW_WAR
	.align		4
.L_650:
        /*0214*/ 	.byte	0x04, 0x36
        /*0216*/ 	.short	(.L_652 - .L_651)
.L_651:
        /*0218*/ 	.word	0x00000008
.L_652:


//--------------------- .nv.info._Z10mkstrxd_cuILi2ELi32EEviiiiPdPiiS1_dddS0_iS0_iS1_S1_S0_S0_bbbS0_S0_S1_S1_S0_S0_ --------------------------
	.section	.nv.info._Z10mkstrxd_cuILi2ELi32EEviiiiPdPiiS1_dddS0_iS0_iS1_S1_S0_S0_bbbS0_S0_S1_S1_S0_S0_,"",@"SHT_CUDA_INFO"
	.sectionflags	@""
	.align	4


	//----- nvinfo : EIATTR_CUDA_API_VERSION
	.align		4
        /*0000*/ 	.byte	0x04, 0x37
        /*0002*/ 	.short	(.L_654 - .L_653)
.L_653:
        /*0004*/ 	.word	0x00000082


	//----- nvinfo : EIATTR_KPARAM_INFO
	.align		4
.L_654:
        /*0008*/ 	.byte	0x04, 0x17
        /*000a*/ 	.short	(.L_656 - .L_655)
.L_655:
        /*000c*/ 	.word	0x00000000
        /*0010*/ 	.short	0x001b
        /*0012*/ 	.short	0x00b8
        /*0014*/ 	.byte	0x00, 0xf5, 0x21, 0x00


	//----- nvinfo : EIATTR_KPARAM_INFO
	.align		4
.L_656:
        /*0018*/ 	.byte	0x04, 0x17
        /*001a*/ 	.short	(.L_658 - .L_657)
.L_657:
        /*001c*/ 	.word	0x00000000
        /*0020*/ 	.short	0x001a
        /*0022*/ 	.short	0x00b0
        /*0024*/ 	.byte	0x00, 0xf5, 0x21, 0x00


	//----- nvinfo : EIATTR_KPARAM_INFO
	.align		4
.L_658:
        /*0028*/ 	.byte	0x04, 0x17
        /*002a*/ 	.short	(.L_660 - .L_659)
.L_659:
        /*002c*/ 	.word	0x00000000
        /*0030*/ 	.short	0x0019
        /*0032*/ 	.short	0x00a8
        /*0034*/ 	.byte	0x00, 0xf5, 0x21, 0x00


	//----- nvinfo : EIATTR_KPARAM_INFO
	.align		4
.L_660:
        /*0038*/ 	.byte	0x04, 0x17
        /*003a*/ 	.short	(.L_662 - .L_661)
.L_661:
        /*003c*/ 	.word	0x00000000
        /*0040*/ 	.short	0x0018
        /*0042*/ 	.short	0x00a0
        /*0044*/ 	.byte	0x00, 0xf5, 0x21, 0x00


	//----- nvinfo : EIATTR_KPARAM_INFO
	.align		4
.L_662:
        /*0048*/ 	.byte	0x04, 0x17
        /*004a*/ 	.short	(.L_664 - .L_663)
.L_663:
        /*004c*/ 	.word	0x00000000
        /*0050*/ 	.short	0x0017
        /*0052*/ 	.short	0x0098
        /*0054*/ 	.byte	0x00, 0xf5, 0x21, 0x00


	//----- nvinfo : EIATTR_KPARAM_INFO
	.align		4
.L_664:
        /*0058*/ 	.byte	0x04, 0x17
        /*005a*/ 	.short	(.L_666 - .L_665)
.L_665:
        /*005c*/ 	.word	0x00000000
        /*0060*/ 	.short	0x0016
        /*0062*/ 	.short	0x0090
        /*0064*/ 	.byte	0x00, 0xf5, 0x21, 0x00


	//----- nvinfo : EIATTR_KPARAM_INFO
	.align		4
.L_666:
        /*0068*/ 	.byte	0x04, 0x17
        /*006a*/ 	.short	(.L_668 - .L_667)
.L_667:
        /*006c*/ 	.word	0x00000000
        /*0070*/ 	.short	0x0015
        /*0072*/ 	.short	0x008a
        /*0074*/ 	.byte	0x00, 0xf0, 0x05, 0x00


	//----- nvinfo : EIATTR_KPARAM_INFO
	.align		4
.L_668:
        /*0078*/ 	.byte	0x04, 0x17
        /*007a*/ 	.short	(.L_670 - .L_669)
.L_669:
        /*007c*/ 	.word	0x00000000
        /*0080*/ 	.short	0x0014
        /*0082*/ 	.short	0x0089
        /*0084*/ 	.byte	0x00, 0xf0, 0x05, 0x00


	//----- nvinfo : EIATTR_KPARAM_INFO
	.align		4
.L_670:
        /*0088*/ 	.byte	0x04, 0x17
        /*008a*/ 	.short	(.L_672 - .L_671)
.L_671:
        /*008c*/ 	.word	0x00000000
        /*0090*/ 	.short	0x0013
        /*0092*/ 	.short	0x0088
        /*0094*/ 	.byte	0x00, 0xf0, 0x05, 0x00


	//----- nvinfo : EIATTR_KPARAM_INFO
	.align		4
.L_672:
        /*0098*/ 	.byte	0x04, 0x17
        /*009a*/ 	.short	(.L_674 - .L_673)
.L_673:
        /*009c*/ 	.word	0x00000000
        /*00a0*/ 	.short	0x0012
        /*00a2*/ 	.short	0x0080
        /*00a4*/ 	.byte	0x00, 0xf5, 0x21, 0x00


	//----- nvinfo : EIATTR_KPARAM_INFO
	.align		4
.L_674:
        /*00a8*/ 	.byte	0x04, 0x17
        /*00aa*/ 	.short	(.L_676 - .L_675)
.L_675:
        /*00ac*/ 	.word	0x00000000
        /*00b0*/ 	.short	0x0011
        /*00b2*/ 	.short	0x0078
        /*00b4*/ 	.byte	0x00, 0xf5, 0x21, 0x00


	//----- nvinfo : EIATTR_KPARAM_INFO
	.align		4
.L_676:
        /*00b8*/ 	.byte	0x04, 0x17
        /*00ba*/ 	.short	(.L_678 - .L_677)
.L_677:
        /*00bc*/ 	.word	0x00000000
        /*00c0*/ 	.short	0x0010
        /*00c2*/ 	.short	0x0070
        /*00c4*/ 	.byte	0x00, 0xf5, 0x21, 0x00


	//----- nvinfo : EIATTR_KPARAM_INFO
	.align		4
.L_678:
        /*00c8*/ 	.byte	0x04, 0x17
        /*00ca*/ 	.short	(.L_680 - .L_679)
.L_679:
        /*00cc*/ 	.word	0x00000000
        /*00d0*/ 	.short	0x000f
        /*00d2*/ 	.short	0x0068
        /*00d4*/ 	.byte	0x00, 0xf5, 0x21, 0x00


	//----- nvinfo : EIATTR_KPARAM_INFO
	.align		4
.L_680:
        /*00d8*/ 	.byte	0x04, 0x17
        /*00da*/ 	.short	(.L_682 - .L_681)
.L_681:
        /*00dc*/ 	.word	0x00000000
        /*00e0*/ 	.short	0x000e
        /*00e2*/ 	.short	0x0060
        /*00e4*/ 	.byte	0x00, 0xf0, 0x11, 0x00


	//----- nvinfo : EIATTR_KPARAM_INFO
	.align		4
.L_682:
        /*00e8*/ 	.byte	0x04, 0x17
        /*00ea*/ 	.short	(.L_684 - .L_683)
.L_683:
        /*00ec*/ 	.word	0x00000000
        /*00f0*/ 	.short	0x000d
        /*00f2*/ 	.short	0x0058
        /*00f4*/ 	.byte	0x00, 0xf5, 0x21, 0x00


	//----- nvinfo : EIATTR_KPARAM_INFO
	.align		4
.L_684:
        /*00f8*/ 	.byte	0x04, 0x17
        /*00fa*/ 	.short	(.L_686 - .L_685)
.L_685:
        /*00fc*/ 	.word	0x00000000
        /*0100*/ 	.short	0x000c
        /*0102*/ 	.short	0x0050
        /*0104*/ 	.byte	0x00, 0xf0, 0x11, 0x00


	//----- nvinfo : EIATTR_KPARAM_INFO
	.align		4
.L_686:
        /*0108*/ 	.byte	0x04, 0x17
        /*010a*/ 	.short	(.L_688 - .L_687)
.L_687:
        /*010c*/ 	.word	0x00000000
        /*0110*/ 	.short	0x000b
        /*0112*/ 	.short	0x0048
        /*0114*/ 	.byte	0x00, 0xf5, 0x21, 0x00


	//----- nvinfo : EIATTR_KPARAM_INFO
	.align		4
.L_688:
        /*0118*/ 	.byte	0x04, 0x17
        /*011a*/ 	.short	(.L_690 - .L_689)
.L_689:
        /*011c*/ 	.word	0x00000000
        /*0120*/ 	.short	0x000a
        /*0122*/ 	.short	0x0040
        /*0124*/ 	.byte	0x00, 0xf0, 0x21, 0x00


	//----- nvinfo : EIATTR_KPARAM_INFO
	.align		4
.L_690:
        /*0128*/ 	.byte	0x04, 0x17
        /*012a*/ 	.short	(.L_692 - .L_691)
.L_691:
        /*012c*/ 	.word	0x00000000
        /*0130*/ 	.short	0x0009
        /*0132*/ 	.short	0x0038
        /*0134*/ 	.byte	0x00, 0xf0, 0x21, 0x00


	//----- nvinfo : EIATTR_KPARAM_INFO
	.align		4
.L_692:
        /*0138*/ 	.byte	0x04, 0x17
        /*013a*/ 	.short	(.L_694 - .L_693)
.L_693:
        /*013c*/ 	.word	0x00000000
        /*0140*/ 	.short	0x0008
        /*0142*/ 	.short	0x0030
        /*0144*/ 	.byte	0x00, 0xf0, 0x21, 0x00


	//----- nvinfo : EIATTR_KPARAM_INFO
	.align		4
.L_694:
        /*0148*/ 	.byte	0x04, 0x17
        /*014a*/ 	.short	(.L_696 - .L_695)
.L_695:
        /*014c*/ 	.word	0x00000000
        /*0150*/ 	.short	0x0007
        /*0152*/ 	.short	0x0028
        /*0154*/ 	.byte	0x00, 0xf5, 0x21, 0x00


	//----- nvinfo : EIATTR_KPARAM_INFO
	.align		4
.L_696:
        /*0158*/ 	.byte	0x04, 0x17
        /*015a*/ 	.short	(.L_698 - .L_697)
.L_697:
        /*015c*/ 	.word	0x00000000
        /*0160*/ 	.short	0x0006
        /*0162*/ 	.short	0x0020
        /*0164*/ 	.byte	0x00, 0xf0, 0x11, 0x00


	//----- nvinfo : EIATTR_KPARAM_INFO
	.align		4
.L_698:
        /*0168*/ 	.byte	0x04, 0x17
        /*016a*/ 	.short	(.L_700 - .L_699)
.L_699:
        /*016c*/ 	.word	0x00000000
        /*0170*/ 	.short	0x0005
        /*0172*/ 	.short	0x0018
        /*0174*/ 	.byte	0x00, 0xf5, 0x21, 0x00


	//----- nvinfo : EIATTR_KPARAM_INFO
	.align		4
.L_700:
        /*0178*/ 	.byte	0x04, 0x17
        /*017a*/ 	.short	(.L_702 - .L_701)
.L_701:
        /*017c*/ 	.word	0x00000000
        /*0180*/ 	.short	0x0004
        /*0182*/ 	.short	0x0010
        /*0184*/ 	.byte	0x00, 0xf5, 0x21, 0x00


	//----- nvinfo : EIATTR_KPARAM_INFO
	.align		4
.L_702:
        /*0188*/ 	.byte	0x04, 0x17
        /*018a*/ 	.short	(.L_704 - .L_703)
.L_703:
        /*018c*/ 	.word	0x00000000
        /*0190*/ 	.short	0x0003
        /*0192*/ 	.short	0x000c
        /*0194*/ 	.byte	0x00, 0xf0, 0x11, 0x00


	//----- nvinfo : EIATTR_KPARAM_INFO
	.align		4
.L_704:
        /*0198*/ 	.byte	0x04, 0x17
        /*019a*/ 	.short	(.L_706 - .L_705)
.L_705:
        /*019c*/ 	.word	0x00000000
        /*01a0*/ 	.short	0x0002
        /*01a2*/ 	.short	0x0008
        /*01a4*/ 	.byte	0x00, 0xf0, 0x11, 0x00


	//----- nvinfo : EIATTR_KPARAM_INFO
	.align		4
.L_706:
        /*01a8*/ 	.byte	0x04, 0x17
        /*01aa*/ 	.short	(.L_708 - .L_707)
.L_707:
        /*01ac*/ 	.word	0x00000000
        /*01b0*/ 	.short	0x0001
        /*01b2*/ 	.short	0x0004
        /*01b4*/ 	.byte	0x00, 0xf0, 0x11, 0x00


	//----- nvinfo : EIATTR_KPARAM_INFO
	.align		4
.L_708:
        /*01b8*/ 	.byte	0x04, 0x17
        /*01ba*/ 	.short	(.L_710 - .L_709)
.L_709:
        /*01bc*/ 	.word	0x00000000
        /*01c0*/ 	.short	0x0000
        /*01c2*/ 	.short	0x0000
        /*01c4*/ 	.byte	0x00, 0xf0, 0x11, 0x00


	//----- nvinfo : EIATTR_SPARSE_MMA_MASK
	.align		4
.L_710:
        /*01c8*/ 	.byte	0x03, 0x50
        /*01ca*/ 	.short	0x0000


	//----- nvinfo : EIATTR_MAXREG_COUNT
	.align		4
        /*01cc*/ 	.byte	0x03, 0x1b
        /*01ce*/ 	.short	0x00ff


	//----- nvinfo : EIATTR_NUM_BARRIERS
	.align		4
        /*01d0*/ 	.byte	0x02, 0x4c
        /*01d2*/ 	.byte	0x01
	.zero		1


	//----- nvinfo : EIATTR_EXTERNS
	.align		4
        /*01d4*/ 	.byte	0x04, 0x0f
        /*01d6*/ 	.short	(.L_712 - .L_711)


	//   ....[0]....
	.align		4
.L_711:
        /*01d8*/ 	.word	index@(vprintf)


	//----- nvinfo : EIATTR_MERCURY_ISA_VERSION
	.align		4
.L_712:
        /*01dc*/ 	.byte	0x03, 0x5f
        /*01de*/ 	.short	0x0101


	//----- nvinfo : EIATTR_VRC_CTA_INIT_COUNT
	.align		4
        /*01e0*/ 	.byte	0x02, 0x4a
	.zero		1
	.zero		1


	//----- nvinfo : EIATTR_SYSCALL_OFFSETS
	.align		4
        /*01e4*/ 	.byte	0x04, 0x46
        /*01e6*/ 	.short	(.L_714 - .L_713)


	//   ....[0]....
.L_713:
        /*01e8*/ 	.word	0x00000ab0


	//   ....[1]....
        /*01ec*/ 	.word	0x00000b20


	//----- nvinfo : EIATTR_EXIT_INSTR_OFFSETS
	.align		4
.L_714:
        /*01f0*/ 	.byte	0x04, 0x1c
        /*01f2*/ 	.short	(.L_716 - .L_715)


	//   ....[0]....
.L_715:
        /*01f4*/ 	.word	0x00012ee0


	//   ....[1]....
        /*01f8*/ 	.word	0x00015570


	//----- nvinfo : EIATTR_CRS_STACK_SIZE
	.align		4
.L_716:
        /*01fc*/ 	.byte	0x04, 0x1e
        /*01fe*/ 	.short	(.L_718 - .L_717)
.L_717:
        /*0200*/ 	.word	0x00000000


	//----- nvinfo : EIATTR_CBANK_PARAM_SIZE
	.align		4
.L_718:
        /*0204*/ 	.byte	0x03, 0x19
        /*0206*/ 	.short	0x00c0


	//----- nvinfo : EIATTR_PARAM_CBANK
	.align		4
        /*0208*/ 	.byte	0x04, 0x0a
        /*020a*/ 	.short	(.L_720 - .L_719)
	.align		4
.L_719:
        /*020c*/ 	.word	index@(.nv.constant0._Z10mkstrxd_cuILi2ELi32EEviiiiPdPiiS1_dddS0_iS0_iS1_S1_S0_S0_bbbS0_S0_S1_S1_S0_S0_)
        /*0210*/ 	.short	0x0380
        /*0212*/ 	.short	0x00c0


	//----- nvinfo : EIATTR_SW_WAR
	.align		4
.L_720:
        /*0214*/ 	.byte	0x04, 0x36
        /*0216*/ 	.short	(.L_722 - .L_721)
.L_721:
        /*0218*/ 	.word	0x00000008
.L_722:


//--------------------- .nv.info._Z10mkstrxd_cuILi1ELi32EEviiiiPdPiiS1_dddS0_iS0_iS1_S1_S0_S0_bbbS0_S0_S1_S1_S0_S0_ --------------------------
	.section	.nv.info._Z10mkstrxd_cuILi1ELi32EEviiiiPdPiiS1_dddS0_iS0_iS1_S1_S0_S0_bbbS0_S0_S1_S1_S0_S0_,"",@"SHT_CUDA_INFO"
	.sectionflags	@""
	.align	4


	//----- nvinfo : EIATTR_CUDA_API_VERSION
	.align		4
        /*0000*/ 	.byte	0x04, 0x37
        /*0002*/ 	.short	(.L_724 - .L_723)
.L_723:
        /*0004*/ 	.word	0x00000082


	//----- nvinfo : EIATTR_KPARAM_INFO
	.align		4
.L_724:
        /*0008*/ 	.byte	0x04, 0x17
        /*000a*/ 	.short	(.L_726 - .L_725)
.L_725:
        /*000c*/ 	.word	0x00000000
        /*0010*/ 	.short	0x001b
        /*0012*/ 	.short	0x00b8
        /*0014*/ 	.byte	0x00, 0xf5, 0x21, 0x00


	//----- nvinfo : EIATTR_KPARAM_INFO
	.align		4
.L_726:
        /*0018*/ 	.byte	0x04, 0x17
        /*001a*/ 	.short	(.L_728 - .L_727)
.L_727:
        /*001c*/ 	.word	0x00000000
        /*0020*/ 	.short	0x001a
        /*0022*/ 	.short	0x00b0
        /*0024*/ 	.byte	0x00, 0xf5, 0x21, 0x00


	//----- nvinfo : EIATTR_KPARAM_INFO
	.align		4
.L_728:
        /*0028*/ 	.byte	0x04, 0x17
        /*002a*/ 	.short	(.L_730 - .L_729)
.L_729:
        /*002c*/ 	.word	0x00000000
        /*0030*/ 	.short	0x0019
        /*0032*/ 	.short	0x00a8
        /*0034*/ 	.byte	0x00, 0xf5, 0x21, 0x00


	//----- nvinfo : EIATTR_KPARAM_INFO
	.align		4
.L_730:
        /*0038*/ 	.byte	0x04, 0x17
        /*003a*/ 	.short	(.L_732 - .L_731)
.L_731:
        /*003c*/ 	.word	0x00000000
        /*0040*/ 	.short	0x0018
        /*0042*/ 	.short	0x00a0
        /*0044*/ 	.byte	0x00, 0xf5, 0x21, 0x00


	//----- nvinfo : EIATTR_KPARAM_INFO
	.align		4
.L_732:
        /*0048*/ 	.byte	0x04, 0x17
        /*004a*/ 	.short	(.L_734 - .L_733)
.L_733:
        /*004c*/ 	.word	0x00000000
        /*0050*/ 	.short	0x0017
        /*0052*/ 	.short	0x0098
        /*0054*/ 	.byte	0x00, 0xf5, 0x21, 0x00


	//----- nvinfo : EIATTR_KPARAM_INFO
	.align		4
.L_734:
        /*0058*/ 	.byte	0x04, 0x17
        /*005a*/ 	.short	(.L_736 - .L_735)
.L_735:
        /*005c*/ 	.word	0x00000000
        /*0060*/ 	.short	0x0016
        /*0062*/ 	.short	0x0090
        /*0064*/ 	.byte	0x00, 0xf5, 0x21, 0x00


	//----- nvinfo : EIATTR_KPARAM_INFO
	.align		4
.L_736:
        /*0068*/ 	.byte	0x04, 0x17
        /*006a*/ 	.short	(.L_738 - .L_737)
.L_737:
        /*006c*/ 	.word	0x00000000
        /*0070*/ 	.short	0x0015
        /*0072*/ 	.short	0x008a
        /*0074*/ 	.byte	0x00, 0xf0, 0x05, 0x00


	//----- nvinfo : EIATTR_KPARAM_INFO
	.align		4
.L_738:
        /*0078*/ 	.byte	0x04, 0x17
        /*007a*/ 	.short	(.L_740 - .L_739)
.L_739:
        /*007c*/ 	.word	0x00000000
        /*0080*/ 	.short	0x0014
        /*0082*/ 	.short	0x0089
        /*0084*/ 	.byte	0x00, 0xf0, 0x05, 0x00


	//----- nvinfo : EIATTR_KPARAM_INFO
	.align		4
.L_740:
        /*0088*/ 	.byte	0x04, 0x17
        /*008a*/ 	.short	(.L_742 - .L_741)
.L_741:
        /*008c*/ 	.word	0x00000000
        /*0090*/ 	.short	0x0013
        /*0092*/ 	.short	0x0088
        /*0094*/ 	.byte	0x00, 0xf0, 0x05, 0x00


	//----- nvinfo : EIATTR_KPARAM_INFO
	.align		4
.L_742:
        /*0098*/ 	.byte	0x04, 0x17
        /*009a*/ 	.short	(.L_744 - .L_743)
.L_743:
        /*009c*/ 	.word	0x00000000
        /*00a0*/ 	.short	0x0012
        /*00a2*/ 	.short	0x0080
        /*00a4*/ 	.byte	0x00, 0xf5, 0x21, 0x00


	//----- nvinfo : EIATTR_KPARAM_INFO
	.align		4
.L_744:
        /*00a8*/ 	.byte	0x04, 0x17
        /*00aa*/ 	.short	(.L_746 - .L_745)
.L_745:
        /*00ac*/ 	.word	0x00000000
        /*00b0*/ 	.short	0x0011
        /*00b2*/ 	.short	0x0078
        /*00b4*/ 	.byte	0x00, 0xf5, 0x21, 0x00


	//----- nvinfo : EIATTR_KPARAM_INFO
	.align		4
.L_746:
        /*00b8*/ 	.byte	0x04, 0x17
        /*00ba*/ 	.short	(.L_748 - .L_747)
.L_747:
        /*00bc*/ 	.word	0x00000000
        /*00c0*/ 	.short	0x0010
        /*00c2*/ 	.short	0x0070
        /*00c4*/ 	.byte	0x00, 0xf5, 0x21, 0x00


	//----- nvinfo : EIATTR_KPARAM_INFO
	.align		4
.L_748:
        /*00c8*/ 	.byte	0x04, 0x17
        /*00ca*/ 	.short	(.L_750 - .L_749)
.L_749:
        /*00cc*/ 	.word	0x00000000
        /*00d0*/ 	.short	0x000f
        /*00d2*/ 	.short	0x0068
        /*00d4*/ 	.byte	0x00, 0xf5, 0x21, 0x00


	//----- nvinfo : EIATTR_KPARAM_INFO
	.align		4
.L_750:
        /*00d8*/ 	.byte	0x04, 0x17
        /*00da*/ 	.short	(.L_752 - .L_751)
.L_751:
        /*00dc*/ 	.word	0x00000000
        /*00e0*/ 	.short	0x000e
        /*00e2*/ 	.short	0x0060
        /*00e4*/ 	.byte	0x00, 0xf0, 0x11, 0x00


	//----- nvinfo : EIATTR_KPARAM_INFO
	.align		4
.L_752:
        /*00e8*/ 	.byte	0x04, 0x17
        /*00ea*/ 	.short	(.L_754 - .L_753)
.L_753:
        /*00ec*/ 	.word	0x00000000
        /*00f0*/ 	.short	0x000d
        /*00f2*/ 	.short	0x0058
        /*00f4*/ 	.byte	0x00, 0xf5, 0x21, 0x00


	//----- nvinfo : EIATTR_KPARAM_INFO
	.align		4
.L_754:
        /*00f8*/ 	.byte	0x04, 0x17
        /*00fa*/ 	.short	(.L_756 - .L_755)
.L_755:
        /*00fc*/ 	.word	0x00000000
        /*0100*/ 	.short	0x000c
        /*0102*/ 	.short	0x0050
        /*0104*/ 	.byte	0x00, 0xf0, 0x11, 0x00


	//----- nvinfo : EIATTR_KPARAM_INFO
	.align		4
.L_756:
        /*0108*/ 	.byte	0x04, 0x17
        /*010a*/ 	.short	(.L_758 - .L_757)
.L_757:
        /*010c*/ 	.word	0x00000000
        /*0110*/ 	.short	0x000b
        /*0112*/ 	.short	0x0048
        /*0114*/ 	.byte	0x00, 0xf5, 0x21, 0x00


	//----- nvinfo : EIATTR_KPARAM_INFO
	.align		4
.L_758:
        /*0118*/ 	.byte	0x04, 0x17
        /*011a*/ 	.short	(.L_760 - .L_759)
.L_759:
        /*011c*/ 	.word	0x00000000
        /*0120*/ 	.short	0x000a
        /*0122*/ 	.short	0x0040
        /*0124*/ 	.byte	0x00, 0xf0, 0x21, 0x00


	//----- nvinfo : EIATTR_KPARAM_INFO
	.align		4
.L_760:
        /*0128*/ 	.byte	0x04, 0x17
        /*012a*/ 	.short	(.L_762 - .L_761)
.L_761:
        /*012c*/ 	.word	0x00000000
        /*0130*/ 	.short	0x0009
        /*0132*/ 	.short	0x0038
        /*0134*/ 	.byte	0x00, 0xf0, 0x21, 0x00


	//----- nvinfo : EIATTR_KPARAM_INFO
	.align		4
.L_762:
        /*0138*/ 	.byte	0x04, 0x17
        /*013a*/ 	.short	(.L_764 - .L_763)
.L_763:
        /*013c*/ 	.word	0x00000000
        /*0140*/ 	.short	0x0008
        /*0142*/ 	.short	0x0030
        /*0144*/ 	.byte	0x00, 0xf0, 0x21, 0x00


	//----- nvinfo : EIATTR_KPARAM_INFO
	.align		4
.L_764:
        /*0148*/ 	.byte	0x04, 0x17
        /*014a*/ 	.short	(.L_766 - .L_765)
.L_765:
        /*014c*/ 	.word	0x00000000
        /*0150*/ 	.short	0x0007
        /*0152*/ 	.short	0x0028
        /*0154*/ 	.byte	0x00, 0xf5, 0x21, 0x00


	//----- nvinfo : EIATTR_KPARAM_INFO
	.align		4
.L_766:
        /*0158*/ 	.byte	0x04, 0x17
        /*015a*/ 	.short	(.L_768 - .L_767)
.L_767:
        /*015c*/ 	.word	0x00000000
        /*0160*/ 	.short	0x0006
        /*0162*/ 	.short	0x0020
        /*0164*/ 	.byte	0x00, 0xf0, 0x11, 0x00


	//----- nvinfo : EIATTR_KPARAM_INFO
	.align		4
.L_768:
        /*0168*/ 	.byte	0x04, 0x17
        /*016a*/ 	.short	(.L_770 - .L_769)
.L_769:
        /*016c*/ 	.word	0x00000000
        /*0170*/ 	.short	0x0005
        /*0172*/ 	.short	0x0018
        /*0174*/ 	.byte	0x00, 0xf5, 0x21, 0x00


	//----- nvinfo : EIATTR_KPARAM_INFO
	.align		4
.L_770:
        /*0178*/ 	.byte	0x04, 0x17
        /*017a*/ 	.short	(.L_772 - .L_771)
.L_771:
        /*017c*/ 	.word	0x00000000
        /*0180*/ 	.short	0x0004
        /*0182*/ 	.short	0x0010
        /*0184*/ 	.byte	0x00, 0xf5, 0x21, 0x00


	//----- nvinfo : EIATTR_KPARAM_INFO
	.align		4
.L_772:
        /*0188*/ 	.byte	0x04, 0x17
        /*018a*/ 	.short	(.L_774 - .L_773)
.L_773:
        /*018c*/ 	.word	0x00000000
        /*0190*/ 	.short	0x0003
        /*0192*/ 	.short	0x000c
        /*0194*/ 	.byte	0x00, 0xf0, 0x11, 0x00


	//----- nvinfo : EIATTR_KPARAM_INFO
	.align		4
.L_774:
        /*0198*/ 	.byte	0x04, 0x17
        /*019a*/ 	.short	(.L_776 - .L_775)
.L_775:
        /*019c*/ 	.word	0x00000000
        /*01a0*/ 	.short	0x0002
        /*01a2*/ 	.short	0x0008
        /*01a4*/ 	.byte	0x00, 0xf0, 0x11, 0x00


	//----- nvinfo : EIATTR_KPARAM_INFO
	.align		4
.L_776:
        /*01a8*/ 	.byte	0x04, 0x17
        /*01aa*/ 	.short	(.L_778 - .L_777)
.L_777:
        /*01ac*/ 	.word	0x00000000
        /*01b0*/ 	.short	0x0001
        /*01b2*/ 	.short	0x0004
        /*01b4*/ 	.byte	0x00, 0xf0, 0x11, 0x00


	//----- nvinfo : EIATTR_KPARAM_INFO
	.align		4
.L_778:
        /*01b8*/ 	.byte	0x04, 0x17
        /*01ba*/ 	.short	(.L_780 - .L_779)
.L_779:
        /*01bc*/ 	.word	0x00000000
        /*01c0*/ 	.short	0x0000
        /*01c2*/ 	.short	0x0000
        /*01c4*/ 	.byte	0x00, 0xf0, 0x11, 0x00


	//----- nvinfo : EIATTR_SPARSE_MMA_MASK
	.align		4
.L_780:
        /*01c8*/ 	.byte	0x03, 0x50
        /*01ca*/ 	.short	0x0000


	//----- nvinfo : EIATTR_MAXREG_COUNT
	.align		4
        /*01cc*/ 	.byte	0x03, 0x1b
        /*01ce*/ 	.short	0x00ff


	//----- nvinfo : EIATTR_NUM_BARRIERS
	.align		4
        /*01d0*/ 	.byte	0x02, 0x4c
        /*01d2*/ 	.byte	0x01
	.zero		1


	//----- nvinfo : EIATTR_EXTERNS
	.align		4
        /*01d4*/ 	.byte	0x04, 0x0f
        /*01d6*/ 	.short	(.L_782 - .L_781)


	//   ....[0]....
	.align		4
.L_781:
        /*01d8*/ 	.word	index@(vprintf)


	//----- nvinfo : EIATTR_MERCURY_ISA_VERSION
	.align		4
.L_782:
        /*01dc*/ 	.byte	0x03, 0x5f
        /*01de*/ 	.short	0x0101


	//----- nvinfo : EIATTR_VRC_CTA_INIT_COUNT
	.align		4
        /*01e0*/ 	.byte	0x02, 0x4a
	.zero		1
	.zero		1


	//----- nvinfo : EIATTR_SYSCALL_OFFSETS
	.align		4
        /*01e4*/ 	.byte	0x04, 0x46
        /*01e6*/ 	.short	(.L_784 - .L_783)


	//   ....[0]....
.L_783:
        /*01e8*/ 	.word	0x00000a80


	//   ....[1]....
        /*01ec*/ 	.word	0x00000af0


	//----- nvinfo : EIATTR_EXIT_INSTR_OFFSETS
	.align		4
.L_784:
        /*01f0*/ 	.byte	0x04, 0x1c
        /*01f2*/ 	.short	(.L_786 - .L_785)


	//   ....[0]....
.L_785:
        /*01f4*/ 	.word	0x00013910


	//   ....[1]....
        /*01f8*/ 	.word	0x00015f90


	//----- nvinfo : EIATTR_CRS_STACK_SIZE
	.align		4
.L_786:
        /*01fc*/ 	.byte	0x04, 0x1e
        /*01fe*/ 	.short	(.L_788 - .L_787)
.L_787:
        /*0200*/ 	.word	0x00000000


	//----- nvinfo : EIATTR_CBANK_PARAM_SIZE
	.align		4
.L_788:
        /*0204*/ 	.byte	0x03, 0x19
        /*0206*/ 	.short	0x00c0


	//----- nvinfo : EIATTR_PARAM_CBANK
	.align		4
        /*0208*/ 	.byte	0x04, 0x0a
        /*020a*/ 	.short	(.L_790 - .L_789)
	.align		4
.L_789:
        /*020c*/ 	.word	index@(.nv.constant0._Z10mkstrxd_cuILi1ELi32EEviiiiPdPiiS1_dddS0_iS0_iS1_S1_S0_S0_bbbS0_S0_S1_S1_S0_S0_)
        /*0210*/ 	.short	0x0380
        /*0212*/ 	.short	0x00c0


	//----- nvinfo : EIATTR_SW_WAR
	.align		4
.L_790:
        /*0214*/ 	.byte	0x04, 0x36
        /*0216*/ 	.short	(.L_792 - .L_791)
.L_791:
        /*0218*/ 	.word	0x00000008
.L_792:


//--------------------- .nv.info._Z10mkstrxd_cuILi0ELi32EEviiiiPdPiiS1_dddS0_iS0_iS1_S1_S0_S0_bbbS0_S0_S1_S1_S0_S0_ --------------------------
	.section	.nv.info._Z10mkstrxd_cuILi0ELi32EEviiiiPdPiiS1_dddS0_iS0_iS1_S1_S0_S0_bbbS0_S0_S1_S1_S0_S0_,"",@"SHT_CUDA_INFO"
	.sectionflags	@""
	.align	4


	//----- nvinfo : EIATTR_CUDA_API_VERSION
	.align		4
        /*0000*/ 	.byte	0x04, 0x37
        /*0002*/ 	.short	(.L_794 - .L_793)
.L_793:
        /*0004*/ 	.word	0x00000082


	//----- nvinfo : EIATTR_KPARAM_INFO
	.align		4
.L_794:
        /*0008*/ 	.byte	0x04, 0x17
        /*000a*/ 	.short	(.L_796 - .L_795)
.L_795:
        /*000c*/ 	.word	0x00000000
        /*0010*/ 	.short	0x001b
        /*0012*/ 	.short	0x00b8
        /*0014*/ 	.byte	0x00, 0xf5, 0x21, 0x00


	//----- nvinfo : EIATTR_KPARAM_INFO
	.align		4
.L_796:
        /*0018*/ 	.byte	0x04, 0x17
        /*001a*/ 	.short	(.L_798 - .L_797)
.L_797:
        /*001c*/ 	.word	0x00000000
        /*0020*/ 	.short	0x001a
        /*0022*/ 	.short	0x00b0
        /*0024*/ 	.byte	0x00, 0xf5, 0x21, 0x00


	//----- nvinfo : EIATTR_KPARAM_INFO
	.align		4
.L_798:
        /*0028*/ 	.byte	0x04, 0x17
        /*002a*/ 	.short	(.L_800 - .L_799)
.L_799:
        /*002c*/ 	.word	0x00000000
        /*0030*/ 	.short	0x0019
        /*0032*/ 	.short	0x00a8
        /*0034*/ 	.byte	0x00, 0xf5, 0x21, 0x00


	//----- nvinfo : EIATTR_KPARAM_INFO
	.align		4
.L_800:
        /*0038*/ 	.byte	0x04, 0x17
        /*003a*/ 	.short	(.L_802 - .L_801)
.L_801:
        /*003c*/ 	.word	0x00000000
        /*0040*/ 	.short	0x0018
        /*0042*/ 	.short	0x00a0
        /*0044*/ 	.byte	0x00, 0xf5, 0x21, 0x00


	//----- nvinfo : EIATTR_KPARAM_INFO
	.align		4
.L_802:
        /*0048*/ 	.byte	0x04, 0x17
        /*004a*/ 	.short	(.L_804 - .L_803)
.L_803:
        /*004c*/ 	.word	0x00000000
        /*0050*/ 	.short	0x0017
        /*0052*/ 	.short	0x0098
        /*0054*/ 	.byte	0x00, 0xf5, 0x21, 0x00


	//----- nvinfo : EIATTR_KPARAM_INFO
	.align		4
.L_804:
        /*0058*/ 	.byte	0x04, 0x17
        /*005a*/ 	.short	(.L_806 - .L_805)
.L_805:
        /*005c*/ 	.word	0x00000000
        /*0060*/ 	.short	0x0016
        /*0062*/ 	.short	0x0090
        /*0064*/ 	.byte	0x00, 0xf5, 0x21, 0x00


	//----- nvinfo : EIATTR_KPARAM_INFO
	.align		4
.L_806:
        /*0068*/ 	.byte	0x04, 0x17
        /*006a*/ 	.short	(.L_808 - .L_807)
.L_807:
        /*006c*/ 	.word	0x00000000
        /*0070*/ 	.short	0x0015
        /*0072*/ 	.short	0x008a
        /*0074*/ 	.byte	0x00, 0xf0, 0x05, 0x00


	//----- nvinfo : EIATTR_KPARAM_INFO
	.align		4
.L_808:
        /*0078*/ 	.byte	0x04, 0x17
        /*007a*/ 	.short	(.L_810 - .L_809)
.L_809:
        /*007c*/ 	.word	0x00000000
        /*0080*/ 	.short	0x0014
        /*0082*/ 	.short	0x0089
        /*0084*/ 	.byte	0x00, 0xf0, 0x05, 0x00


	//----- nvinfo : EIATTR_KPARAM_INFO
	.align		4
.L_810:
        /*0088*/ 	.byte	0x04, 0x17
        /*008a*/ 	.short	(.L_812 - .L_811)
.L_811:
        /*008c*/ 	.word	0x00000000
        /*0090*/ 	.short	0x0013
        /*0092*/ 	.short	0x0088
        /*0094*/ 	.byte	0x00, 0xf0, 0x05, 0x00


	//----- nvinfo : EIATTR_KPARAM_INFO
	.align		4
.L_812:
        /*0098*/ 	.byte	0x04, 0x17
        /*009a*/ 	.short	(.L_814 - .L_813)
.L_813:
        /*009c*/ 	.word	0x00000000
        /*00a0*/ 	.short	0x0012
        /*00a2*/ 	.short	0x0080
        /*00a4*/ 	.byte	0x00, 0xf5, 0x21, 0x00


	//----- nvinfo : EIATTR_KPARAM_INFO
	.align		4
.L_814:
        /*00a8*/ 	.byte	0x04, 0x17
        /*00aa*/ 	.short	(.L_816 - .L_815)
.L_815:
        /*00ac*/ 	.word	0x00000000
        /*00b0*/ 	.short	0x0011
        /*00b2*/ 	.short	0x0078
        /*00b4*/ 	.byte	0x00, 0xf5, 0x21, 0x00


	//----- nvinfo : EIATTR_KPARAM_INFO
	.align		4
.L_816:
        /*00b8*/ 	.byte	0x04, 0x17
        /*00ba*/ 	.short	(.L_818 - .L_817)
.L_817:
        /*00bc*/ 	.word	0x00000000
        /*00c0*/ 	.short	0x0010
        /*00c2*/ 	.short	0x0070
        /*00c4*/ 	.byte	0x00, 0xf5, 0x21, 0x00


	//----- nvinfo : EIATTR_KPARAM_INFO
	.align		4
.L_818:
        /*00c8*/ 	.byte	0x04, 0x17
        /*00ca*/ 	.short	(.L_820 - .L_819)
.L_819:
        /*00cc*/ 	.word	0x00000000
        /*00d0*/ 	.short	0x000f
        /*00d2*/ 	.short	0x0068
        /*00d4*/ 	.byte	0x00, 0xf5, 0x21, 0x00


	//----- nvinfo : EIATTR_KPARAM_INFO
	.align		4
.L_820:
        /*00d8*/ 	.byte	0x04, 0x17
        /*00da*/ 	.short	(.L_822 - .L_821)
.L_821:
        /*00dc*/ 	.word	0x00000000
        /*00e0*/ 	.short	0x000e
        /*00e2*/ 	.short	0x0060
        /*00e4*/ 	.byte	0x00, 0xf0, 0x11, 0x00


	//----- nvinfo : EIATTR_KPARAM_INFO
	.align		4
.L_822:
        /*00e8*/ 	.byte	0x04, 0x17
        /*00ea*/ 	.short	(.L_824 - .L_823)
.L_823:
        /*00ec*/ 	.word	0x00000000
        /*00f0*/ 	.short	0x000d
        /*00f2*/ 	.short	0x0058
        /*00f4*/ 	.byte	0x00, 0xf5, 0x21, 0x00


	//----- nvinfo : EIATTR_KPARAM_INFO
	.align		4
.L_824:
        /*00f8*/ 	.byte	0x04, 0x17
        /*00fa*/ 	.short	(.L_826 - .L_825)
.L_825:
        /*00fc*/ 	.word	0x00000000
        /*0100*/ 	.short	0x000c
        /*0102*/ 	.short	0x0050
        /*0104*/ 	.byte	0x00, 0xf0, 0x11, 0x00


	//----- nvinfo : EIATTR_KPARAM_INFO
	.align		4
.L_826:
        /*0108*/ 	.byte	0x04, 0x17
        /*010a*/ 	.short	(.L_828 - .L_827)
.L_827:
        /*010c*/ 	.word	0x00000000
        /*0110*/ 	.short	0x000b
        /*0112*/ 	.short	0x0048
        /*0114*/ 	.byte	0x00, 0xf5, 0x21, 0x00


	//----- nvinfo : EIATTR_KPARAM_INFO
	.align		4
.L_828:
        /*0118*/ 	.byte	0x04, 0x17
        /*011a*/ 	.short	(.L_830 - .L_829)
.L_829:
        /*011c*/ 	.word	0x00000000
        /*0120*/ 	.short	0x000a
        /*0122*/ 	.short	0x0040
        /*0124*/ 	.byte	0x00, 0xf0, 0x21, 0x00


	//----- nvinfo : EIATTR_KPARAM_INFO
	.align		4
.L_830:
        /*0128*/ 	.byte	0x04, 0x17
        /*012a*/ 	.short	(.L_832 - .L_831)
.L_831:
        /*012c*/ 	.word	0x00000000
        /*0130*/ 	.short	0x0009
        /*0132*/ 	.short	0x0038
        /*0134*/ 	.byte	0x00, 0xf0, 0x21, 0x00


	//----- nvinfo : EIATTR_KPARAM_INFO
	.align		4
.L_832:
        /*0138*/ 	.byte	0x04, 0x17
        /*013a*/ 	.short	(.L_834 - .L_833)
.L_833:
        /*013c*/ 	.word	0x00000000
        /*0140*/ 	.short	0x0008
        /*0142*/ 	.short	0x0030
        /*0144*/ 	.byte	0x00, 0xf0, 0x21, 0x00


	//----- nvinfo : EIATTR_KPARAM_INFO
	.align		4
.L_834:
        /*0148*/ 	.byte	0x04, 0x17
        /*014a*/ 	.short	(.L_836 - .L_835)
.L_835:
        /*014c*/ 	.word	0x00000000
        /*0150*/ 	.short	0x0007
        /*0152*/ 	.short	0x0028
        /*0154*/ 	.byte	0x00, 0xf5, 0x21, 0x00


	//----- nvinfo : EIATTR_KPARAM_INFO
	.align		4
.L_836:
        /*0158*/ 	.byte	0x04, 0x17
        /*015a*/ 	.short	(.L_838 - .L_837)
.L_837:
        /*015c*/ 	.word	0x00000000
        /*0160*/ 	.short	0x0006
        /*0162*/ 	.short	0x0020
        /*0164*/ 	.byte	0x00, 0xf0, 0x11, 0x00


	//----- nvinfo : EIATTR_KPARAM_INFO
	.align		4
.L_838:
        /*0168*/ 	.byte	0x04, 0x17
        /*016a*/ 	.short	(.L_840 - .L_839)
.L_839:
        /*016c*/ 	.word	0x00000000
        /*0170*/ 	.short	0x0005
        /*0172*/ 	.short	0x0018
        /*0174*/ 	.byte	0x00, 0xf5, 0x21, 0x00


	//----- nvinfo : EIATTR_KPARAM_INFO
	.align		4
.L_840:
        /*0178*/ 	.byte	0x04, 0x17
        /*017a*/ 	.short	(.L_842 - .L_841)
.L_841:
        /*017c*/ 	.word	0x00000000
        /*0180*/ 	.short	0x0004
        /*0182*/ 	.short	0x0010
        /*0184*/ 	.byte	0x00, 0xf5, 0x21, 0x00


	//----- nvinfo : EIATTR_KPARAM_INFO
	.align		4
.L_842:
        /*0188*/ 	.byte	0x04, 0x17
        /*018a*/ 	.short	(.L_844 - .L_843)
.L_843:
        /*018c*/ 	.word	0x00000000
        /*0190*/ 	.short	0x0003
        /*0192*/ 	.short	0x000c
        /*0194*/ 	.byte	0x00, 0xf0, 0x11, 0x00


	//----- nvinfo : EIATTR_KPARAM_INFO
	.align		4
.L_844:
        /*0198*/ 	.byte	0x04, 0x17
        /*019a*/ 	.short	(.L_846 - .L_845)
.L_845:
        /*019c*/ 	.word	0x00000000
        /*01a0*/ 	.short	0x0002
        /*01a2*/ 	.short	0x0008
        /*01a4*/ 	.byte	0x00, 0xf0, 0x11, 0x00


	//----- nvinfo : EIATTR_KPARAM_INFO
	.align		4
.L_846:
        /*01a8*/ 	.byte	0x04, 0x17
        /*01aa*/ 	.short	(.L_848 - .L_847)
.L_847:
        /*01ac*/ 	.word	0x00000000
        /*01b0*/ 	.short	0x0001
        /*01b2*/ 	.short	0x0004
        /*01b4*/ 	.byte	0x00, 0xf0, 0x11, 0x00


	//----- nvinfo : EIATTR_KPARAM_INFO
	.align		4
.L_848:
        /*01b8*/ 	.byte	0x04, 0x17
        /*01ba*/ 	.short	(.L_850 - .L_849)
.L_849:
        /*01bc*/ 	.word	0x00000000
        /*01c0*/ 	.short	0x0000
        /*01c2*/ 	.short	0x0000
        /*01c4*/ 	.byte	0x00, 0xf0, 0x11, 0x00


	//----- nvinfo : EIATTR_SPARSE_MMA_MASK
	.align		4
.L_850:
        /*01c8*/ 	.byte	0x03, 0x50
        /*01ca*/ 	.short	0x0000


	//----- nvinfo : EIATTR_MAXREG_COUNT
	.align		4
        /*01cc*/ 	.byte	0x03, 0x1b
        /*01ce*/ 	.short	0x00ff


	//----- nvinfo : EIATTR_NUM_BARRIERS
	.align		4
        /*01d0*/ 	.byte	0x02, 0x4c
        /*01d2*/ 	.byte	0x01
	.zero		1


	//----- nvinfo : EIATTR_EXTERNS
	.align		4
        /*01d4*/ 	.byte	0x04, 0x0f
        /*01d6*/ 	.short	(.L_852 - .L_851)


	//   ....[0]....
	.align		4
.L_851:
        /*01d8*/ 	.word	index@(vprintf)


	//----- nvinfo : EIATTR_MERCURY_ISA_VERSION
	.align		4
.L_852:
        /*01dc*/ 	.byte	0x03, 0x5f
        /*01de*/ 	.short	0x0101


	//----- nvinfo : EIATTR_VRC_CTA_INIT_COUNT
	.align		4
        /*01e0*/ 	.byte	0x02, 0x4a
	.zero		1
	.zero		1


	//----- nvinfo : EIATTR_SYSCALL_OFFSETS
	.align		4
        /*01e4*/ 	.byte	0x04, 0x46
        /*01e6*/ 	.short	(.L_854 - .L_853)


	//   ....[0]....
.L_853:
        /*01e8*/ 	.word	0x00000ab0


	//   ....[1]....
        /*01ec*/ 	.word	0x00000b20


	//----- nvinfo : EIATTR_EXIT_INSTR_OFFSETS
	.align		4
.L_854:
        /*01f0*/ 	.byte	0x04, 0x1c
        /*01f2*/ 	.short	(.L_856 - .L_855)


	//   ....[0]....
.L_855:
        /*01f4*/ 	.word	0x0000c1c0


	//   ....[1]....
        /*01f8*/ 	.word	0x0000e890


	//----- nvinfo : EIATTR_CRS_STACK_SIZE
	.align		4
.L_856:
        /*01fc*/ 	.byte	0x04, 0x1e
        /*01fe*/ 	.short	(.L_858 - .L_857)
.L_857:
        /*0200*/ 	.word	0x00000000


	//----- nvinfo : EIATTR_CBANK_PARAM_SIZE
	.align		4
.L_858:
        /*0204*/ 	.byte	0x03, 0x19
        /*0206*/ 	.short	0x00c0


	//----- nvinfo : EIATTR_PARAM_CBANK
	.align		4
        /*0208*/ 	.byte	0x04, 0x0a
        /*020a*/ 	.short	(.L_860 - .L_859)
	.align		4
.L_859:
        /*020c*/ 	.word	index@(.nv.constant0._Z10mkstrxd_cuILi0ELi32EEviiiiPdPiiS1_dddS0_iS0_iS1_S1_S0_S0_bbbS0_S0_S1_S1_S0_S0_)
        /*0210*/ 	.short	0x0380
        /*0212*/ 	.short	0x00c0


	//----- nvinfo : EIATTR_SW_WAR
	.align		4
.L_860:
        /*0214*/ 	.byte	0x04, 0x36
        /*0216*/ 	.short	(.L_862 - .L_861)
.L_861:
        /*0218*/ 	.word	0x00000008
.L_862:


//--------------------- .nv.callgraph             --------------------------
	.section	.nv.callgraph,"",@"SHT_CUDA_CALLGRAPH"
	.align	4
	.sectionentsize	8
	.align		4
        /*0000*/ 	.word	0x00000000
	.align		4
        /*0004*/ 	.word	0xffffffff
	.align		4
        /*0008*/ 	.word	index@(_Z10mkstrxd_cuILi4ELi4EEviiiiPdPiiS1_dddS0_iS0_iS1_S1_S0_S0_bbbS0_S0_S1_S1_S0_S0_)
	.align		4
        /*000c*/ 	.word	index@(vprintf)
	.align		4
        /*0010*/ 	.word	index@(_Z10mkstrxd_cuILi3ELi4EEviiiiPdPiiS1_dddS0_iS0_iS1_S1_S0_S0_bbbS0_S0_S1_S1_S0_S0_)
	.align		4
        /*0014*/ 	.word	index@(vprintf)
	.align		4
        /*0018*/ 	.word	index@(_Z10mkstrxd_cuILi2ELi4EEviiiiPdPiiS1_dddS0_iS0_iS1_S1_S0_S0_bbbS0_S0_S1_S1_S0_S0_)
	.align		4
        /*001c*/ 	.word	index@(vprintf)
	.align		4
        /*0020*/ 	.word	index@(_Z10mkstrxd_cuILi1ELi4EEviiiiPdPiiS1_dddS0_iS0_iS1_S1_S0_S0_bbbS0_S0_S1_S1_S0_S0_)
	.align		4
        /*0024*/ 	.word	index@(vprintf)
	.align		4
        /*0028*/ 	.word	index@(_Z10mkstrxd_cuILi0ELi4EEviiiiPdPiiS1_dddS0_iS0_iS1_S1_S0_S0_bbbS0_S0_S1_S1_S0_S0_)
	.align		4
        /*002c*/ 	.word	index@(vprintf)
	.align		4
        /*0030*/ 	.word	index@(_Z10mkstrxd_cuILi4ELi32EEviiiiPdPiiS1_dddS0_iS0_iS1_S1_S0_S0_bbbS0_S0_S1_S1_S0_S0_)
	.align		4
        /*0034*/ 	.word	index@(vprintf)
	.align		4
        /*0038*/ 	.word	index@(_Z10mkstrxd_cuILi3ELi32EEviiiiPdPiiS1_dddS0_iS0_iS1_S1_S0_S0_bbbS0_S0_S1_S1_S0_S0_)
	.align		4
        /*003c*/ 	.word	index@(vprintf)
	.align		4
        /*0040*/ 	.word	index@(_Z10mkstrxd_cuILi2ELi32EEviiiiPdPiiS1_dddS0_iS0_iS1_S1_S0_S0_bbbS0_S0_S1_S1_S0_S0_)
	.align		4
        /*0044*/ 	.word	index@(vprintf)
	.align		4
        /*0048*/ 	.word	index@(_Z10mkstrxd_cuILi1ELi32EEviiiiPdPiiS1_dddS0_iS0_iS1_S1_S0_S0_bbbS0_S0_S1_S1_S0_S0_)
	.align		4
        /*004c*/ 	.word	index@(vprintf)
	.align		4
        /*0050*/ 	.word	index@(_Z10mkstrxd_cuILi0ELi32EEviiiiPdPiiS1_dddS0_iS0_iS1_S1_S0_S0_bbbS0_S0_S1_S1_S0_S0_)
	.align		4
        /*0054*/ 	.word	index@(vprintf)
	.align		4
        /*0058*/ 	.word	0x00000000
	.align		4
        /*005c*/ 	.word	0xfffffffe
	.align		4
        /*0060*/ 	.word	0x00000000
	.align		4
        /*0064*/ 	.word	0xfffffffd
	.align		4
        /*0068*/ 	.word	0x00000000
	.align		4
        /*006c*/ 	.word	0xfffffffc


//--------------------- .nv.constant4             --------------------------
	.section	.nv.constant4,"a",@progbits
	.align	8
	.align		8
.nv.constant4:
        /*0000*/ 	.dword	vprintf
	.align		8
        /*0008*/ 	.dword	$str
	.align		8
        /*0010*/ 	.dword	__cudart_i2opi_d
	.align		8
        /*0018*/ 	.dword	__cudart_sin_cos_coeffs


//--------------------- .text._Z10mkstrxd_cuILi4ELi4EEviiiiPdPiiS1_dddS0_iS0_iS1_S1_S0_S0_bbbS0_S0_S1_S1_S0_S0_ --------------------------
	.section	.text._Z10mkstrxd_cuILi4ELi4EEviiiiPdPiiS1_dddS0_iS0_iS1_S1_S0_S0_bbbS0_S0_S1_S1_S0_S0_,"ax",@progbits
	.align	128
        .global         _Z10mkstrxd_cuILi4ELi4EEviiiiPdPiiS1_dddS0_iS0_iS1_S1_S0_S0_bbbS0_S0_S1_S1_S0_S0_
        .type           _Z10mkstrxd_cuILi4ELi4EEviiiiPdPiiS1_dddS0_iS0_iS1_S1_S0_S0_bbbS0_S0_S1_S1_S0_S0_,@function
        .size           _Z10mkstrxd_cuILi4ELi4EEviiiiPdPiiS1_dddS0_iS0_iS1_S1_S0_S0_bbbS0_S0_S1_S1_S0_S0_,(.L_x_2827 - _Z10mkstrxd_cuILi4ELi4EEviiiiPdPiiS1_dddS0_iS0_iS1_S1_S0_S0_bbbS0_S0_S1_S1_S0_S0_)
        .other          _Z10mkstrxd_cuILi4ELi4EEviiiiPdPiiS1_dddS0_iS0_iS1_S1_S0_S0_bbbS0_S0_S1_S1_S0_S0_,@"STO_CUDA_ENTRY STV_DEFAULT"
_Z10mkstrxd_cuILi4ELi4EEviiiiPdPiiS1_dddS0_iS0_iS1_S1_S0_S0_bbbS0_S0_S1_S1_S0_S0_:
.text._Z10mkstrxd_cuILi4ELi4EEviiiiPdPiiS1_dddS0_iS0_iS1_S1_S0_S0_bbbS0_S0_S1_S1_S0_S0_:
[----:B------:R-:W0:Y:S01]  /*0000*/  LDC R1, c[0x0][0x37c] ;  /* 0x0000df00ff017b82 */ /* 0x000e220000000800 */
[----:B------:R-:W1:Y:S01]  /*0010*/  S2R R44, SR_TID.Y ;  /* 0x00000000002c7919 */ /* 0x000e620000002200 */
[----:B------:R-:W1:Y:S06]  /*0020*/  LDCU UR44, c[0x0][0x360] ;  /* 0x00006c00ff2c77ac */ /* 0x000e6c0008000800 */
[----:B------:R-:W2:Y:S01]  /*0030*/  S2UR UR43, SR_CTAID.Y ;  /* 0x00000000002b79c3 */ /* 0x000ea20000002600 */
[----:B0-----:R-:W-:Y:S01]  /*0040*/  VIADD R1, R1, 0xfffff8f0 ;  /* 0xfffff8f001017836 */ /* 0x001fe20000000000 */
[----:B------:R-:W0:Y:S01]  /*0050*/  S2R R43, SR_TID.X ;  /* 0x00000000002b7919 */ /* 0x000e220000002100 */
[----:B------:R-:W2:Y:S01]  /*0060*/  LDCU UR6, c[0x0][0x38c] ;  /* 0x00007180ff0677ac */ /* 0x000ea20008000800 */
[----:B------:R-:W3:Y:S04]  /*0070*/  LDCU.128 UR8, c[0x0][0x390] ;  /* 0x00007200ff0877ac */ /* 0x000ee80008000c00 */
[----:B------:R-:W4:Y:S01]  /*0080*/  S2UR UR42, SR_CTAID.X ;  /* 0x00000000002a79c3 */ /* 0x000f220000002500 */
[----:B------:R-:W5:Y:S07]  /*0090*/  LDCU.64 UR36, c[0x0][0x358] ;  /* 0x00006b00ff2477ac */ /* 0x000f6e0008000a00 */
[----:B------:R-:W5:Y:S01]  /*00a0*/  LDC.64 R4, c[0x0][0x3a8] ;  /* 0x0000ea00ff047b82 */ /* 0x000f620000000a00 */
[----:B--2---:R-:W-:-:S04]  /*00b0*/  UIADD3 UR6, UPT, UPT, UR43, UR6, URZ ;  /* 0x000000062b067290 */ /* 0x004fc8000fffe0ff */
[----:B---3--:R-:W-:Y:S01]  /*00c0*/  UIMAD.WIDE UR4, UR6, 0x4, UR10 ;  /* 0x00000004060478a5 */ /* 0x008fe2000f8e020a */
[----:B-1----:R-:W-:Y:S01]  /*00d0*/  IMAD R44, R44, UR44, RZ ;  /* 0x0000002c2c2c7c24 */ /* 0x002fe2000f8e02ff */
[----:B----4-:R-:W-:-:S03]  /*00e0*/  UIMAD.WIDE.U32 UR12, UR42, 0x4, UR10 ;  /* 0x000000042a0c78a5 */ /* 0x010fc6000f8e000a */
[----:B0-----:R-:W-:Y:S02]  /*00f0*/  IMAD.IADD R42, R44, 0x1, R43 ;  /* 0x000000012c2a7824 */ /* 0x001fe400078e022b */
[----:B------:R-:W-:Y:S02]  /*0100*/  IMAD.U32 R6, RZ, RZ, UR4 ;  /* 0x00000004ff067e24 */ /* 0x000fe4000f8e00ff */
[----:B------:R-:W-:Y:S01]  /*0110*/  IMAD.U32 R7, RZ, RZ, UR5 ;  /* 0x00000005ff077e24 */ /* 0x000fe2000f8e00ff */
[----:B------:R-:W-:Y:S01]  /*0120*/  ISETP.NE.AND P0, PT, R42, RZ, PT ;  /* 0x000000ff2a00720c */ /* 0x000fe20003f05270 */
[----:B------:R-:W-:Y:S01]  /*0130*/  IMAD.U32 R8, RZ, RZ, UR12 ;  /* 0x0000000cff087e24 */ /* 0x000fe2000f8e00ff */
[----:B------:R-:W-:-:S11]  /*0140*/  MOV R9, UR13 ;  /* 0x0000000d00097c02 */ /* 0x000fd60008000f00 */
[----:B------:R-:W0:Y:S01]  /*0150*/  @!P0 S2R R3, SR_CgaCtaId ;  /* 0x0000000000038919 */ /* 0x000e220000008800 */
[----:B------:R-:W-:Y:S01]  /*0160*/  @!P0 MOV R12, 0x1 ;  /* 0x00000001000c8802 */ /* 0x000fe20000000f00 */
[----:B------:R-:W-:Y:S01]  /*0170*/  @!P0 IMAD.MOV.U32 R10, RZ, RZ, 0x1eee11 ;  /* 0x001eee11ff0a8424 */ /* 0x000fe200078e00ff */
[----:B------:R-:W-:Y:S01]  /*0180*/  @!P0 MOV R0, 0x400 ;  /* 0x0000040000008802 */ /* 0x000fe20000000f00 */
[----:B------:R-:W-:Y:S01]  /*0190*/  @!P0 IMAD.MOV.U32 R14, RZ, RZ, 0x3 ;  /* 0x00000003ff0e8424 */ /* 0x000fe200078e00ff */
[----:B------:R-:W-:Y:S01]  /*01a0*/  @!P0 MOV R17, 0x3b1 ;  /* 0x000003b100118802 */ /* 0x000fe20000000f00 */
[----:B------:R-:W-:Y:S01]  /*01b0*/  @!P0 IMAD.MOV.U32 R15, RZ, RZ, 0xf ;  /* 0x0000000fff0f8424 */ /* 0x000fe200078e00ff */
[----:B------:R-:W-:Y:S01]  /*01c0*/  @!P0 MOV R11, 0x20dcf21 ;  /* 0x020dcf21000b8802 */ /* 0x000fe20000000f00 */
[----:B------:R-:W-:Y:S02]  /*01d0*/  @!P0 IMAD.MOV.U32 R16, RZ, RZ, 0x69 ;  /* 0x00000069ff108424 */ /* 0x000fe400078e00ff */
[----:B------:R-:W-:-:S02]  /*01e0*/  IMAD.MOV.U32 R13, RZ, RZ, R12 ;  /* 0x000000ffff0d7224 */ /* 0x000fc400078e000c */
[----:B------:R-:W-:Y:S02]  /*01f0*/  @!P0 IMAD.MOV.U32 R18, RZ, RZ, 0x289b ;  /* 0x0000289bff128424 */ /* 0x000fe400078e00ff */
[----:B------:R-:W-:Y:S01]  /*0200*/  @!P0 IMAD.MOV.U32 R19, RZ, RZ, 0x20fdf ;  /* 0x00020fdfff138424 */ /* 0x000fe200078e00ff */
[----:B0-----:R-:W-:-:S05]  /*0210*/  @!P0 LEA R0, R3, R0, 0x18 ;  /* 0x0000000003008211 */ /* 0x001fca00078ec0ff */
[----:B------:R0:W-:Y:S04]  /*0220*/  @!P0 STS.128 [R0+0x1130], R12 ;  /* 0x0011300c00008388 */ /* 0x0001e80000000c00 */
[----:B------:R1:W-:Y:S04]  /*0230*/  @!P0 STS.128 [R0+0x1140], R16 ;  /* 0x0011401000008388 */ /* 0x0003e80000000c00 */
[----:B------:R2:W-:Y:S01]  /*0240*/  @!P0 STS.64 [R0+0x1150], R10 ;  /* 0x0011500a00008388 */ /* 0x0005e20000000a00 */
[----:B------:R-:W-:Y:S06]  /*0250*/  BAR.SYNC.DEFER_BLOCKING 0x0 ;  /* 0x0000000000007b1d */ /* 0x000fec0000010000 */
[----:B-----5:R-:W3:Y:S04]  /*0260*/  LDG.E R3, desc[UR36][R6.64] ;  /* 0x0000002406037981 */ /* 0x020ee8000c1e1900 */
[----:B------:R-:W4:Y:S01]  /*0270*/  LDG.E R9, desc[UR36][R8.64] ;  /* 0x0000002408097981 */ /* 0x000f22000c1e1900 */
[----:B------:R-:W-:-:S02]  /*0280*/  UIMAD UR4, UR42, 0x3, URZ ;  /* 0x000000032a0478a4 */ /* 0x000fc4000f8e02ff */
[----:B------:R-:W-:Y:S02]  /*0290*/  UIMAD UR6, UR6, 0x3, URZ ;  /* 0x00000003060678a4 */ /* 0x000fe4000f8e02ff */
[----:B------:R-:W-:Y:S02]  /*02a0*/  UIMAD.WIDE.U32 UR4, UR4, 0x8, UR8 ;  /* 0x00000008040478a5 */ /* 0x000fe4000f8e0008 */
[----:B------:R-:W-:-:S04]  /*02b0*/  UIMAD.WIDE UR6, UR6, 0x8, UR8 ;  /* 0x00000008060678a5 */ /* 0x000fc8000f8e0208 */
[----:B0-----:R-:W-:Y:S02]  /*02c0*/  IMAD.U32 R14, RZ, RZ, UR4 ;  /* 0x00000004ff0e7e24 */ /* 0x001fe4000f8e00ff */
[----:B------:R-:W-:Y:S01]  /*02d0*/  IMAD.U32 R15, RZ, RZ, UR5 ;  /* 0x00000005ff0f7e24 */ /* 0x000fe2000f8e00ff */
[----:B-1----:R-:W-:Y:S01]  /*02e0*/  MOV R17, UR7 ;  /* 0x0000000700117c02 */ /* 0x002fe20008000f00 */
[----:B------:R-:W-:Y:S01]  /*02f0*/  IMAD.U32 R16, RZ, RZ, UR6 ;  /* 0x00000006ff107e24 */ /* 0x000fe2000f8e00ff */
[----:B------:R-:W0:Y:S02]  /*0300*/  LDCU.U8 UR4, c[0x0][0x408] ;  /* 0x00008100ff0477ac */ /* 0x000e240008000000 */
[----:B------:R-:W5:Y:S04]  /*0310*/  LDG.E.64 R6, desc[UR36][R14.64] ;  /* 0x000000240e067981 */ /* 0x000f68000c1e1b00 */
[----:B--2---:R-:W2:Y:S04]  /*0320*/  LDG.E.64 R10, desc[UR36][R14.64+0x8] ;  /* 0x000008240e0a7981 */ /* 0x004ea8000c1e1b00 */
[----:B------:R-:W2:Y:S01]  /*0330*/  LDG.E.64 R12, desc[UR36][R16.64+0x10] ;  /* 0x00001024100c7981 */ /* 0x000ea2000c1e1b00 */
[----:B---3--:R-:W-:-:S04]  /*0340*/  IMAD.WIDE R2, R3, 0x4, R4 ;  /* 0x0000000403027825 */ /* 0x008fc800078e0204 */
[----:B----4-:R-:W-:Y:S01]  /*0350*/  IMAD.WIDE R4, R9, 0x4, R4 ;  /* 0x0000000409047825 */ /* 0x010fe200078e0204 */
[----:B------:R-:W3:Y:S04]  /*0360*/  LDG.E R20, desc[UR36][R2.64+-0x4] ;  /* 0xfffffc2402147981 */ /* 0x000ee8000c1e1900 */
[----:B------:R-:W4:Y:S04]  /*0370*/  LDG.E R21, desc[UR36][R4.64+-0x4] ;  /* 0xfffffc2404157981 */ /* 0x000f28000c1e1900 */
[----:B------:R-:W5:Y:S04]  /*0380*/  LDG.E.64 R8, desc[UR36][R16.64] ;  /* 0x0000002410087981 */ /* 0x000f68000c1e1b00 */
[----:B------:R-:W2:Y:S04]  /*0390*/  LDG.E.64 R2, desc[UR36][R16.64+0x8] ;  /* 0x0000082410027981 */ /* 0x000ea8000c1e1b00 */
[----:B------:R-:W2:Y:S01]  /*03a0*/  LDG.E.64 R4, desc[UR36][R14.64+0x10] ;  /* 0x000010240e047981 */ /* 0x000ea2000c1e1b00 */
[----:B------:R-:W1:Y:S01]  /*03b0*/  LDCU.S8 UR5, c[0x0][0x40a] ;  /* 0x00008140ff0577ac */ /* 0x000e620008000200 */
[----:B0-----:R-:W-:-:S04]  /*03c0*/  UPRMT UR4, UR4, 0x8880, URZ ;  /* 0x0000888004047896 */ /* 0x001fc800080000ff */
[----:B------:R-:W-:Y:S01]  /*03d0*/  UPRMT UR4, UR4, 0x7710, URZ ;  /* 0x0000771004047896 */ /* 0x000fe200080000ff */
[----:B------:R-:W0:Y:S01]  /*03e0*/  LDCU.S8 UR6, c[0x0][0x409] ;  /* 0x00008120ff0677ac */ /* 0x000e220008000200 */
[----:B-1----:R-:W-:-:S04]  /*03f0*/  UPRMT UR5, UR5, 0x7710, URZ ;  /* 0x0000771005057896 */ /* 0x002fc800080000ff */
[----:B------:R-:W-:-:S04]  /*0400*/  ULOP3.LUT UR4, UR5, UR4, URZ, 0xfc, !UPT ;  /* 0x0000000405047292 */ /* 0x000fc8000f8efcff */
[----:B------:R-:W-:-:S04]  /*0410*/  UPRMT UR4, UR4, 0x9910, URZ ;  /* 0x0000991004047896 */ /* 0x000fc800080000ff */
[----:B------:R-:W-:Y:S01]  /*0420*/  UISETP.NE.AND UP0, UPT, UR4, URZ, UPT ;  /* 0x000000ff0400728c */ /* 0x000fe2000bf05270 */
[----:B0-----:R-:W-:Y:S01]  /*0430*/  UMOV UR5, UR6 ;  /* 0x0000000600057c82 */ /* 0x001fe20008000000 */
[----:B------:R-:W-:-:S13]  /*0440*/  R2UR UR9, R1 ;  /* 0x00000000010972ca */ /* 0x000fda00000e0000 */
[----:B------:R-:W-:Y:S01]  /*0450*/  UIADD3 UR9, UPT, UPT, UR9, 0x320, URZ ;  /* 0x0000032009097890 */ /* 0x000fe2000fffe0ff */
[----:B---3--:R-:W-:Y:S02]  /*0460*/  R2UR UR7, R20 ;  /* 0x00000000140772ca */ /* 0x008fe400000e0000 */
[----:B----4-:R-:W-:-:S11]  /*0470*/  R2UR UR40, R21 ;  /* 0x00000000152872ca */ /* 0x010fd600000e0000 */
[----:B------:R-:W-:Y:S02]  /*0480*/  UIMAD UR39, UR7, UR7, UR7 ;  /* 0x00000007072772a4 */ /* 0x000fe4000f8e0207 */
[----:B------:R-:W-:Y:S02]  /*0490*/  UIADD3 UR4, UPT, UPT, UR7, 0x2, URZ ;  /* 0x0000000207047890 */ /* 0x000fe4000fffe0ff */
[----:B------:R-:W-:Y:S02]  /*04a0*/  UIADD3 UR39, UPT, UPT, UR7, 0x1, UR39 ;  /* 0x0000000107277890 */ /* 0x000fe4000fffe027 */
[----:B------:R-:W-:Y:S02]  /*04b0*/  UIMAD UR41, UR4, UR4, URZ ;  /* 0x00000004042972a4 */ /* 0x000fe4000f8e02ff */
[----:B------:R-:W-:Y:S02]  /*04c0*/  UIADD3 UR17, UPT, UPT, UR7, 0x1, URZ ;  /* 0x0000000107117890 */ /* 0x000fe4000fffe0ff */
[----:B------:R-:W-:-:S02]  /*04d0*/  @!UP0 UIADD3 UR17, UPT, UPT, UR7, URZ, URZ ;  /* 0x000000ff07118290 */ /* 0x000fc4000fffe0ff */
[----:B------:R-:W-:Y:S02]  /*04e0*/  USEL UR41, UR41, UR39, UP0 ;  /* 0x0000002729297287 */ /* 0x000fe40008000000 */
[----:B------:R-:W-:Y:S01]  /*04f0*/  UISETP.NE.AND UP0, UPT, UR5, URZ, UPT ;  /* 0x000000ff0500728c */ /* 0x000fe2000bf05270 */
[----:B-----5:R-:W-:Y:S01]  /*0500*/  DADD R6, R6, -R8 ;  /* 0x0000000006067229 */ /* 0x020fe20000000808 */
[----:B------:R-:W-:Y:S01]  /*0510*/  UIADD3 UR46, UPT, UPT, UR40, 0x1, URZ ;  /* 0x00000001282e7890 */ /* 0x000fe2000fffe0ff */
[----:B--2---:R-:W-:Y:S01]  /*0520*/  DADD R10, R10, -R2 ;  /* 0x000000000a0a7229 */ /* 0x004fe20000000802 */
[----:B------:R-:W-:Y:S01]  /*0530*/  UIMAD UR38, UR40, UR40, UR40 ;  /* 0x00000028282672a4 */ /* 0x000fe2000f8e0228 */
[----:B------:R-:W-:Y:S01]  /*0540*/  DADD R12, R4, -R12 ;  /* 0x00000000040c7229 */ /* 0x000fe2000000080c */
[----:B------:R-:W-:Y:S02]  /*0550*/  UIADD3 UR40, UPT, UPT, UR40, UR17, URZ ;  /* 0x0000001128287290 */ /* 0x000fe4000fffe0ff */
[----:B------:R-:W-:Y:S01]  /*0560*/  UIADD3 UR38, UPT, UPT, UR46, UR38, URZ ;  /* 0x000000262e267290 */ /* 0x000fe2000fffe0ff */
[----:B------:R-:W-:Y:S11]  /*0570*/  BRA.U UP0, `(.L_x_0) ;  /* 0x000000d100207547 */ /* 0x000ff6000b800000 */
[----:B------:R-:W0:Y:S08]  /*0580*/  LDC.64 R2, c[0x0][0x438] ;  /* 0x00010e00ff027b82 */ /* 0x000e300000000a00 */
[----:B------:R-:W1:Y:S01]  /*0590*/  LDC.64 R28, c[0x0][0x430] ;  /* 0x00010c00ff1c7b82 */ /* 0x000e620000000a00 */
[----:B------:R-:W-:Y:S01]  /*05a0*/  MOV R0, 0x3ff00000 ;  /* 0x3ff0000000007802 */ /* 0x000fe20000000f00 */
[----:B------:R-:W2:Y:S01]  /*05b0*/  LDCU UR45, c[0x0][0x3e0] ;  /* 0x00007c00ff2d77ac */ /* 0x000ea20008000800 */
[----:B0-----:R-:W3:Y:S04]  /*05c0*/  LDG.E.64 R4, desc[UR36][R2.64] ;  /* 0x0000002402047981 */ /* 0x001ee8000c1e1b00 */
[----:B------:R-:W4:Y:S04]  /*05d0*/  LDG.E.64 R8, desc[UR36][R2.64+0x18] ;  /* 0x0000182402087981 */ /* 0x000f28000c1e1b00 */
[----:B------:R-:W5:Y:S04]  /*05e0*/  LDG.E.64 R16, desc[UR36][R2.64+0x8] ;  /* 0x0000082402107981 */ /* 0x000f68000c1e1b00 */
[----:B------:R-:W5:Y:S04]  /*05f0*/  LDG.E.64 R22, desc[UR36][R2.64+0x10] ;  /* 0x0000102402167981 */ /* 0x000f68000c1e1b00 */
[----:B------:R-:W5:Y:S04]  /*0600*/  LDG.E.64 R14, desc[UR36][R2.64+0x30] ;  /* 0x00003024020e7981 */ /* 0x000f68000c1e1b00 */
[----:B------:R-:W5:Y:S04]  /*0610*/  LDG.E.64 R18, desc[UR36][R2.64+0x20] ;  /* 0x0000202402127981 */ /* 0x000f68000c1e1b00 */
[----:B------:R-:W5:Y:S04]  /*0620*/  LDG.E.64 R24, desc[UR36][R2.64+0x28] ;  /* 0x0000282402187981 */ /* 0x000f68000c1e1b00 */
[----:B------:R-:W5:Y:S04]  /*0630*/  LDG.E.64 R20, desc[UR36][R2.64+0x38] ;  /* 0x0000382402147981 */ /* 0x000f68000c1e1b00 */
[----:B------:R0:W5:Y:S04]  /*0640*/  LDG.E.64 R26, desc[UR36][R2.64+0x40] ;  /* 0x00004024021a7981 */ /* 0x000168000c1e1b00 */
[----:B-1----:R-:W5:Y:S04]  /*0650*/  LDG.E.64 R36, desc[UR36][R28.64+0x8] ;  /* 0x000008241c247981 */ /* 0x002f68000c1e1b00 */
[----:B------:R-:W5:Y:S04]  /*0660*/  LDG.E.64 R30, desc[UR36][R28.64] ;  /* 0x000000241c1e7981 */ /* 0x000f68000c1e1b00 */
[----:B------:R-:W5:Y:S04]  /*0670*/  LDG.E.64 R46, desc[UR36][R28.64+0x10] ;  /* 0x000010241c2e7981 */ /* 0x000f68000c1e1b00 */
[----:B------:R-:W5:Y:S04]  /*0680*/  LDG.E.64 R38, desc[UR36][R28.64+0x20] ;  /* 0x000020241c267981 */ /* 0x000f68000c1e1b00 */
[----:B------:R-:W5:Y:S04]  /*0690*/  LDG.E.64 R32, desc[UR36][R28.64+0x18] ;  /* 0x000018241c207981 */ /* 0x000f68000c1e1b00 */
[----:B------:R-:W5:Y:S04]  /*06a0*/  LDG.E.64 R48, desc[UR36][R28.64+0x28] ;  /* 0x000028241c307981 */ /* 0x000f68000c1e1b00 */
[----:B------:R-:W5:Y:S04]  /*06b0*/  LDG.E.64 R34, desc[UR36][R28.64+0x30] ;  /* 0x000030241c227981 */ /* 0x000f68000c1e1b00 */
[----:B------:R-:W5:Y:S04]  /*06c0*/  LDG.E.64 R40, desc[UR36][R28.64+0x38] ;  /* 0x000038241c287981 */ /* 0x000f68000c1e1b00 */
[----:B------:R-:W5:Y:S01]  /*06d0*/  LDG.E.64 R50, desc[UR36][R28.64+0x40] ;  /* 0x000040241c327981 */ /* 0x000f62000c1e1b00 */
[----:B0-----:R-:W-:Y:S01]  /*06e0*/  IMAD.MOV.U32 R2, RZ, RZ, RZ ;  /* 0x000000ffff027224 */ /* 0x001fe200078e00ff */
[----:B--2---:R-:W-:-:S04]  /*06f0*/  UISETP.LT.AND UP0, UPT, UR45, 0x4, UPT ;  /* 0x000000042d00788c */ /* 0x004fc8000bf01270 */
[----:B------:R-:W-:Y:S02]  /*0700*/  USEL UR45, UR45, 0x4, UP0 ;  /* 0x000000042d2d7887 */ /* 0x000fe40008000000 */
[----:B------:R-:W-:-:S04]  /*0710*/  UIADD3 UR46, UPT, UPT, UR17, UR46, URZ ;  /* 0x0000002e112e7290 */ /* 0x000fc8000fffe0ff */
[----:B------:R-:W-:Y:S01]  /*0720*/  UIMAD UR47, UR46, UR46, URZ ;  /* 0x0000002e2e2f72a4 */ /* 0x000fe2000f8e02ff */
[----:B------:R-:W-:Y:S06]  /*0730*/  BAR.SYNC.DEFER_BLOCKING 0x0 ;  /* 0x0000000000007b1d */ /* 0x000fec0000010000 */
[----:B---3--:R-:W-:-:S08]  /*0740*/  DFMA R4, R6, R4, RZ ;  /* 0x000000040604722b */ /* 0x008fd000000000ff */
[----:B----4-:R-:W-:Y:S02]  /*0750*/  DFMA R4, R10, R8, R4 ;  /* 0x000000080a04722b */ /* 0x010fe40000000004 */
[C---:B-----5:R-:W-:Y:S02]  /*0760*/  DFMA R16, R6.reuse, R16, RZ ;  /* 0x000000100610722b */ /* 0x060fe400000000ff */
[----:B------:R-:W-:-:S04]  /*0770*/  DFMA R22, R6, R22, RZ ;  /* 0x000000160616722b */ /* 0x000fc800000000ff */
[----:B------:R-:W-:Y:S02]  /*0780*/  DFMA R4, R12, R14, R4 ;  /* 0x0000000e0c04722b */ /* 0x000fe40000000004 */
[C---:B------:R-:W-:Y:S01]  /*0790*/  DFMA R16, R10.reuse, R18, R16 ;  /* 0x000000120a10722b */ /* 0x040fe20000000010 */
[----:B------:R-:W-:Y:S01]  /*07a0*/  IMAD.MOV.U32 R14, RZ, RZ, 0x3fe00000 ;  /* 0x3fe00000ff0e7424 */ /* 0x000fe200078e00ff */
[----:B------:R-:W-:-:S04]  /*07b0*/  DFMA R22, R10, R24, R22 ;  /* 0x000000180a16722b */ /* 0x000fc80000000016 */
[----:B------:R-:W-:Y:S02]  /*07c0*/  DSETP.GEU.AND P0, PT, R4, RZ, PT ;  /* 0x000000ff0400722a */ /* 0x000fe40003f0e000 */
[----:B------:R-:W-:-:S04]  /*07d0*/  DFMA R16, R12, R20, R16 ;  /* 0x000000140c10722b */ /* 0x000fc80000000010 */
[----:B------:R-:W-:Y:S01]  /*07e0*/  FSEL R3, -R14, 1.75, !P0 ;  /* 0x3fe000000e037808 */ /* 0x000fe20004000100 */
[----:B------:R-:W-:-:S03]  /*07f0*/  DFMA R22, R12, R26, R22 ;  /* 0x0000001a0c16722b */ /* 0x000fc60000000016 */
[----:B------:R-:W-:Y:S02]  /*0800*/  DSETP.GEU.AND P1, PT, R16, RZ, PT ;  /* 0x000000ff1000722a */ /* 0x000fe40003f2e000 */
[----:B------:R-:W-:Y:S01]  /*0810*/  DADD R2, R4, R2 ;  /* 0x0000000004027229 */ /* 0x000fe20000000002 */
[----:B------:R-:W-:-:S03]  /*0820*/  IMAD.MOV.U32 R10, RZ, RZ, RZ ;  /* 0x000000ffff0a7224 */ /* 0x000fc600078e00ff */
[C---:B------:R-:W-:Y:S01]  /*0830*/  FSEL R11, -R14.reuse, 1.75, !P1 ;  /* 0x3fe000000e0b7808 */ /* 0x040fe20004800100 */
[----:B------:R-:W-:Y:S01]  /*0840*/  DSETP.GEU.AND P2, PT, R22, RZ, PT ;  /* 0x000000ff1600722a */ /* 0x000fe20003f4e000 */
[----:B------:R-:W0:Y:S04]  /*0850*/  FRND.F64.TRUNC R6, R2 ;  /* 0x0000000200067313 */ /* 0x000e28000030d800 */
[----:B------:R-:W-:Y:S01]  /*0860*/  DADD R10, R16, R10 ;  /* 0x00000000100a7229 */ /* 0x000fe2000000000a */
[----:B------:R-:W-:Y:S01]  /*0870*/  FSEL R15, -R14, 1.75, !P2 ;  /* 0x3fe000000e0f7808 */ /* 0x000fe20005000100 */
[----:B------:R-:W-:Y:S01]  /*0880*/  IMAD.MOV.U32 R14, RZ, RZ, RZ ;  /* 0x000000ffff0e7224 */ /* 0x000fe200078e00ff */
[----:B------:R-:W-:Y:S01]  /*0890*/  FSEL R9, R0, -1.875, !P0 ;  /* 0xbff0000000097808 */ /* 0x000fe20004000000 */
[----:B------:R-:W-:-:S02]  /*08a0*/  IMAD.MOV.U32 R8, RZ, RZ, RZ ;  /* 0x000000ffff087224 */ /* 0x000fc400078e00ff */
[----:B------:R-:W1:Y:S02]  /*08b0*/  FRND.F64.TRUNC R12, R10 ;  /* 0x0000000a000c7313 */ /* 0x000e64000030d800 */
[----:B------:R-:W-:Y:S02]  /*08c0*/  DADD R14, R22, R14 ;  /* 0x00000000160e7229 */ /* 0x000fe4000000000e */
[----:B0-----:R-:W-:Y:S02]  /*08d0*/  DADD R8, R6, R8 ;  /* 0x0000000006087229 */ /* 0x001fe40000000008 */
[----:B------:R-:W-:Y:S02]  /*08e0*/  DSETP.NEU.AND P0, PT, R2, R6, PT ;  /* 0x000000060200722a */ /* 0x000fe40003f0d000 */
[----:B------:R-:W0:Y:S01]  /*08f0*/  FRND.F64.TRUNC R18, R14 ;  /* 0x0000000e00127313 */ /* 0x000e22000030d800 */
[----:B------:R-:W-:Y:S01]  /*0900*/  FSEL R3, R0, -1.875, !P1 ;  /* 0xbff0000000037808 */ /* 0x000fe20004800000 */
[----:B------:R-:W-:-:S06]  /*0910*/  IMAD.MOV.U32 R2, RZ, RZ, RZ ;  /* 0x000000ffff027224 */ /* 0x000fcc00078e00ff */
[----:B-1----:R-:W-:Y:S01]  /*0920*/  DADD R2, R12, R2 ;  /* 0x000000000c027229 */ /* 0x002fe20000000002 */
[----:B------:R-:W-:Y:S02]  /*0930*/  FSEL R6, R8, R6, !P0 ;  /* 0x0000000608067208 */ /* 0x000fe40004000000 */
[----:B------:R-:W-:Y:S01]  /*0940*/  FSEL R7, R9, R7, !P0 ;  /* 0x0000000709077208 */ /* 0x000fe20004000000 */
[----:B------:R-:W-:Y:S01]  /*0950*/  DSETP.NEU.AND P0, PT, R10, R12, PT ;  /* 0x0000000c0a00722a */ /* 0x000fe20003f0d000 */
[----:B------:R-:W-:Y:S02]  /*0960*/  FSEL R9, R0, -1.875, !P2 ;  /* 0xbff0000000097808 */ /* 0x000fe40005000000 */
[----:B------:R-:W-:Y:S02]  /*0970*/  MOV R8, RZ ;  /* 0x000000ff00087202 */ /* 0x000fe40000000f00 */
[----:B------:R-:W-:Y:S01]  /*0980*/  DADD R4, R4, -R6 ;  /* 0x0000000004047229 */ /* 0x000fe20000000806 */
[----:B------:R-:W-:-:S02]  /*0990*/  FSEL R2, R2, R12, !P0 ;  /* 0x0000000c02027208 */ /* 0x000fc40004000000 */
[----:B------:R-:W-:Y:S01]  /*09a0*/  FSEL R3, R3, R13, !P0 ;  /* 0x0000000d03037208 */ /* 0x000fe20004000000 */
[----:B0-----:R-:W-:Y:S02]  /*09b0*/  DADD R6, R18, R8 ;  /* 0x0000000012067229 */ /* 0x001fe40000000008 */
[----:B------:R-:W-:Y:S02]  /*09c0*/  DSETP.NEU.AND P0, PT, R14, R18, PT ;  /* 0x000000120e00722a */ /* 0x000fe40003f0d000 */
[----:B------:R-:W-:Y:S02]  /*09d0*/  DFMA R36, R4, R36, RZ ;  /* 0x000000240424722b */ /* 0x000fe400000000ff */
[----:B------:R-:W-:Y:S02]  /*09e0*/  DADD R16, R16, -R2 ;  /* 0x0000000010107229 */ /* 0x000fe40000000802 */
[C---:B------:R-:W-:Y:S02]  /*09f0*/  DFMA R30, R4.reuse, R30, RZ ;  /* 0x0000001e041e722b */ /* 0x040fe400000000ff */
[----:B------:R-:W-:Y:S01]  /*0a00*/  DFMA R46, R4, R46, RZ ;  /* 0x0000002e042e722b */ /* 0x000fe200000000ff */
[----:B------:R-:W-:-:S02]  /*0a10*/  FSEL R2, R6, R18, !P0 ;  /* 0x0000001206027208 */ /* 0x000fc40004000000 */
[----:B------:R-:W-:Y:S02]  /*0a20*/  FSEL R3, R7, R19, !P0 ;  /* 0x0000001307037208 */ /* 0x000fe40004000000 */
[----:B------:R-:W-:Y:S01]  /*0a30*/  ISETP.GE.AND P0, PT, R42, UR45, PT ;  /* 0x0000002d2a007c0c */ /* 0x000fe2000bf06270 */
[C---:B------:R-:W-:Y:S02]  /*0a40*/  DFMA R36, R16.reuse, R38, R36 ;  /* 0x000000261024722b */ /* 0x040fe40000000024 */
[----:B------:R-:W-:Y:S02]  /*0a50*/  DFMA R30, R16, R32, R30 ;  /* 0x00000020101e722b */ /* 0x000fe4000000001e */
[----:B------:R-:W-:Y:S02]  /*0a60*/  DADD R22, R22, -R2 ;  /* 0x0000000016167229 */ /* 0x000fe40000000802 */
[----:B------:R-:W-:-:S06]  /*0a70*/  DFMA R38, R16, R48, R46 ;  /* 0x000000301026722b */ /* 0x000fcc000000002e */
[C---:B------:R-:W-:Y:S02]  /*0a80*/  DFMA R34, R22.reuse, R34, R30 ;  /* 0x000000221622722b */ /* 0x040fe4000000001e */
[C---:B------:R-:W-:Y:S02]  /*0a90*/  DFMA R36, R22.reuse, R40, R36 ;  /* 0x000000281624722b */ /* 0x040fe40000000024 */
[----:B------:R-:W-:Y:S01]  /*0aa0*/  DFMA R38, R22, R50, R38 ;  /* 0x000000321626722b */ /* 0x000fe20000000026 */
[----:B------:R-:W-:Y:S10]  /*0ab0*/  @P0 BRA `(.L_x_1) ;  /* 0x000000b800f80947 */ /* 0x000ff40003800000 */
[----:B------:R-:W0:Y:S01]  /*0ac0*/  LDC R45, c[0x0][0x364] ;  /* 0x0000d900ff2d7b82 */ /* 0x000e220000000800 */
[----:B------:R-:W-:Y:S01]  /*0ad0*/  UISETP.GE.AND UP0, UPT, UR40, 0xa, UPT ;  /* 0x0000000a2800788c */ /* 0x000fe2000bf06270 */
[----:B0-----:R-:W-:-:S08]  /*0ae0*/  IMAD R45, R45, UR44, RZ ;  /* 0x0000002c2d2d7c24 */ /* 0x001fd0000f8e02ff */
[----:B------:R-:W-:Y:S05]  /*0af0*/  BRA.U !UP0, `(.L_x_2) ;  /* 0x0000000108407547 */ /* 0x000fea000b800000 */
[----:B------:R-:W-:Y:S01]  /*0b00*/  MOV R2, 0x0 ;  /* 0x0000000000027802 */ /* 0x000fe20000000f00 */
[----:B------:R-:W0:Y:S01]  /*0b10*/  LDCU.64 UR4, c[0x4][0x8] ;  /* 0x01000100ff0477ac */ /* 0x000e220008000a00 */
[----:B------:R-:W-:Y:S02]  /*0b20*/  CS2R R6, SRZ ;  /* 0x0000000000067805 */ /* 0x000fe4000001ff00 */
[----:B------:R1:W2:Y:S01]  /*0b30*/  LDC.64 R8, c[0x4][R2] ;  /* 0x0100000002087b82 */ /* 0x0002a20000000a00 */
[----:B0-----:R-:W-:Y:S02]  /*0b40*/  IMAD.U32 R4, RZ, RZ, UR4 ;  /* 0x00000004ff047e24 */ /* 0x001fe4000f8e00ff */
[----:B-1----:R-:W-:-:S07]  /*0b50*/  IMAD.U32 R5, RZ, RZ, UR5 ;  /* 0x00000005ff057e24 */ /* 0x002fce000f8e00ff */
[----:B------:R-:W-:-:S07]  /*0b60*/  LEPC R20, `(.L_x_3) ;  /* 0x000000001014794e */ /* 0x000fce0000000000 */
[----:B--2---:R-:W-:Y:S05]  /*0b70*/  CALL.ABS.NOINC R8 ;  /* 0x0000000008007343 */ /* 0x004fea0003c00000 */
.L_x_3:
[----:B------:R-:W0:Y:S01]  /*0b80*/  LDC.64 R2, c[0x4][R2] ;  /* 0x0100000002027b82 */ /* 0x000e220000000a00 */
[----:B------:R-:W1:Y:S01]  /*0b90*/  LDCU.64 UR4, c[0x4][0x8] ;  /* 0x01000100ff0477ac */ /* 0x000e620008000a00 */
[----:B------:R-:W-:Y:S01]  /*0ba0*/  CS2R R6, SRZ ;  /* 0x0000000000067805 */ /* 0x000fe2000001ff00 */
[----:B-1----:R-:W-:Y:S01]  /*0bb0*/  IMAD.U32 R4, RZ, RZ, UR4 ;  /* 0x00000004ff047e24 */ /* 0x002fe2000f8e00ff */
[----:B------:R-:W-:-:S07]  /*0bc0*/  MOV R5, UR5 ;  /* 0x0000000500057c02 */ /* 0x000fce0008000f00 */
[----:B------:R-:W-:-:S07]  /*0bd0*/  LEPC R20, `(.L_x_4) ;  /* 0x000000001014794e */ /* 0x000fce0000000000 */
[----:B0-----:R-:W-:Y:S05]  /*0be0*/  CALL.ABS.NOINC R2 ;  /* 0x0000000002007343 */ /* 0x001fea0003c00000 */
.L_x_4:
[----:B------:R-:W-:Y:S05]  /*0bf0*/  BRA `(.L_x_1) ;  /* 0x000000b800a87947 */ /* 0x000fea0003800000 */
.L_x_2:
[----:B------:R-:W0:Y:S01]  /*0c00*/  LDC.64 R40, c[0x0][0x3b0] ;  /* 0x0000ec00ff287b82 */ /* 0x000e220000000a00 */
[----:B------:R-:W-:Y:S01]  /*0c10*/  IMAD.MOV.U32 R2, RZ, RZ, 0x1 ;  /* 0x00000001ff027424 */ /* 0x000fe200078e00ff */
[----:B------:R-:W1:Y:S01]  /*0c20*/  S2R R9, SR_CgaCtaId ;  /* 0x0000000000097919 */ /* 0x000e620000008800 */
[----:B------:R-:W-:Y:S01]  /*0c30*/  MOV R0, 0x400 ;  /* 0x0000040000007802 */ /* 0x000fe20000000f00 */
[----:B0-----:R-:W-:-:S06]  /*0c40*/  DMUL R40, R40, R40 ;  /* 0x0000002828287228 */ /* 0x001fcc0000000000 */
[----:B------:R-:W0:Y:S01]  /*0c50*/  MUFU.RCP64H R3, R41 ;  /* 0x0000002900037308 */ /* 0x000e220000001800 */
[----:B-1----:R-:W-:-:S05]  /*0c60*/  LEA R9, R9, R0, 0x18 ;  /* 0x0000000009097211 */ /* 0x002fca00078ec0ff */
[----:B------:R-:W-:Y:S01]  /*0c70*/  IMAD R50, R42, 0x320, R9 ;  /* 0x000003202a327824 */ /* 0x000fe200078e0209 */
[----:B0-----:R-:W-:-:S08]  /*0c80*/  DFMA R4, -R40, R2, 1 ;  /* 0x3ff000002804742b */ /* 0x001fd00000000102 */
[----:B------:R-:W-:-:S08]  /*0c90*/  DFMA R4, R4, R4, R4 ;  /* 0x000000040404722b */ /* 0x000fd00000000004 */
[----:B------:R-:W-:-:S08]  /*0ca0*/  DFMA R4, R2, R4, R2 ;  /* 0x000000040204722b */ /* 0x000fd00000000002 */
[----:B------:R-:W-:-:S08]  /*0cb0*/  DFMA R2, -R40, R4, 1 ;  /* 0x3ff000002802742b */ /* 0x000fd00000000104 */
[----:B------:R-:W-:-:S08]  /*0cc0*/  DFMA R2, R4, R2, R4 ;  /* 0x000000020402722b */ /* 0x000fd00000000004 */
[----:B------:R-:W-:-:S08]  /*0cd0*/  DMUL R4, R2, 0.25 ;  /* 0x3fd0000002047828 */ /* 0x000fd00000000000 */
[----:B------:R-:W-:-:S08]  /*0ce0*/  DFMA R6, -R40, R4, 0.25 ;  /* 0x3fd000002806742b */ /* 0x000fd00000000104 */
[----:B------:R-:W-:-:S10]  /*0cf0*/  DFMA R2, R2, R6, R4 ;  /* 0x000000060202722b */ /* 0x000fd40000000004 */
[----:B------:R-:W-:-:S05]  /*0d00*/  FFMA R4, RZ, R41, R3 ;  /* 0x00000029ff047223 */ /* 0x000fca0000000003 */
[----:B------:R-:W-:-:S13]  /*0d10*/  FSETP.GT.AND P0, PT, |R4|, 1.469367938527859385e-39, PT ;  /* 0x001000000400780b */ /* 0x000fda0003f04200 */
[----:B------:R-:W-:Y:S05]  /*0d20*/  @P0 BRA `(.L_x_5) ;  /* 0x0000000000200947 */ /* 0x000fea0003800000 */
[----:B------:R-:W-:Y:S01]  /*0d30*/  IMAD.MOV.U32 R68, RZ, RZ, RZ ;  /* 0x000000ffff447224 */ /* 0x000fe200078e00ff */
[----:B------:R-:W-:Y:S01]  /*0d40*/  MOV R64, R40 ;  /* 0x0000002800407202 */ /* 0x000fe20000000f00 */
[----:B------:R-:W-:Y:S01]  /*0d50*/  IMAD.MOV.U32 R69, RZ, RZ, 0x3fd00000 ;  /* 0x3fd00000ff457424 */ /* 0x000fe200078e00ff */
[----:B------:R-:W-:Y:S01]  /*0d60*/  MOV R61, 0xd90 ;  /* 0x00000d90003d7802 */ /* 0x000fe20000000f00 */
[----:B------:R-:W-:-:S07]  /*0d70*/  IMAD.MOV.U32 R63, RZ, RZ, R41 ;  /* 0x000000ffff3f7224 */ /* 0x000fce00078e0029 */
[----:B------:R-:W-:Y:S05]  /*0d80*/  CALL.REL.NOINC `($__internal_1_$__cuda_sm20_div_rn_f64_full) ;  /* 0x0000015800987944 */ /* 0x000fea0003c00000 */
[----:B------:R-:W-:Y:S02]  /*0d90*/  IMAD.MOV.U32 R2, RZ, RZ, R72 ;  /* 0x000000ffff027224 */ /* 0x000fe400078e0048 */
[----:B------:R-:W-:-:S07]  /*0da0*/  IMAD.MOV.U32 R3, RZ, RZ, R73 ;  /* 0x000000ffff037224 */ /* 0x000fce00078e0049 */
.L_x_5:
[----:B------:R-:W0:Y:S01]  /*0db0*/  LDCU UR4, c[0x0][0x3c4] ;  /* 0x00007880ff0477ac */ /* 0x000e220008000800 */
[----:B------:R-:W1:Y:S01]  /*0dc0*/  LDC.64 R10, c[0x0][0x3c0] ;  /* 0x0000f000ff0a7b82 */ /* 0x000e620000000a00 */
[----:B------:R-:W-:Y:S01]  /*0dd0*/  MOV R4, 0x1 ;  /* 0x0000000100047802 */ /* 0x000fe20000000f00 */
[----:B------:R-:W-:Y:S01]  /*0de0*/  UMOV UR6, 0x54442d18 ;  /* 0x54442d1800067882 */ /* 0x000fe20000000000 */
[----:B------:R-:W-:Y:S01]  /*0df0*/  UMOV UR7, 0x402921fb ;  /* 0x402921fb00077882 */ /* 0x000fe20000000000 */
[----:B0-----:R-:W1:Y:S03]  /*0e00*/  MUFU.RCP64H R5, UR4 ;  /* 0x0000000400057d08 */ /* 0x001e660008001800 */
[----:B-1----:R-:W-:-:S08]  /*0e10*/  DFMA R6, R4, -R10, 1 ;  /* 0x3ff000000406742b */ /* 0x002fd0000000080a */
[----:B------:R-:W-:-:S08]  /*0e20*/  DFMA R6, R6, R6, R6 ;  /* 0x000000060606722b */ /* 0x000fd00000000006 */
[----:B------:R-:W-:-:S08]  /*0e30*/  DFMA R6, R4, R6, R4 ;  /* 0x000000060406722b */ /* 0x000fd00000000004 */
[----:B------:R-:W-:-:S08]  /*0e40*/  DFMA R4, R6, -R10, 1 ;  /* 0x3ff000000604742b */ /* 0x000fd0000000080a */
[----:B------:R-:W-:-:S08]  /*0e50*/  DFMA R4, R6, R4, R6 ;  /* 0x000000040604722b */ /* 0x000fd00000000006 */
[----:B------:R-:W-:-:S08]  /*0e60*/  DMUL R8, R4, UR6 ;  /* 0x0000000604087c28 */ /* 0x000fd00008000000 */
[----:B------:R-:W-:-:S08]  /*0e70*/  DFMA R6, R8, -R10, UR6 ;  /* 0x0000000608067e2b */ /* 0x000fd0000800080a */
[----:B------:R-:W-:-:S10]  /*0e80*/  DFMA R8, R4, R6, R8 ;  /* 0x000000060408722b */ /* 0x000fd40000000008 */
[----:B------:R-:W-:-:S05]  /*0e90*/  FFMA R0, RZ, UR4, R9 ;  /* 0x00000004ff007c23 */ /* 0x000fca0008000009 */
[----:B------:R-:W-:-:S13]  /*0ea0*/  FSETP.GT.AND P0, PT, |R0|, 1.469367938527859385e-39, PT ;  /* 0x001000000000780b */ /* 0x000fda0003f04200 */
[----:B------:R-:W-:Y:S05]  /*0eb0*/  @P0 BRA `(.L_x_6) ;  /* 0x0000000000240947 */ /* 0x000fea0003800000 */
[----:B------:R-:W0:Y:S01]  /*0ec0*/  LDCU.64 UR4, c[0x0][0x3c0] ;  /* 0x00007800ff0477ac */ /* 0x000e220008000a00 */
[----:B------:R-:W-:Y:S01]  /*0ed0*/  IMAD.MOV.U32 R68, RZ, RZ, 0x54442d18 ;  /* 0x54442d18ff447424 */ /* 0x000fe200078e00ff */
[----:B------:R-:W-:Y:S02]  /*0ee0*/  MOV R69, 0x402921fb ;  /* 0x402921fb00457802 */ /* 0x000fe40000000f00 */
[----:B------:R-:W-:Y:S01]  /*0ef0*/  MOV R61, 0xf30 ;  /* 0x00000f30003d7802 */ /* 0x000fe20000000f00 */
[----:B0-----:R-:W-:Y:S02]  /*0f00*/  IMAD.U32 R64, RZ, RZ, UR4 ;  /* 0x00000004ff407e24 */ /* 0x001fe4000f8e00ff */
[----:B------:R-:W-:-:S07]  /*0f10*/  IMAD.U32 R63, RZ, RZ, UR5 ;  /* 0x00000005ff3f7e24 */ /* 0x000fce000f8e00ff */
[----:B------:R-:W-:Y:S05]  /*0f20*/  CALL.REL.NOINC `($__internal_1_$__cuda_sm20_div_rn_f64_full) ;  /* 0x0000015800307944 */ /* 0x000fea0003c00000 */
[----:B------:R-:W-:Y:S02]  /*0f30*/  IMAD.MOV.U32 R8, RZ, RZ, R72 ;  /* 0x000000ffff087224 */ /* 0x000fe400078e0048 */
[----:B------:R-:W-:-:S07]  /*0f40*/  IMAD.MOV.U32 R9, RZ, RZ, R73 ;  /* 0x000000ffff097224 */ /* 0x000fce00078e0049 */
.L_x_6:
[----:B------:R-:W-:-:S09]  /*0f50*/  UISETP.NE.AND UP0, UPT, UR46, URZ, UPT ;  /* 0x000000ff2e00728c */ /* 0x000fd2000bf05270 */
[----:B------:R-:W-:Y:S05]  /*0f60*/  BRA.U !UP0, `(.L_x_7) ;  /* 0x0000000108e87547 */ /* 0x000fea000b800000 */
[----:B------:R-:W-:Y:S01]  /*0f70*/  UISETP.LT.U32.AND UP0, UPT, UR47, 0x1, UPT ;  /* 0x000000012f00788c */ /* 0x000fe2000bf01070 */
[----:B------:R-:W-:-:S03]  /*0f80*/  UMOV UR4, URZ ;  /* 0x000000ff00047c82 */ /* 0x000fc60008000000 */
[----:B------:R-:W-:Y:S02]  /*0f90*/  USEL UR5, UR47, 0x1, !UP0 ;  /* 0x000000012f057887 */ /* 0x000fe4000c000000 */
[----:B------:R-:W-:Y:S02]  /*0fa0*/  UISETP.GE.U32.AND UP0, UPT, UR47, 0x10, UPT ;  /* 0x000000102f00788c */ /* 0x000fe4000bf06070 */
[----:B------:R-:W-:-:S04]  /*0fb0*/  ULOP3.LUT UR6, UR5, 0xf, URZ, 0xc0, !UPT ;  /* 0x0000000f05067892 */ /* 0x000fc8000f8ec0ff */
[----:B------:R-:W-:-:S03]  /*0fc0*/  UISETP.NE.AND UP1, UPT, UR6, URZ, UPT ;  /* 0x000000ff0600728c */ /* 0x000fc6000bf25270 */
[----:B------:R-:W-:Y:S08]  /*0fd0*/  BRA.U !UP0, `(.L_x_8) ;  /* 0x0000000108387547 */ /* 0x000ff0000b800000 */
[----:B------:R-:W-:Y:S01]  /*0fe0*/  IMAD.MOV.U32 R5, RZ, RZ, RZ ;  /* 0x000000ffff057224 */ /* 0x000fe200078e00ff */
[----:B------:R-:W-:-:S12]  /*0ff0*/  ULOP3.LUT UR4, UR5, 0xfffffff0, URZ, 0xc0, !UPT ;  /* 0xfffffff005047892 */ /* 0x000fd8000f8ec0ff */
.L_x_9:
[C---:B0-----:R-:W-:Y:S01]  /*1000*/  LEA R0, R5.reuse, R50, 0x3 ;  /* 0x0000003205007211 */ /* 0x041fe200078e18ff */
[----:B------:R-:W-:-:S04]  /*1010*/  VIADD R5, R5, 0x10 ;  /* 0x0000001005057836 */ /* 0x000fc80000000000 */
[----:B------:R0:W-:Y:S01]  /*1020*/  STS.128 [R0], RZ ;  /* 0x000000ff00007388 */ /* 0x0001e20000000c00 */
[----:B------:R-:W-:-:S03]  /*1030*/  ISETP.NE.AND P0, PT, R5, UR4, PT ;  /* 0x0000000405007c0c */ /* 0x000fc6000bf05270 */
[----:B------:R0:W-:Y:S04]  /*1040*/  STS.128 [R0+0x10], RZ ;  /* 0x000010ff00007388 */ /* 0x0001e80000000c00 */
[----:B------:R0:W-:Y:S04]  /*1050*/  STS.128 [R0+0x20], RZ ;  /* 0x000020ff00007388 */ /* 0x0001e80000000c00 */
[----:B------:R0:W-:Y:S04]  /*1060*/  STS.128 [R0+0x30], RZ ;  /* 0x000030ff00007388 */ /* 0x0001e80000000c00 */
[----:B------:R0:W-:Y:S04]  /*1070*/  STS.128 [R0+0x40], RZ ;  /* 0x000040ff00007388 */ /* 0x0001e80000000c00 */
[----:B------:R0:W-:Y:S04]  /*1080*/  STS.128 [R0+0x50], RZ ;  /* 0x000050ff00007388 */ /* 0x0001e80000000c00 */
[----:B------:R0:W-:Y:S04]  /*1090*/  STS.128 [R0+0x60], RZ ;  /* 0x000060ff00007388 */ /* 0x0001e80000000c00 */
[----:B------:R0:W-:Y:S01]  /*10a0*/  STS.128 [R0+0x70], RZ ;  /* 0x000070ff00007388 */ /* 0x0001e20000000c00 */
[----:B------:R-:W-:Y:S05]  /*10b0*/  @P0 BRA `(.L_x_9) ;  /* 0xfffffffc00d00947 */ /* 0x000fea000383ffff */
.L_x_8:
[----:B------:R-:W-:Y:S05]  /*10c0*/  BRA.U !UP1, `(.L_x_7) ;  /* 0x0000000109907547 */ /* 0x000fea000b800000 */
[----:B------:R-:W-:Y:S02]  /*10d0*/  UISETP.GE.U32.AND UP0, UPT, UR6, 0x8, UPT ;  /* 0x000000080600788c */ /* 0x000fe4000bf06070 */
[----:B------:R-:W-:-:S04]  /*10e0*/  ULOP3.LUT UR7, UR5, 0x7, URZ, 0xc0, !UPT ;  /* 0x0000000705077892 */ /* 0x000fc8000f8ec0ff */
[----:B------:R-:W-:-:S03]  /*10f0*/  UISETP.NE.AND UP1, UPT, UR7, URZ, UPT ;  /* 0x000000ff0700728c */ /* 0x000fc6000bf25270 */
[----:B------:R-:W-:Y:S08]  /*1100*/  BRA.U !UP0, `(.L_x_10) ;  /* 0x00000001082c7547 */ /* 0x000ff0000b800000 */
[----:B------:R-:W-:Y:S01]  /*1110*/  IMAD.U32 R5, RZ, RZ, UR4 ;  /* 0x00000004ff057e24 */ /* 0x000fe2000f8e00ff */
[----:B------:R-:W-:-:S03]  /*1120*/  UIADD3 UR4, UPT, UPT, UR4, 0x8, URZ ;  /* 0x0000000804047890 */ /* 0x000fc6000fffe0ff */
[----:B0-----:R-:W-:-:S05]  /*1130*/  IMAD R0, R5, 0x8, R50 ;  /* 0x0000000805007824 */ /* 0x001fca00078e0232 */
[----:B------:R1:W-:Y:S04]  /*1140*/  STS.64 [R0], RZ ;  /* 0x000000ff00007388 */ /* 0x0003e80000000a00 */
[----:B------:R1:W-:Y:S04]  /*1150*/  STS.64 [R0+0x8], RZ ;  /* 0x000008ff00007388 */ /* 0x0003e80000000a00 */
[----:B------:R1:W-:Y:S04]  /*1160*/  STS.64 [R0+0x10], RZ ;  /* 0x000010ff00007388 */ /* 0x0003e80000000a00 */
[----:B------:R1:W-:Y:S04]  /*1170*/  STS.64 [R0+0x18], RZ ;  /* 0x000018ff00007388 */ /* 0x0003e80000000a00 */
[----:B------:R1:W-:Y:S04]  /*1180*/  STS.64 [R0+0x20], RZ ;  /* 0x000020ff00007388 */ /* 0x0003e80000000a00 */
[----:B------:R1:W-:Y:S04]  /*1190*/  STS.64 [R0+0x28], RZ ;  /* 0x000028ff00007388 */ /* 0x0003e80000000a00 */
[----:B------:R1:W-:Y:S04]  /*11a0*/  STS.64 [R0+0x30], RZ ;  /* 0x000030ff00007388 */ /* 0x0003e80000000a00 */
[----:B------:R1:W-:Y:S02]  /*11b0*/  STS.64 [R0+0x38], RZ ;  /* 0x000038ff00007388 */ /* 0x0003e40000000a00 */
.L_x_10:
[----:B------:R-:W-:Y:S05]  /*11c0*/  BRA.U !UP1, `(.L_x_7) ;  /* 0x0000000109507547 */ /* 0x000fea000b800000 */
[----:B------:R-:W-:Y:S01]  /*11d0*/  UISETP.GE.U32.AND UP0, UPT, UR7, 0x4, UPT ;  /* 0x000000040700788c */ /* 0x000fe2000bf06070 */
[----:B------:R-:W-:Y:S01]  /*11e0*/  MOV R5, UR4 ;  /* 0x0000000400057c02 */ /* 0x000fe20008000f00 */
[----:B------:R-:W-:-:S04]  /*11f0*/  ULOP3.LUT UR6, UR5, 0x3, URZ, 0xc0, !UPT ;  /* 0x0000000305067892 */ /* 0x000fc8000f8ec0ff */
[----:B------:R-:W-:-:S05]  /*1200*/  PLOP3.LUT P0, PT, PT, PT, UP0, 0x80, 0x8 ;  /* 0x000000000008781c */ /* 0x000fca0003f0f008 */
[----:B------:R-:W-:Y:S02]  /*1210*/  @UP0 UIADD3 UR4, UPT, UPT, UR4, 0x4, URZ ;  /* 0x0000000404040890 */ /* 0x000fe4000fffe0ff */
[----:B------:R-:W-:-:S06]  /*1220*/  UISETP.NE.AND UP0, UPT, UR6, URZ, UPT ;  /* 0x000000ff0600728c */ /* 0x000fcc000bf05270 */
[----:B01----:R-:W-:-:S05]  /*1230*/  @P0 IMAD R0, R5, 0x8, R50 ;  /* 0x0000000805000824 */ /* 0x003fca00078e0232 */
[----:B------:R2:W-:Y:S04]  /*1240*/  @P0 STS.64 [R0], RZ ;  /* 0x000000ff00000388 */ /* 0x0005e80000000a00 */
[----:B------:R2:W-:Y:S04]  /*1250*/  @P0 STS.64 [R0+0x8], RZ ;  /* 0x000008ff00000388 */ /* 0x0005e80000000a00 */
[----:B------:R2:W-:Y:S04]  /*1260*/  @P0 STS.64 [R0+0x10], RZ ;  /* 0x000010ff00000388 */ /* 0x0005e80000000a00 */
[----:B------:R2:W-:Y:S01]  /*1270*/  @P0 STS.64 [R0+0x18], RZ ;  /* 0x000018ff00000388 */ /* 0x0005e20000000a00 */
[----:B------:R-:W-:Y:S05]  /*1280*/  BRA.U !UP0, `(.L_x_7) ;  /* 0x0000000108207547 */ /* 0x000fea000b800000 */
[----:B------:R-:W-:-:S05]  /*1290*/  UMOV UR5, URZ ;  /* 0x000000ff00057c82 */ /* 0x000fca0008000000 */
.L_x_11:
[----:B------:R-:W-:Y:S01]  /*12a0*/  IMAD.U32 R5, RZ, RZ, UR4 ;  /* 0x00000004ff057e24 */ /* 0x000fe2000f8e00ff */
[----:B------:R-:W-:Y:S02]  /*12b0*/  UIADD3 UR5, UPT, UPT, UR5, 0x1, URZ ;  /* 0x0000000105057890 */ /* 0x000fe4000fffe0ff */
[----:B------:R-:W-:Y:S01]  /*12c0*/  UIADD3 UR4, UPT, UPT, UR4, 0x1, URZ ;  /* 0x0000000104047890 */ /* 0x000fe2000fffe0ff */
[----:B--23--:R-:W-:Y:S01]  /*12d0*/  IMAD R0, R5, 0x8, R50 ;  /* 0x0000000805007824 */ /* 0x00cfe200078e0232 */
[----:B------:R-:W-:-:S04]  /*12e0*/  UISETP.NE.AND UP0, UPT, UR5, UR6, UPT ;  /* 0x000000060500728c */ /* 0x000fc8000bf05270 */
[----:B------:R3:W-:Y:S05]  /*12f0*/  STS.64 [R0], RZ ;  /* 0x000000ff00007388 */ /* 0x0007ea0000000a00 */
[----:B------:R-:W-:Y:S05]  /*1300*/  BRA.U UP0, `(.L_x_11) ;  /* 0xfffffffd00e47547 */ /* 0x000fea000b83ffff */
.L_x_7:
[C---:B------:R-:W-:Y:S01]  /*1310*/  ISETP.NE.AND P0, PT, R42.reuse, RZ, PT ;  /* 0x000000ff2a00720c */ /* 0x040fe20003f05270 */
[----:B------:R-:W4:Y:S01]  /*1320*/  LDCU UR4, c[0x0][0x3e0] ;  /* 0x00007c00ff0477ac */ /* 0x000f220008000800 */
[----:B------:R-:W-:Y:S01]  /*1330*/  IADD3 R52, PT, PT, R42, 0x1, RZ ;  /* 0x000000012a347810 */ /* 0x000fe20007ffe0ff */
[----:B------:R-:W-:Y:S01]  /*1340*/  BSSY.RECONVERGENT B0, `(.L_x_12) ;  /* 0x00004da000007945 */ /* 0x000fe20003800200 */
[----:B------:R-:W-:-:S09]  /*1350*/  VIADD R51, R1, 0x3c0 ;  /* 0x000003c001337836 */ /* 0x000fd20000000000 */
[----:B------:R-:W-:-:S07]  /*1360*/  @!P0 DMUL R4, R8, -R2 ;  /* 0x8000000208048228 */ /* 0x000fce0000000000 */
[----:B------:R0:W-:Y:S01]  /*1370*/  @!P0 STS.64 [R50], R4 ;  /* 0x0000000432008388 */ /* 0x0001e20000000a00 */
[----:B----4-:R-:W-:-:S13]  /*1380*/  ISETP.GE.AND P0, PT, R52, UR4, PT ;  /* 0x0000000434007c0c */ /* 0x010fda000bf06270 */
[----:B0-----:R-:W-:Y:S05]  /*1390*/  @P0 BRA `(.L_x_13) ;  /* 0x0000004c00500947 */ /* 0x001fea0003800000 */
[----:B------:R-:W0:Y:S01]  /*13a0*/  LDCU UR4, c[0x0][0x3bc] ;  /* 0x00007780ff0477ac */ /* 0x000e220008000800 */
[----:B------:R-:W4:Y:S01]  /*13b0*/  LDC.64 R12, c[0x0][0x3b8] ;  /* 0x0000ee00ff0c7b82 */ /* 0x000f220000000a00 */
[----:B------:R-:W-:Y:S01]  /*13c0*/  IMAD.MOV.U32 R4, RZ, RZ, 0x1 ;  /* 0x00000001ff047424 */ /* 0x000fe200078e00ff */
[----:B------:R-:W-:Y:S01]  /*13d0*/  UMOV UR6, 0x54442d18 ;  /* 0x54442d1800067882 */ /* 0x000fe20000000000 */
[----:B------:R-:W-:Y:S01]  /*13e0*/  UMOV UR7, 0x401921fb ;  /* 0x401921fb00077882 */ /* 0x000fe20000000000 */
[----:B0-----:R-:W4:Y:S03]  /*13f0*/  MUFU.RCP64H R5, UR4 ;  /* 0x0000000400057d08 */ /* 0x001f260008001800 */
[----:B----4-:R-:W-:-:S08]  /*1400*/  DFMA R6, R4, -R12, 1 ;  /* 0x3ff000000406742b */ /* 0x010fd0000000080c */
[----:B------:R-:W-:-:S08]  /*1410*/  DFMA R6, R6, R6, R6 ;  /* 0x000000060606722b */ /* 0x000fd00000000006 */
[----:B------:R-:W-:-:S08]  /*1420*/  DFMA R6, R4, R6, R4 ;  /* 0x000000060406722b */ /* 0x000fd00000000004 */
[----:B------:R-:W-:-:S08]  /*1430*/  DFMA R4, R6, -R12, 1 ;  /* 0x3ff000000604742b */ /* 0x000fd0000000080c */
[----:B------:R-:W-:-:S08]  /*1440*/  DFMA R4, R6, R4, R6 ;  /* 0x000000040604722b */ /* 0x000fd00000000006 */
[----:B------:R-:W-:-:S08]  /*1450*/  DMUL R10, R4, UR6 ;  /* 0x00000006040a7c28 */ /* 0x000fd00008000000 */
[----:B------:R-:W-:-:S08]  /*1460*/  DFMA R6, R10, -R12, UR6 ;  /* 0x000000060a067e2b */ /* 0x000fd0000800080c */
[----:B------:R-:W-:-:S10]  /*1470*/  DFMA R10, R4, R6, R10 ;  /* 0x00000006040a722b */ /* 0x000fd4000000000a */
[----:B-123--:R-:W-:-:S05]  /*1480*/  FFMA R0, RZ, UR4, R11 ;  /* 0x00000004ff007c23 */ /* 0x00efca000800000b */
[----:B------:R-:W-:-:S13]  /*1490*/  FSETP.GT.AND P0, PT, |R0|, 1.469367938527859385e-39, PT ;  /* 0x001000000000780b */ /* 0x000fda0003f04200 */
[----:B------:R-:W-:Y:S05]  /*14a0*/  @P0 BRA `(.L_x_14) ;  /* 0x0000000000240947 */ /* 0x000fea0003800000 */
[----:B------:R-:W0:Y:S01]  /*14b0*/  LDCU.64 UR4, c[0x0][0x3b8] ;  /* 0x00007700ff0477ac */ /* 0x000e220008000a00 */
[----:B------:R-:W-:Y:S01]  /*14c0*/  IMAD.MOV.U32 R68, RZ, RZ, 0x54442d18 ;  /* 0x54442d18ff447424 */ /* 0x000fe200078e00ff */
[----:B------:R-:W-:Y:S01]  /*14d0*/  MOV R61, 0x1520 ;  /* 0x00001520003d7802 */ /* 0x000fe20000000f00 */
[----:B------:R-:W-:Y:S01]  /*14e0*/  IMAD.MOV.U32 R69, RZ, RZ, 0x401921fb ;  /* 0x401921fbff457424 */ /* 0x000fe200078e00ff */
[----:B0-----:R-:W-:Y:S01]  /*14f0*/  MOV R64, UR4 ;  /* 0x0000000400407c02 */ /* 0x001fe20008000f00 */
[----:B------:R-:W-:-:S07]  /*1500*/  IMAD.U32 R63, RZ, RZ, UR5 ;  /* 0x00000005ff3f7e24 */ /* 0x000fce000f8e00ff */
[----:B------:R-:W-:Y:S05]  /*1510*/  CALL.REL.NOINC `($__internal_1_$__cuda_sm20_div_rn_f64_full) ;  /* 0x0000015000b47944 */ /* 0x000fea0003c00000 */
[----:B------:R-:W-:Y:S01]  /*1520*/  IMAD.MOV.U32 R10, RZ, RZ, R72 ;  /* 0x000000ffff0a7224 */ /* 0x000fe200078e0048 */
[----:B------:R-:W-:-:S07]  /*1530*/  MOV R11, R73 ;  /* 0x00000049000b7202 */ /* 0x000fce0000000f00 */
.L_x_14:
[----:B------:R-:W-:-:S06]  /*1540*/  UIADD3 UR4, UPT, UPT, UR47, -0x1, URZ ;  /* 0xffffffff2f047890 */ /* 0x000fcc000fffe0ff */
[----:B------:R-:W-:-:S05]  /*1550*/  IMAD.U32 R53, RZ, RZ, UR4 ;  /* 0x00000004ff357e24 */ /* 0x000fca000f8e00ff */
[----:B------:R-:W-:-:S07]  /*1560*/  LOP3.LUT R53, R53, 0x3, RZ, 0xc0, !PT ;  /* 0x0000000335357812 */ /* 0x000fce00078ec0ff */
.L_x_77:
[----:B0-----:R-:W0:Y:S01]  /*1570*/  LDC.64 R4, c[0x0][0x3d8] ;  /* 0x0000f600ff047b82 */ /* 0x001e220000000a00 */
[----:B------:R-:W-:Y:S01]  /*1580*/  IMAD R7, R52, 0x3, RZ ;  /* 0x0000000334077824 */ /* 0x000fe200078e02ff */
[----:B------:R-:W1:Y:S03]  /*1590*/  LDCU.64 UR4, c[0x0][0x3b8] ;  /* 0x00007700ff0477ac */ /* 0x000e660008000a00 */
[----:B0-----:R-:W-:-:S05]  /*15a0*/  IMAD.WIDE.U32 R4, R7, 0x8, R4 ;  /* 0x0000000807047825 */ /* 0x001fca00078e0004 */
[----:B------:R-:W2:Y:S04]  /*15b0*/  LDG.E.64 R6, desc[UR36][R4.64] ;  /* 0x0000002404067981 */ /* 0x000ea8000c1e1b00 */
[----:B---3--:R-:W3:Y:S04]  /*15c0*/  LDG.E.64 R22, desc[UR36][R4.64+0x8] ;  /* 0x0000082404167981 */ /* 0x008ee8000c1e1b00 */
[----:B------:R-:W4:Y:S01]  /*15d0*/  LDG.E.64 R24, desc[UR36][R4.64+0x10] ;  /* 0x0000102404187981 */ /* 0x000f22000c1e1b00 */
[----:B------:R-:W-:Y:S01]  /*15e0*/  IMAD.IADD R52, R45, 0x1, R52 ;  /* 0x000000012d347824 */ /* 0x000fe200078e0234 */
[----:B------:R-:W-:Y:S01]  /*15f0*/  BSSY.RECONVERGENT B1, `(.L_x_15) ;  /* 0x0000025000017945 */ /* 0x000fe20003800200 */
[----:B--2---:R-:W-:-:S02]  /*1600*/  DMUL R6, R6, R10 ;  /* 0x0000000a06067228 */ /* 0x004fc40000000000 */
[----:B---3--:R-:W-:-:S06]  /*1610*/  DMUL R22, R22, R10 ;  /* 0x0000000a16167228 */ /* 0x008fcc0000000000 */
[----:B------:R-:W-:Y:S02]  /*1620*/  DFMA R12, R34, R6, RZ ;  /* 0x00000006220c722b */ /* 0x000fe400000000ff */
[----:B----4-:R-:W-:-:S06]  /*1630*/  DMUL R24, R24, R10 ;  /* 0x0000000a18187228 */ /* 0x010fcc0000000000 */
[----:B------:R-:W-:-:S08]  /*1640*/  DFMA R12, R36, R22, R12 ;  /* 0x00000016240c722b */ /* 0x000fd0000000000c */
[----:B------:R-:W-:-:S08]  /*1650*/  DFMA R12, R38, R24, R12 ;  /* 0x00000018260c722b */ /* 0x000fd0000000000c */
[----:B-1----:R-:W-:Y:S01]  /*1660*/  DMUL R28, R12, UR4 ;  /* 0x000000040c1c7c28 */ /* 0x002fe20008000000 */
[----:B------:R-:W0:Y:S07]  /*1670*/  LDCU UR4, c[0x0][0x3e0] ;  /* 0x00007c00ff0477ac */ /* 0x000e2e0008000800 */
[----:B------:R-:W-:Y:S01]  /*1680*/  DSETP.NEU.AND P3, PT, |R28|, +INF , PT ;  /* 0x7ff000001c00742a */ /* 0x000fe20003f6d200 */
[----:B0-----:R-:W-:-:S13]  /*1690*/  ISETP.GE.AND P2, PT, R52, UR4, PT ;  /* 0x0000000434007c0c */ /* 0x001fda000bf46270 */
[----:B------:R-:W-:Y:S01]  /*16a0*/  @!P3 DMUL R4, RZ, R28 ;  /* 0x0000001cff04b228 */ /* 0x000fe20000000000 */
[----:B------:R-:W-:Y:S01]  /*16b0*/  @!P3 IMAD.MOV.U32 R0, RZ, RZ, 0x1 ;  /* 0x00000001ff00b424 */ /* 0x000fe200078e00ff */
[----:B------:R-:W-:Y:S09]  /*16c0*/  @!P3 BRA `(.L_x_16) ;  /* 0x00000000005cb947 */ /* 0x000ff20003800000 */
[----:B------:R-:W-:Y:S01]  /*16d0*/  UMOV UR4, 0x6dc9c883 ;  /* 0x6dc9c88300047882 */ /* 0x000fe20000000000 */
[----:B------:R-:W-:Y:S01]  /*16e0*/  UMOV UR5, 0x3fe45f30 ;  /* 0x3fe45f3000057882 */ /* 0x000fe20000000000 */
[C---:B------:R-:W-:Y:S01]  /*16f0*/  DSETP.GE.AND P0, PT, |R28|.reuse, 2.14748364800000000000e+09, PT ;  /* 0x41e000001c00742a */ /* 0x040fe20003f06200 */
[----:B------:R-:W-:Y:S01]  /*1700*/  BSSY.RECONVERGENT B2, `(.L_x_17) ;  /* 0x0000012000027945 */ /* 0x000fe20003800200 */
[----:B------:R-:W-:Y:S01]  /*1710*/  DMUL R12, R28, UR4 ;  /* 0x000000041c0c7c28 */ /* 0x000fe20008000000 */
[----:B------:R-:W-:Y:S01]  /*1720*/  UMOV UR4, 0x54442d18 ;  /* 0x54442d1800047882 */ /* 0x000fe20000000000 */
[----:B------:R-:W-:-:S04]  /*1730*/  UMOV UR5, 0x3ff921fb ;  /* 0x3ff921fb00057882 */ /* 0x000fc80000000000 */
[----:B------:R-:W0:Y:S08]  /*1740*/  F2I.F64 R0, R12 ;  /* 0x0000000c00007311 */ /* 0x000e300000301100 */
[----:B0-----:R-:W0:Y:S02]  /*1750*/  I2F.F64 R4, R0 ;  /* 0x0000000000047312 */ /* 0x001e240000201c00 */
[----:B0-----:R-:W-:Y:S01]  /*1760*/  DFMA R14, R4, -UR4, R28 ;  /* 0x80000004040e7c2b */ /* 0x001fe2000800001c */
[----:B------:R-:W-:Y:S01]  /*1770*/  UMOV UR4, 0x33145c00 ;  /* 0x33145c0000047882 */ /* 0x000fe20000000000 */
[----:B------:R-:W-:-:S06]  /*1780*/  UMOV UR5, 0x3c91a626 ;  /* 0x3c91a62600057882 */ /* 0x000fcc0000000000 */
[----:B------:R-:W-:Y:S01]  /*1790*/  DFMA R14, R4, -UR4, R14 ;  /* 0x80000004040e7c2b */ /* 0x000fe2000800000e */
[----:B------:R-:W-:Y:S01]  /*17a0*/  UMOV UR4, 0x252049c0 ;  /* 0x252049c000047882 */ /* 0x000fe20000000000 */
[----:B------:R-:W-:-:S06]  /*17b0*/  UMOV UR5, 0x397b839a ;  /* 0x397b839a00057882 */ /* 0x000fcc0000000000 */
[----:B------:R-:W-:Y:S01]  /*17c0*/  DFMA R4, R4, -UR4, R14 ;  /* 0x8000000404047c2b */ /* 0x000fe2000800000e */
[----:B------:R-:W-:Y:S10]  /*17d0*/  @!P0 BRA `(.L_x_18) ;  /* 0x0000000000108947 */ /* 0x000ff40003800000 */
[----:B------:R-:W-:Y:S01]  /*17e0*/  MOV R0, R28 ;  /* 0x0000001c00007202 */ /* 0x000fe20000000f00 */
[----:B------:R-:W-:Y:S01]  /*17f0*/  IMAD.MOV.U32 R16, RZ, RZ, R29 ;  /* 0x000000ffff107224 */ /* 0x000fe200078e001d */
[----:B------:R-:W-:-:S07]  /*1800*/  MOV R18, 0x1820 ;  /* 0x0000182000127802 */ /* 0x000fce0000000f00 */
[----:B------:R-:W-:Y:S05]  /*1810*/  CALL.REL.NOINC `($_Z10mkstrxd_cuILi4ELi4EEviiiiPdPiiS1_dddS0_iS0_iS1_S1_S0_S0_bbbS0_S0_S1_S1_S0_S0_$__internal_trig_reduction_slowpathd) ;  /* 0x00000158007c7944 */ /* 0x000fea0003c00000 */
.L_x_18:
[----:B------:R-:W-:Y:S05]  /*1820*/  BSYNC.RECONVERGENT B2 ;  /* 0x0000000000027941 */ /* 0x000fea0003800200 */
.L_x_17:
[----:B------:R-:W-:-:S07]  /*1830*/  VIADD R0, R0, 0x1 ;  /* 0x0000000100007836 */ /* 0x000fce0000000000 */
.L_x_16:
[----:B------:R-:W-:Y:S05]  /*1840*/  BSYNC.RECONVERGENT B1 ;  /* 0x0000000000017941 */ /* 0x000fea0003800200 */
.L_x_15:
[----:B------:R-:W0:Y:S01]  /*1850*/  LDCU.64 UR4, c[0x4][0x18] ;  /* 0x01000300ff0477ac */ /* 0x000e220008000a00 */
[----:B------:R-:W-:-:S05]  /*1860*/  IMAD.SHL.U32 R12, R0, 0x40, RZ ;  /* 0x00000040000c7824 */ /* 0x000fca00078e00ff */
[----:B------:R-:W-:-:S04]  /*1870*/  LOP3.LUT R12, R12, 0x40, RZ, 0xc0, !PT ;  /* 0x000000400c0c7812 */ /* 0x000fc800078ec0ff */
[----:B0-----:R-:W-:-:S04]  /*1880*/  IADD3 R12, P0, PT, R12, UR4, RZ ;  /* 0x000000040c0c7c10 */ /* 0x001fc8000ff1e0ff */
[----:B------:R-:W-:-:S05]  /*1890*/  IADD3.X R13, PT, PT, RZ, UR5, RZ, P0, !PT ;  /* 0x00000005ff0d7c10 */ /* 0x000fca00087fe4ff */
[----:B------:R-:W2:Y:S04]  /*18a0*/  LDG.E.128.CONSTANT R16, desc[UR36][R12.64] ;  /* 0x000000240c107981 */ /* 0x000ea8000c1e9d00 */
[----:B------:R-:W3:Y:S04]  /*18b0*/  LDG.E.128.CONSTANT R56, desc[UR36][R12.64+0x10] ;  /* 0x000010240c387981 */ /* 0x000ee8000c1e9d00 */
[----:B------:R0:W4:Y:S01]  /*18c0*/  LDG.E.128.CONSTANT R60, desc[UR36][R12.64+0x20] ;  /* 0x000020240c3c7981 */ /* 0x000122000c1e9d00 */
[----:B------:R-:W-:Y:S01]  /*18d0*/  LOP3.LUT R14, R0, 0x1, RZ, 0xc0, !PT ;  /* 0x00000001000e7812 */ /* 0x000fe200078ec0ff */
[----:B------:R-:W-:Y:S01]  /*18e0*/  IMAD.MOV.U32 R20, RZ, RZ, 0x20fd8164 ;  /* 0x20fd8164ff147424 */ /* 0x000fe200078e00ff */
[----:B------:R-:W-:Y:S01]  /*18f0*/  BSSY.RECONVERGENT B1, `(.L_x_19) ;  /* 0x000002d000017945 */ /* 0x000fe20003800200 */
[----:B------:R-:W-:Y:S01]  /*1900*/  IMAD.MOV.U32 R21, RZ, RZ, 0x3da8ff83 ;  /* 0x3da8ff83ff157424 */ /* 0x000fe200078e00ff */
[----:B------:R-:W-:Y:S01]  /*1910*/  ISETP.NE.U32.AND P0, PT, R14, 0x1, PT ;  /* 0x000000010e00780c */ /* 0x000fe20003f05070 */
[----:B------:R-:W-:-:S03]  /*1920*/  DMUL R14, R4, R4 ;  /* 0x00000004040e7228 */ /* 0x000fc60000000000 */
[----:B------:R-:W-:Y:S01]  /*1930*/  FSEL R20, R20, -8.06006814911005101289e+34, !P0 ;  /* 0xf9785eba14147808 */ /* 0x000fe20004000000 */
[----:B0-----:R-:W-:Y:S01]  /*1940*/  @!P3 DMUL R12, RZ, R28 ;  /* 0x0000001cff0cb228 */ /* 0x001fe20000000000 */
[----:B------:R-:W-:-:S06]  /*1950*/  FSEL R21, -R21, 0.11223486810922622681, !P0 ;  /* 0x3de5db6515157808 */ /* 0x000fcc0004000100 */
[----:B--2---:R-:W-:-:S08]  /*1960*/  DFMA R16, R14, R20, R16 ;  /* 0x000000140e10722b */ /* 0x004fd00000000010 */
[----:B------:R-:W-:-:S08]  /*1970*/  DFMA R16, R14, R16, R18 ;  /* 0x000000100e10722b */ /* 0x000fd00000000012 */
[----:B---3--:R-:W-:-:S08]  /*1980*/  DFMA R16, R14, R16, R56 ;  /* 0x000000100e10722b */ /* 0x008fd00000000038 */
[----:B------:R-:W-:-:S08]  /*1990*/  DFMA R16, R14, R16, R58 ;  /* 0x000000100e10722b */ /* 0x000fd0000000003a */
[----:B----4-:R-:W-:-:S08]  /*19a0*/  DFMA R16, R14, R16, R60 ;  /* 0x000000100e10722b */ /* 0x010fd0000000003c */
[----:B------:R-:W-:-:S08]  /*19b0*/  DFMA R16, R14, R16, R62 ;  /* 0x000000100e10722b */ /* 0x000fd0000000003e */
[----:B------:R-:W-:Y:S02]  /*19c0*/  DFMA R4, R16, R4, R4 ;  /* 0x000000041004722b */ /* 0x000fe40000000004 */
[----:B------:R-:W-:-:S10]  /*19d0*/  DFMA R14, R14, R16, 1 ;  /* 0x3ff000000e0e742b */ /* 0x000fd40000000010 */
[----:B------:R-:W-:Y:S02]  /*19e0*/  FSEL R14, R14, R4, !P0 ;  /* 0x000000040e0e7208 */ /* 0x000fe40004000000 */
[----:B------:R-:W-:Y:S02]  /*19f0*/  FSEL R15, R15, R5, !P0 ;  /* 0x000000050f0f7208 */ /* 0x000fe40004000000 */
[----:B------:R-:W-:Y:S01]  /*1a00*/  LOP3.LUT P0, RZ, R0, 0x2, RZ, 0xc0, !PT ;  /* 0x0000000200ff7812 */ /* 0x000fe2000780c0ff */
[----:B------:R-:W-:-:S03]  /*1a10*/  @!P3 IMAD.MOV.U32 R0, RZ, RZ, RZ ;  /* 0x000000ffff00b224 */ /* 0x000fc600078e00ff */
[----:B------:R-:W-:-:S10]  /*1a20*/  DADD R4, RZ, -R14 ;  /* 0x00000000ff047229 */ /* 0x000fd4000000080e */
[----:B------:R-:W-:Y:S02]  /*1a30*/  FSEL R46, R14, R4, !P0 ;  /* 0x000000040e2e7208 */ /* 0x000fe40004000000 */
[----:B------:R-:W-:Y:S01]  /*1a40*/  FSEL R47, R15, R5, !P0 ;  /* 0x000000050f2f7208 */ /* 0x000fe20004000000 */
[----:B------:R-:W-:Y:S06]  /*1a50*/  @!P3 BRA `(.L_x_20) ;  /* 0x000000000058b947 */ /* 0x000fec0003800000 */
[----:B------:R-:W-:Y:S01]  /*1a60*/  UMOV UR4, 0x6dc9c883 ;  /* 0x6dc9c88300047882 */ /* 0x000fe20000000000 */
[----:B------:R-:W-:Y:S01]  /*1a70*/  UMOV UR5, 0x3fe45f30 ;  /* 0x3fe45f3000057882 */ /* 0x000fe20000000000 */
[C---:B------:R-:W-:Y:S02]  /*1a80*/  DSETP.GE.AND P0, PT, |R28|.reuse, 2.14748364800000000000e+09, PT ;  /* 0x41e000001c00742a */ /* 0x040fe40003f06200 */
        /* <DEDUP_REMOVED lines=17> */
[----:B------:R-:W-:Y:S02]  /*1ba0*/  IMAD.MOV.U32 R12, RZ, RZ, R4 ;  /* 0x000000ffff0c7224 */ /* 0x000fe400078e0004 */
[----:B------:R-:W-:-:S07]  /*1bb0*/  IMAD.MOV.U32 R13, RZ, RZ, R5 ;  /* 0x000000ffff0d7224 */ /* 0x000fce00078e0005 */
.L_x_20:
[----:B------:R-:W-:Y:S05]  /*1bc0*/  BSYNC.RECONVERGENT B1 ;  /* 0x0000000000017941 */ /* 0x000fea0003800200 */
.L_x_19:
[----:B------:R-:W0:Y:S01]  /*1bd0*/  LDCU.64 UR4, c[0x4][0x18] ;  /* 0x01000300ff0477ac */ /* 0x000e220008000a00 */
[----:B------:R-:W-:-:S04]  /*1be0*/  SHF.L.U32 R4, R0, 0x6, RZ ;  /* 0x0000000600047819 */ /* 0x000fc800000006ff */
[----:B------:R-:W-:-:S04]  /*1bf0*/  LOP3.LUT R4, R4, 0x40, RZ, 0xc0, !PT ;  /* 0x0000004004047812 */ /* 0x000fc800078ec0ff */
[----:B0-----:R-:W-:-:S05]  /*1c00*/  IADD3 R4, P0, PT, R4, UR4, RZ ;  /* 0x0000000404047c10 */ /* 0x001fca000ff1e0ff */
[----:B------:R-:W-:-:S05]  /*1c10*/  IMAD.X R5, RZ, RZ, UR5, P0 ;  /* 0x00000005ff057e24 */ /* 0x000fca00080e06ff */
[----:B------:R-:W2:Y:S04]  /*1c20*/  LDG.E.128.CONSTANT R16, desc[UR36][R4.64] ;  /* 0x0000002404107981 */ /* 0x000ea8000c1e9d00 */
[----:B------:R-:W3:Y:S04]  /*1c30*/  LDG.E.128.CONSTANT R28, desc[UR36][R4.64+0x10] ;  /* 0x00001024041c7981 */ /* 0x000ee8000c1e9d00 */
[----:B------:R0:W4:Y:S01]  /*1c40*/  LDG.E.128.CONSTANT R56, desc[UR36][R4.64+0x20] ;  /* 0x0000202404387981 */ /* 0x000122000c1e9d00 */
[----:B------:R-:W-:Y:S01]  /*1c50*/  LOP3.LUT R14, R0, 0x1, RZ, 0xc0, !PT ;  /* 0x00000001000e7812 */ /* 0x000fe200078ec0ff */
[----:B------:R-:W-:Y:S01]  /*1c60*/  IMAD.MOV.U32 R20, RZ, RZ, 0x20fd8164 ;  /* 0x20fd8164ff147424 */ /* 0x000fe200078e00ff */
[----:B------:R-:W-:Y:S01]  /*1c70*/  MOV R26, 0x0 ;  /* 0x00000000001a7802 */ /* 0x000fe20000000f00 */
[----:B------:R-:W-:Y:S01]  /*1c80*/  IMAD.MOV.U32 R21, RZ, RZ, 0x3da8ff83 ;  /* 0x3da8ff83ff157424 */ /* 0x000fe200078e00ff */
[----:B------:R-:W-:Y:S01]  /*1c90*/  ISETP.NE.U32.AND P0, PT, R14, 0x1, PT ;  /* 0x000000010e00780c */ /* 0x000fe20003f05070 */
[----:B------:R-:W-:Y:S01]  /*1ca0*/  DMUL R14, R12, R12 ;  /* 0x0000000c0c0e7228 */ /* 0x000fe20000000000 */
[----:B------:R-:W-:Y:S01]  /*1cb0*/  IMAD.MOV.U32 R27, RZ, RZ, 0x3ff00000 ;  /* 0x3ff00000ff1b7424 */ /* 0x000fe200078e00ff */
[----:B------:R-:W-:Y:S01]  /*1cc0*/  UISETP.GE.U32.AND UP0, UPT, UR47, 0x2, UPT ;  /* 0x000000022f00788c */ /* 0x000fe2000bf06070 */
[----:B------:R-:W-:Y:S01]  /*1cd0*/  FSEL R20, R20, -8.06006814911005101289e+34, !P0 ;  /* 0xf9785eba14147808 */ /* 0x000fe20004000000 */
[----:B0-----:R-:W-:Y:S01]  /*1ce0*/  IMAD.MOV.U32 R4, RZ, RZ, 0x0 ;  /* 0x00000000ff047424 */ /* 0x001fe200078e00ff */
[----:B------:R-:W-:Y:S01]  /*1cf0*/  FSEL R21, -R21, 0.11223486810922622681, !P0 ;  /* 0x3de5db6515157808 */ /* 0x000fe20004000100 */
[----:B------:R-:W-:Y:S01]  /*1d00*/  IMAD.MOV.U32 R5, RZ, RZ, 0x3ff00000 ;  /* 0x3ff00000ff057424 */ /* 0x000fe200078e00ff */
[----:B------:R-:W-:Y:S04]  /*1d10*/  STL.128 [R1+0x410], R24 ;  /* 0x0004101801007387 */ /* 0x000fe80000100c00 */
[----:B------:R-:W-:Y:S01]  /*1d20*/  STL.128 [R1+0x320], R4 ;  /* 0x0003200401007387 */ /* 0x000fe20000100c00 */
[----:B--2---:R-:W-:Y:S01]  /*1d30*/  DFMA R16, R14, R20, R16 ;  /* 0x000000140e10722b */ /* 0x004fe20000000010 */
[----:B------:R-:W-:-:S05]  /*1d40*/  CS2R R20, SRZ ;  /* 0x0000000000147805 */ /* 0x000fca000001ff00 */
[----:B------:R-:W-:Y:S02]  /*1d50*/  STL.128 [R1+0x370], R20 ;  /* 0x0003701401007387 */ /* 0x000fe40000100c00 */
[----:B------:R-:W-:Y:S02]  /*1d60*/  DFMA R16, R14, R16, R18 ;  /* 0x000000100e10722b */ /* 0x000fe40000000012 */
[----:B------:R-:W-:-:S06]  /*1d70*/  DMUL R18, R6, R6 ;  /* 0x0000000606127228 */ /* 0x000fcc0000000000 */
[----:B---3--:R-:W-:Y:S02]  /*1d80*/  DFMA R16, R14, R16, R28 ;  /* 0x000000100e10722b */ /* 0x008fe4000000001c */
[----:B------:R-:W-:-:S06]  /*1d90*/  DFMA R18, R22, R22, R18 ;  /* 0x000000161612722b */ /* 0x000fcc0000000012 */
[----:B------:R-:W-:-:S08]  /*1da0*/  DFMA R16, R14, R16, R30 ;  /* 0x000000100e10722b */ /* 0x000fd0000000001e */
[----:B----4-:R-:W-:-:S08]  /*1db0*/  DFMA R16, R14, R16, R56 ;  /* 0x000000100e10722b */ /* 0x010fd00000000038 */
[----:B------:R-:W-:-:S08]  /*1dc0*/  DFMA R16, R14, R16, R58 ;  /* 0x000000100e10722b */ /* 0x000fd0000000003a */
[----:B------:R-:W-:Y:S02]  /*1dd0*/  DFMA R28, R16, R12, R12 ;  /* 0x0000000c101c722b */ /* 0x000fe4000000000c */
[----:B------:R-:W-:Y:S01]  /*1de0*/  DFMA R14, R14, R16, 1 ;  /* 0x3ff000000e0e742b */ /* 0x000fe20000000010 */
[----:B------:R-:W-:Y:S01]  /*1df0*/  MOV R12, 0x0 ;  /* 0x00000000000c7802 */ /* 0x000fe20000000f00 */
[----:B------:R-:W-:-:S05]  /*1e00*/  IMAD.MOV.U32 R13, RZ, RZ, 0x3ff00000 ;  /* 0x3ff00000ff0d7424 */ /* 0x000fca00078e00ff */
[----:B------:R-:W-:Y:S03]  /*1e10*/  STL.64 [R1+0x3c0], R12 ;  /* 0x0003c00c01007387 */ /* 0x000fe60000100a00 */
[----:B------:R-:W-:Y:S01]  /*1e20*/  FSEL R28, R14, R28, !P0 ;  /* 0x0000001c0e1c7208 */ /* 0x000fe20004000000 */
[----:B------:R0:W-:Y:S01]  /*1e30*/  STL.64 [R1], R12 ;  /* 0x0000000c01007387 */ /* 0x0001e20000100a00 */
[----:B------:R-:W-:Y:S01]  /*1e40*/  FSEL R29, R15, R29, !P0 ;  /* 0x0000001d0f1d7208 */ /* 0x000fe20004000000 */
[----:B------:R-:W-:Y:S01]  /*1e50*/  DMUL R14, R24, R24 ;  /* 0x00000018180e7228 */ /* 0x000fe20000000000 */
[----:B------:R-:W-:-:S04]  /*1e60*/  LOP3.LUT P0, RZ, R0, 0x2, RZ, 0xc0, !PT ;  /* 0x0000000200ff7812 */ /* 0x000fc8000780c0ff */
[----:B------:R-:W-:-:S03]  /*1e70*/  DADD R16, RZ, -R28 ;  /* 0x00000000ff107229 */ /* 0x000fc6000000081c */
[----:B0-----:R-:W-:-:S07]  /*1e80*/  DADD R12, R18, R14 ;  /* 0x00000000120c7229 */ /* 0x001fce000000000e */
[----:B------:R-:W-:Y:S02]  /*1e90*/  FSEL R16, R28, R16, !P0 ;  /* 0x000000101c107208 */ /* 0x000fe40004000000 */
[----:B------:R-:W-:Y:S01]  /*1ea0*/  FSEL R17, R29, R17, !P0 ;  /* 0x000000111d117208 */ /* 0x000fe20004000000 */
[----:B------:R-:W-:Y:S06]  /*1eb0*/  BRA.U !UP0, `(.L_x_21) ;  /* 0x0000003108847547 */ /* 0x000fec000b800000 */
[----:B------:R-:W-:Y:S01]  /*1ec0*/  UMOV UR4, 0xbe506019 ;  /* 0xbe50601900047882 */ /* 0x000fe20000000000 */
[----:B------:R-:W-:Y:S01]  /*1ed0*/  UMOV UR5, 0x3a1fb0f6 ;  /* 0x3a1fb0f600057882 */ /* 0x000fe20000000000 */
[----:B------:R-:W-:Y:S01]  /*1ee0*/  BSSY.RECONVERGENT B2, `(.L_x_21) ;  /* 0x000031e000027945 */ /* 0x000fe20003800200 */
[----:B------:R-:W-:-:S14]  /*1ef0*/  DSETP.GTU.AND P0, PT, R12, UR4, PT ;  /* 0x000000040c007e2a */ /* 0x000fdc000bf0c000 */
[----:B------:R-:W-:Y:S05]  /*1f00*/  @P0 BRA `(.L_x_22) ;  /* 0x0000000400040947 */ /* 0x000fea0003800000 */
[----:B------:R-:W-:-:S04]  /*1f10*/  UIADD3 UR4, UPT, UPT, UR47, -0x2, URZ ;  /* 0xfffffffe2f047890 */ /* 0x000fc8000fffe0ff */
[----:B------:R-:W-:-:S03]  /*1f20*/  UISETP.GE.U32.AND UP0, UPT, UR4, 0xf, UPT ;  /* 0x0000000f0400788c */ /* 0x000fc6000bf06070 */
[----:B------:R-:W-:-:S06]  /*1f30*/  UMOV UR4, 0x1 ;  /* 0x0000000100047882 */ /* 0x000fcc0000000000 */
[----:B------:R-:W-:Y:S05]  /*1f40*/  BRA.U !UP0, `(.L_x_23) ;  /* 0x0000000108487547 */ /* 0x000fea000b800000 */
[----:B------:R-:W-:Y:S01]  /*1f50*/  UIADD3 UR5, UPT, UPT, UR47, -0x1, URZ ;  /* 0xffffffff2f057890 */ /* 0x000fe2000fffe0ff */
[----:B------:R-:W-:-:S03]  /*1f60*/  UMOV UR4, 0x1 ;  /* 0x0000000100047882 */ /* 0x000fc60000000000 */
[----:B------:R-:W-:-:S12]  /*1f70*/  ULOP3.LUT UR5, UR5, 0xfffffff0, URZ, 0xc0, !UPT ;  /* 0xfffffff005057892 */ /* 0x000fd8000f8ec0ff */
.L_x_24:
[----:B0-----:R-:W-:Y:S01]  /*1f80*/  IMAD.U32 R0, RZ, RZ, UR4 ;  /* 0x00000004ff007e24 */ /* 0x001fe2000f8e00ff */
[----:B------:R-:W-:Y:S02]  /*1f90*/  UIADD3 UR6, UPT, UPT, UR4, 0xf, URZ ;  /* 0x0000000f04067890 */ /* 0x000fe4000fffe0ff */
[----:B------:R-:W-:Y:S01]  /*1fa0*/  UIADD3 UR4, UPT, UPT, UR4, 0x10, URZ ;  /* 0x0000001004047890 */ /* 0x000fe2000fffe0ff */
[----:B------:R-:W-:Y:S01]  /*1fb0*/  IMAD R0, R0, 0x8, R1 ;  /* 0x0000000800007824 */ /* 0x000fe200078e0201 */
[----:B------:R-:W-:-:S04]  /*1fc0*/  UISETP.NE.AND UP0, UPT, UR6, UR5, UPT ;  /* 0x000000050600728c */ /* 0x000fc8000bf05270 */
[----:B------:R0:W-:Y:S04]  /*1fd0*/  STL.64 [R0], RZ ;  /* 0x000000ff00007387 */ /* 0x0001e80000100a00 */
[----:B------:R0:W-:Y:S04]  /*1fe0*/  STL.128 [R0+0x8], RZ ;  /* 0x000008ff00007387 */ /* 0x0001e80000100c00 */
[----:B------:R0:W-:Y:S04]  /*1ff0*/  STL.128 [R0+0x18], RZ ;  /* 0x000018ff00007387 */ /* 0x0001e80000100c00 */
[----:B------:R0:W-:Y:S04]  /*2000*/  STL.128 [R0+0x28], RZ ;  /* 0x000028ff00007387 */ /* 0x0001e80000100c00 */
[----:B------:R0:W-:Y:S04]  /*2010*/  STL.128 [R0+0x38], RZ ;  /* 0x000038ff00007387 */ /* 0x0001e80000100c00 */
[----:B------:R0:W-:Y:S04]  /*2020*/  STL.128 [R0+0x48], RZ ;  /* 0x000048ff00007387 */ /* 0x0001e80000100c00 */
[----:B------:R0:W-:Y:S04]  /*2030*/  STL.128 [R0+0x58], RZ ;  /* 0x000058ff00007387 */ /* 0x0001e80000100c00 */
[----:B------:R0:W-:Y:S04]  /*2040*/  STL.128 [R0+0x68], RZ ;  /* 0x000068ff00007387 */ /* 0x0001e80000100c00 */
[----:B------:R0:W-:Y:S01]  /*2050*/  STL.64 [R0+0x78], RZ ;  /* 0x000078ff00007387 */ /* 0x0001e20000100a00 */
[----:B------:R-:W-:Y:S05]  /*2060*/  BRA.U UP0, `(.L_x_24) ;  /* 0xfffffffd00c47547 */ /* 0x000fea000b83ffff */
.L_x_23:
[----:B------:R-:W-:-:S04]  /*2070*/  UIADD3 UR6, UPT, UPT, UR47, -0x1, URZ ;  /* 0xffffffff2f067890 */ /* 0x000fc8000fffe0ff */
[----:B------:R-:W-:-:S09]  /*2080*/  ULOP3.LUT UP0, URZ, UR6, 0xf, URZ, 0xc0, !UPT ;  /* 0x0000000f06ff7892 */ /* 0x000fd2000f80c0ff */
[----:B------:R-:W-:Y:S05]  /*2090*/  BRA.U !UP0, `(.L_x_25) ;  /* 0x0000003108087547 */ /* 0x000fea000b800000 */
[----:B------:R-:W-:Y:S02]  /*20a0*/  ULOP3.LUT UR5, UR6, 0xf, URZ, 0xc0, !UPT ;  /* 0x0000000f06057892 */ /* 0x000fe4000f8ec0ff */
[----:B------:R-:W-:Y:S02]  /*20b0*/  ULOP3.LUT UP1, URZ, UR6, 0x7, URZ, 0xc0, !UPT ;  /* 0x0000000706ff7892 */ /* 0x000fe4000f82c0ff */
[----:B------:R-:W-:-:S04]  /*20c0*/  UIADD3 UR5, UPT, UPT, UR5, -0x1, URZ ;  /* 0xffffffff05057890 */ /* 0x000fc8000fffe0ff */
[----:B------:R-:W-:-:S09]  /*20d0*/  UISETP.GE.U32.AND UP0, UPT, UR5, 0x7, UPT ;  /* 0x000000070500788c */ /* 0x000fd2000bf06070 */
[----:B------:R-:W-:Y:S05]  /*20e0*/  BRA.U !UP0, `(.L_x_26) ;  /* 0x00000001082c7547 */ /* 0x000fea000b800000 */
[----:B0-----:R-:W-:Y:S01]  /*20f0*/  MOV R0, UR4 ;  /* 0x0000000400007c02 */ /* 0x001fe20008000f00 */
[----:B------:R-:W-:-:S04]  /*2100*/  UIADD3 UR4, UPT, UPT, UR4, 0x8, URZ ;  /* 0x0000000804047890 */ /* 0x000fc8000fffe0ff */
[----:B------:R-:W-:-:S05]  /*2110*/  IMAD R0, R0, 0x8, R1 ;  /* 0x0000000800007824 */ /* 0x000fca00078e0201 */
[----:B------:R1:W-:Y:S04]  /*2120*/  STL.64 [R0], RZ ;  /* 0x000000ff00007387 */ /* 0x0003e80000100a00 */
[----:B------:R1:W-:Y:S04]  /*2130*/  STL.64 [R0+0x8], RZ ;  /* 0x000008ff00007387 */ /* 0x0003e80000100a00 */
[----:B------:R1:W-:Y:S04]  /*2140*/  STL.64 [R0+0x10], RZ ;  /* 0x000010ff00007387 */ /* 0x0003e80000100a00 */
[----:B------:R1:W-:Y:S04]  /*2150*/  STL.64 [R0+0x18], RZ ;  /* 0x000018ff00007387 */ /* 0x0003e80000100a00 */
[----:B------:R1:W-:Y:S04]  /*2160*/  STL.64 [R0+0x20], RZ ;  /* 0x000020ff00007387 */ /* 0x0003e80000100a00 */
[----:B------:R1:W-:Y:S04]  /*2170*/  STL.64 [R0+0x28], RZ ;  /* 0x000028ff00007387 */ /* 0x0003e80000100a00 */
[----:B------:R1:W-:Y:S04]  /*2180*/  STL.64 [R0+0x30], RZ ;  /* 0x000030ff00007387 */ /* 0x0003e80000100a00 */
[----:B------:R1:W-:Y:S02]  /*2190*/  STL.64 [R0+0x38], RZ ;  /* 0x000038ff00007387 */ /* 0x0003e40000100a00 */
.L_x_26:
[----:B------:R-:W-:Y:S05]  /*21a0*/  BRA.U !UP1, `(.L_x_25) ;  /* 0x0000002d09c47547 */ /* 0x000fea000b800000 */
[----:B------:R-:W-:Y:S01]  /*21b0*/  ULOP3.LUT UR5, UR6, 0x7, URZ, 0xc0, !UPT ;  /* 0x0000000706057892 */ /* 0x000fe2000f8ec0ff */
[----:B01----:R-:W-:-:S03]  /*21c0*/  IMAD.U32 R0, RZ, RZ, UR4 ;  /* 0x00000004ff007e24 */ /* 0x003fc6000f8e00ff */
[----:B------:R-:W-:-:S04]  /*21d0*/  UIADD3 UR5, UPT, UPT, UR5, -0x1, URZ ;  /* 0xffffffff05057890 */ /* 0x000fc8000fffe0ff */
[----:B------:R-:W-:-:S06]  /*21e0*/  UISETP.GE.U32.AND UP0, UPT, UR5, 0x3, UPT ;  /* 0x000000030500788c */ /* 0x000fcc000bf06070 */
[----:B------:R-:W-:-:S05]  /*21f0*/  PLOP3.LUT P0, PT, PT, PT, UP0, 0x80, 0x8 ;  /* 0x000000000008781c */ /* 0x000fca0003f0f008 */
[----:B------:R-:W-:-:S08]  /*2200*/  @UP0 UIADD3 UR4, UPT, UPT, UR4, 0x4, URZ ;  /* 0x0000000404040890 */ /* 0x000fd0000fffe0ff */
[----:B------:R-:W-:-:S05]  /*2210*/  @P0 IMAD R0, R0, 0x8, R1 ;  /* 0x0000000800000824 */ /* 0x000fca00078e0201 */
[----:B------:R2:W-:Y:S04]  /*2220*/  @P0 STL.64 [R0], RZ ;  /* 0x000000ff00000387 */ /* 0x0005e80000100a00 */
[----:B------:R2:W-:Y:S04]  /*2230*/  @P0 STL.64 [R0+0x8], RZ ;  /* 0x000008ff00000387 */ /* 0x0005e80000100a00 */
[----:B------:R2:W-:Y:S04]  /*2240*/  @P0 STL.64 [R0+0x10], RZ ;  /* 0x000010ff00000387 */ /* 0x0005e80000100a00 */
[----:B------:R2:W-:Y:S01]  /*2250*/  @P0 STL.64 [R0+0x18], RZ ;  /* 0x000018ff00000387 */ /* 0x0005e20000100a00 */
[----:B------:R-:W-:-:S13]  /*2260*/  ISETP.NE.AND P0, PT, R53, RZ, PT ;  /* 0x000000ff3500720c */ /* 0x000fda0003f05270 */
[----:B--2---:R-:W-:Y:S05]  /*2270*/  @!P0 BRA `(.L_x_25) ;  /* 0x0000002c00908947 */ /* 0x004fea0003800000 */
[----:B------:R-:W-:Y:S02]  /*2280*/  MOV R0, UR4 ;  /* 0x0000000400007c02 */ /* 0x000fe40008000f00 */
[----:B------:R-:W-:-:S03]  /*2290*/  ISETP.NE.AND P0, PT, R53, 0x1, PT ;  /* 0x000000013500780c */ /* 0x000fc60003f05270 */
[----:B------:R-:W-:-:S05]  /*22a0*/  IMAD R0, R0, 0x8, R1 ;  /* 0x0000000800007824 */ /* 0x000fca00078e0201 */
[----:B------:R2:W-:Y:S05]  /*22b0*/  STL.64 [R0], RZ ;  /* 0x000000ff00007387 */ /* 0x0005ea0000100a00 */
[----:B------:R-:W-:Y:S05]  /*22c0*/  @!P0 BRA `(.L_x_25) ;  /* 0x0000002c007c8947 */ /* 0x000fea0003800000 */
[----:B------:R3:W-:Y:S01]  /*22d0*/  STL.64 [R0+0x8], RZ ;  /* 0x000008ff00007387 */ /* 0x0007e20000100a00 */
[----:B------:R-:W-:-:S13]  /*22e0*/  ISETP.NE.AND P0, PT, R53, 0x2, PT ;  /* 0x000000023500780c */ /* 0x000fda0003f05270 */
[----:B---3--:R-:W-:Y:S05]  /*22f0*/  @!P0 BRA `(.L_x_25) ;  /* 0x0000002c00708947 */ /* 0x008fea0003800000 */
[----:B------:R3:W-:Y:S01]  /*2300*/  STL.64 [R0+0x10], RZ ;  /* 0x000010ff00007387 */ /* 0x0007e20000100a00 */
[----:B------:R-:W-:Y:S05]  /*2310*/  BRA `(.L_x_25) ;  /* 0x0000002c00687947 */ /* 0x000fea0003800000 */
.L_x_22:
[----:B------:R-:W-:Y:S01]  /*2320*/  IMAD.MOV.U32 R26, RZ, RZ, R6 ;  /* 0x000000ffff1a7224 */ /* 0x000fe200078e0006 */
[----:B------:R4:W-:Y:S01]  /*2330*/  STL.64 [R1+0x8], R22 ;  /* 0x0000081601007387 */ /* 0x0009e20000100a00 */
[----:B------:R-:W-:Y:S01]  /*2340*/  IMAD.MOV.U32 R27, RZ, RZ, R7 ;  /* 0x000000ffff1b7224 */ /* 0x000fe200078e0007 */
[----:B------:R-:W-:-:S04]  /*2350*/  UISETP.GE.AND UP0, UPT, UR40, 0x2, UPT ;  /* 0x000000022800788c */ /* 0x000fc8000bf06270 */
[----:B------:R4:W-:Y:S05]  /*2360*/  STL.128 [R1+0x10], R24 ;  /* 0x0000101801007387 */ /* 0x0009ea0000100c00 */
[----:B------:R-:W-:Y:S05]  /*2370*/  BRA.U !UP0, `(.L_x_25) ;  /* 0x0000002d08507547 */ /* 0x000fea000b800000 */
[----:B------:R-:W-:Y:S02]  /*2380*/  HFMA2 R54, -RZ, RZ, 0, 5.9604644775390625e-08 ;  /* 0x00000001ff367431 */ /* 0x000fe400000001ff */
[----:B------:R-:W-:Y:S01]  /*2390*/  IMAD.MOV.U32 R55, RZ, RZ, RZ ;  /* 0x000000ffff377224 */ /* 0x000fe200078e00ff */
[----:B------:R-:W-:Y:S01]  /*23a0*/  PRMT R56, RZ, 0x7610, R56 ;  /* 0x00007610ff387816 */ /* 0x000fe20000000038 */
[----:B------:R-:W-:Y:S02]  /*23b0*/  IMAD.MOV.U32 R48, RZ, RZ, 0x0 ;  /* 0x00000000ff307424 */ /* 0x000fe400078e00ff */
[----:B------:R-:W-:-:S07]  /*23c0*/  IMAD.MOV.U32 R49, RZ, RZ, 0x3ff00000 ;  /* 0x3ff00000ff317424 */ /* 0x000fce00078e00ff */
.L_x_66:
[----:B------:R-:W-:Y:S01]  /*23d0*/  IADD3 R57, PT, PT, R55, 0x2, RZ ;  /* 0x0000000237397810 */ /* 0x000fe20007ffe0ff */
[----:B--2---:R-:W2:Y:S04]  /*23e0*/  LDL.64 R32, [R1+0x410] ;  /* 0x0004100001207983 */ /* 0x004ea80000100a00 */
[----:B------:R-:W-:-:S05]  /*23f0*/  IMAD R0, R57, 0x50, R51 ;  /* 0x0000005039007824 */ /* 0x000fca00078e0233 */
[----:B01-34-:R-:W3:Y:S01]  /*2400*/  LDL.64 R22, [R0+-0x50] ;  /* 0xffffb00000167983 */ /* 0x01bee20000100a00 */
[----:B------:R-:W0:Y:S01]  /*2410*/  I2F.F64.U32 R30, R57 ;  /* 0x00000039001e7312 */ /* 0x000e220000201800 */
[----:B------:R-:W-:Y:S01]  /*2420*/  IMAD.MOV.U32 R26, RZ, RZ, 0x1 ;  /* 0x00000001ff1a7424 */ /* 0x000fe200078e00ff */
[C---:B------:R-:W-:Y:S01]  /*2430*/  IADD3 R76, PT, PT, R55.reuse, 0x3, RZ ;  /* 0x00000003374c7810 */ /* 0x040fe20007ffe0ff */
[----:B------:R-:W-:Y:S01]  /*2440*/  VIADD R4, R55, 0x1 ;  /* 0x0000000137047836 */ /* 0x000fe20000000000 */
[----:B------:R-:W-:Y:S01]  /*2450*/  BSSY.RECONVERGENT B3, `(.L_x_27) ;  /* 0x0000022000037945 */ /* 0x000fe20003800200 */
[----:B------:R-:W-:Y:S01]  /*2460*/  DSETP.GT.AND P1, PT, R18, R14, PT ;  /* 0x0000000e1200722a */ /* 0x000fe20003f24000 */
[----:B------:R-:W-:Y:S02]  /*2470*/  IMAD.MOV.U32 R77, RZ, RZ, R55 ;  /* 0x000000ffff4d7224 */ /* 0x000fe400078e0037 */
[----:B------:R-:W1:Y:S01]  /*2480*/  I2F.F64 R24, R4 ;  /* 0x0000000400187312 */ /* 0x000e620000201c00 */
[----:B------:R-:W-:-:S02]  /*2490*/  IMAD.IADD R5, R57, 0x1, R4 ;  /* 0x0000000139057824 */ /* 0x000fc400078e0204 */
[----:B------:R-:W-:Y:S02]  /*24a0*/  IMAD.MOV.U32 R55, RZ, RZ, R4 ;  /* 0x000000ffff377224 */ /* 0x000fe400078e0004 */
[----:B------:R-:W-:Y:S02]  /*24b0*/  IMAD R58, R57, R76, RZ ;  /* 0x0000004c393a7224 */ /* 0x000fe400078e02ff */
[----:B------:R-:W-:Y:S01]  /*24c0*/  VIADD R82, R0, 0xffffffb0 ;  /* 0xffffffb000527836 */ /* 0x000fe20000000000 */
[----:B0-----:R-:W0:Y:S01]  /*24d0*/  MUFU.RCP64H R27, R31 ;  /* 0x0000001f001b7308 */ /* 0x001e220000001800 */
[----:B-1----:R-:W-:-:S07]  /*24e0*/  DMUL R24, R12, R24 ;  /* 0x000000180c187228 */ /* 0x002fce0000000000 */
[----:B------:R-:W2:Y:S01]  /*24f0*/  I2F.F64 R20, R5 ;  /* 0x0000000500147312 */ /* 0x000ea20000201c00 */
[----:B------:R-:W-:Y:S02]  /*2500*/  DMUL R24, R24, R48 ;  /* 0x0000003018187228 */ /* 0x000fe40000000000 */
[----:B0-----:R-:W-:-:S08]  /*2510*/  DFMA R28, -R30, R26, 1 ;  /* 0x3ff000001e1c742b */ /* 0x001fd0000000011a */
[----:B------:R-:W-:-:S08]  /*2520*/  DFMA R28, R28, R28, R28 ;  /* 0x0000001c1c1c722b */ /* 0x000fd0000000001c */
[----:B------:R-:W-:-:S08]  /*2530*/  DFMA R28, R26, R28, R26 ;  /* 0x0000001c1a1c722b */ /* 0x000fd0000000001a */
[----:B------:R-:W-:-:S08]  /*2540*/  DFMA R26, -R30, R28, 1 ;  /* 0x3ff000001e1a742b */ /* 0x000fd0000000011c */
[----:B------:R-:W-:Y:S02]  /*2550*/  DFMA R26, R28, R26, R28 ;  /* 0x0000001a1c1a722b */ /* 0x000fe4000000001c */
[----:B--2---:R-:W-:-:S08]  /*2560*/  DMUL R20, R20, R32 ;  /* 0x0000002014147228 */ /* 0x004fd00000000000 */
[----:B---3--:R-:W-:Y:S01]  /*2570*/  DFMA R68, R20, R22, -R24 ;  /* 0x000000161444722b */ /* 0x008fe20000000818 */
[----:B------:R-:W-:Y:S01]  /*2580*/  MOV R48, R22 ;  /* 0x0000001600307202 */ /* 0x000fe20000000f00 */
[----:B------:R-:W-:-:S06]  /*2590*/  IMAD.MOV.U32 R49, RZ, RZ, R23 ;  /* 0x000000ffff317224 */ /* 0x000fcc00078e0017 */
[----:B------:R-:W-:Y:S02]  /*25a0*/  DMUL R20, R68, R26 ;  /* 0x0000001a44147228 */ /* 0x000fe40000000000 */
[----:B------:R-:W-:-:S06]  /*25b0*/  FSETP.GEU.AND P3, PT, |R69|, 6.5827683646048100446e-37, PT ;  /* 0x036000004500780b */ /* 0x000fcc0003f6e200 */
[----:B------:R-:W-:-:S08]  /*25c0*/  DFMA R24, -R30, R20, R68 ;  /* 0x000000141e18722b */ /* 0x000fd00000000144 */
[----:B------:R-:W-:-:S10]  /*25d0*/  DFMA R20, R26, R24, R20 ;  /* 0x000000181a14722b */ /* 0x000fd40000000014 */
[----:B------:R-:W-:-:S05]  /*25e0*/  FFMA R5, RZ, R31, R21 ;  /* 0x0000001fff057223 */ /* 0x000fca0000000015 */
[----:B------:R-:W-:-:S13]  /*25f0*/  FSETP.GT.AND P0, PT, |R5|, 1.469367938527859385e-39, PT ;  /* 0x001000000500780b */ /* 0x000fda0003f04200 */
[----:B------:R-:W-:Y:S05]  /*2600*/  @P0 BRA P3, `(.L_x_28) ;  /* 0x0000000000180947 */ /* 0x000fea0001800000 */
[----:B------:R-:W-:Y:S01]  /*2610*/  IMAD.MOV.U32 R64, RZ, RZ, R30 ;  /* 0x000000ffff407224 */ /* 0x000fe200078e001e */
[----:B------:R-:W-:Y:S01]  /*2620*/  MOV R61, 0x2650 ;  /* 0x00002650003d7802 */ /* 0x000fe20000000f00 */
[----:B------:R-:W-:-:S07]  /*2630*/  IMAD.MOV.U32 R63, RZ, RZ, R31 ;  /* 0x000000ffff3f7224 */ /* 0x000fce00078e001f */
[----:B------:R-:W-:Y:S05]  /*2640*/  CALL.REL.NOINC `($__internal_1_$__cuda_sm20_div_rn_f64_full) ;  /* 0x0000014000687944 */ /* 0x000fea0003c00000 */
[----:B------:R-:W-:Y:S01]  /*2650*/  MOV R20, R72 ;  /* 0x0000004800147202 */ /* 0x000fe20000000f00 */
[----:B------:R-:W-:-:S07]  /*2660*/  IMAD.MOV.U32 R21, RZ, RZ, R73 ;  /* 0x000000ffff157224 */ /* 0x000fce00078e0049 */
.L_x_28:
[----:B------:R-:W-:Y:S05]  /*2670*/  BSYNC.RECONVERGENT B3 ;  /* 0x0000000000037941 */ /* 0x000fea0003800200 */
.L_x_27:
[----:B------:R-:W-:Y:S01]  /*2680*/  IMAD R83, R58, 0x8, R1 ;  /* 0x000000083a537824 */ /* 0x000fe200078e0201 */
[----:B------:R-:W-:Y:S01]  /*2690*/  STL.64 [R0], R20 ;  /* 0x0000001400007387 */ /* 0x000fe20000100a00 */
[----:B------:R-:W-:-:S03]  /*26a0*/  IMAD R31, R57, 0x8, R0 ;  /* 0x00000008391f7824 */ /* 0x000fc600078e0200 */
[----:B------:R0:W-:Y:S04]  /*26b0*/  STL.64 [R83], R20 ;  /* 0x0000001453007387 */ /* 0x0001e80000100a00 */
[----:B------:R-:W2:Y:S01]  /*26c0*/  LDL.64 R4, [R31+-0x58] ;  /* 0xffffa8001f047983 */ /* 0x000ea20000100a00 */
[----:B------:R-:W-:Y:S01]  /*26d0*/  VIADD R54, R54, 0x2 ;  /* 0x0000000236367836 */ /* 0x000fe20000000000 */
[----:B------:R-:W-:-:S03]  /*26e0*/  LEA R33, R57, R1, 0x3 ;  /* 0x0000000139217211 */ /* 0x000fc600078e18ff */
[----:B------:R-:W2:Y:S02]  /*26f0*/  I2F.F64.U32 R22, R54 ;  /* 0x0000003600167312 */ /* 0x000ea40000201800 */
[----:B--2---:R-:W-:-:S07]  /*2700*/  DMUL R26, R4, R22 ;  /* 0x00000016041a7228 */ /* 0x004fce0000000000 */
[----:B------:R1:W-:Y:S04]  /*2710*/  STL.64 [R31], R26 ;  /* 0x0000001a1f007387 */ /* 0x0003e80000100a00 */
[----:B------:R-:W2:Y:S04]  /*2720*/  LDL.64 R28, [R1+0x378] ;  /* 0x00037800011c7983 */ /* 0x000ea80000100a00 */
[----:B------:R-:W2:Y:S04]  /*2730*/  LDL.64 R22, [R33+0x368] ;  /* 0x0003680021167983 */ /* 0x000ea80000100a00 */
[----:B------:R-:W3:Y:S01]  /*2740*/  LDL.64 R4, [R33+0x318] ;  /* 0x0003180021047983 */ /* 0x000ee20000100a00 */
[----:B--2---:R-:W-:-:S08]  /*2750*/  DMUL R24, R28, R22 ;  /* 0x000000161c187228 */ /* 0x004fd00000000000 */
[----:B---3--:R-:W-:-:S07]  /*2760*/  DFMA R24, R4, R6, -R24 ;  /* 0x000000060418722b */ /* 0x008fce0000000818 */
[----:B------:R2:W-:Y:S04]  /*2770*/  STL.64 [R33+0x320], R24 ;  /* 0x0003201821007387 */ /* 0x0005e80000100a00 */
[----:B------:R-:W3:Y:S01]  /*2780*/  LDL.64 R6, [R1+0x328] ;  /* 0x0003280001067983 */ /* 0x000ee20000100a00 */
[----:B------:R-:W-:Y:S01]  /*2790*/  DMUL R4, R4, R28 ;  /* 0x0000001c04047228 */ /* 0x000fe20000000000 */
[----:B------:R-:W-:Y:S01]  /*27a0*/  BSSY.RECONVERGENT B3, `(.L_x_29) ;  /* 0x000028e000037945 */ /* 0x000fe20003800200 */
[----:B------:R-:W-:Y:S01]  /*27b0*/  IMAD.IADD R28, R58, 0x1, -R57 ;  /* 0x000000013a1c7824 */ /* 0x000fe200078e0a39 */
[----:B0-----:R-:W-:-:S05]  /*27c0*/  DMUL R20, R26, R24 ;  /* 0x000000181a147228 */ /* 0x001fca0000000000 */
[----:B---3--:R-:W-:Y:S01]  /*27d0*/  DFMA R22, R22, R6, R4 ;  /* 0x000000061616722b */ /* 0x008fe20000000004 */
[----:B------:R-:W-:-:S04]  /*27e0*/  IMAD.IADD R4, R57, 0x1, R58 ;  /* 0x0000000139047824 */ /* 0x000fc800078e023a */
[--C-:B------:R-:W-:Y:S02]  /*27f0*/  IMAD R5, R4, 0x8, R1.reuse ;  /* 0x0000000804057824 */ /* 0x100fe400078e0201 */
[----:B------:R2:W-:Y:S01]  /*2800*/  STL.64 [R33+0x370], R22 ;  /* 0x0003701621007387 */ /* 0x0005e20000100a00 */
[----:B-1----:R-:W-:Y:S01]  /*2810*/  DMUL R26, R26, R22 ;  /* 0x000000161a1a7228 */ /* 0x002fe20000000000 */
[----:B------:R-:W-:Y:S02]  /*2820*/  IMAD R4, R28, 0x8, R1 ;  /* 0x000000081c047824 */ /* 0x000fe400078e0201 */
[----:B------:R2:W-:Y:S04]  /*2830*/  STL.64 [R5], R20 ;  /* 0x0000001405007387 */ /* 0x0005e80000100a00 */
[----:B------:R2:W-:Y:S01]  /*2840*/  STL.64 [R4], R26 ;  /* 0x0000001a04007387 */ /* 0x0005e20000100a00 */
[----:B------:R-:W-:Y:S05]  /*2850*/  @P1 BRA `(.L_x_30) ;  /* 0x0000001400281947 */ /* 0x000fea0003800000 */
[----:B------:R-:W-:Y:S02]  /*2860*/  ISETP.GE.U32.AND P0, PT, R77, 0x3, PT ;  /* 0x000000034d00780c */ /* 0x000fe40003f06070 */
[----:B------:R-:W-:-:S11]  /*2870*/  MOV R70, 0x1 ;  /* 0x0000000100467802 */ /* 0x000fd60000000f00 */
[----:B------:R-:W-:Y:S05]  /*2880*/  @!P0 BRA `(.L_x_31) ;  /* 0x0000000800dc8947 */ /* 0x000fea0003800000 */
[----:B------:R-:W-:Y:S01]  /*2890*/  LOP3.LUT R59, R55, 0xfffffffc, RZ, 0xc0, !PT ;  /* 0xfffffffc373b7812 */ /* 0x000fe200078ec0ff */
[----:B------:R-:W-:-:S07]  /*28a0*/  IMAD.MOV.U32 R70, RZ, RZ, 0x1 ;  /* 0x00000001ff467424 */ /* 0x000fce00078e00ff */
.L_x_40:
[----:B------:R-:W3:Y:S01]  /*28b0*/  LDL.64 R30, [R1+0x410] ;  /* 0x00041000011e7983 */ /* 0x000ee20000100a00 */
[----:B------:R-:W-:-:S04]  /*28c0*/  IMAD.IADD R32, R57, 0x1, -R70 ;  /* 0x0000000139207824 */ /* 0x000fc800078e0a46 */
[----:B0-2---:R-:W-:-:S05]  /*28d0*/  IMAD R20, R32, 0x8, R0 ;  /* 0x0000000820147824 */ /* 0x005fca00078e0200 */
[----:B------:R-:W2:Y:S04]  /*28e0*/  LDL.64 R24, [R20+0x8] ;  /* 0x0000080014187983 */ /* 0x000ea80000100a00 */
[----:B------:R-:W4:Y:S01]  /*28f0*/  LDL.64 R22, [R20+-0x50] ;  /* 0xffffb00014167983 */ /* 0x000f220000100a00 */
[----:B------:R-:W-:Y:S01]  /*2900*/  I2F.F64.U32 R26, R70 ;  /* 0x00000046001a7312 */ /* 0x000fe20000201800 */
[----:B------:R-:W-:Y:S01]  /*2910*/  IMAD.IADD R5, R57, 0x1, R32 ;  /* 0x0000000139057824 */ /* 0x000fe200078e0220 */
[----:B------:R-:W-:Y:S06]  /*2920*/  BSSY.RECONVERGENT B4, `(.L_x_32) ;  /* 0x000001a000047945 */ /* 0x000fec0003800200 */
[----:B------:R-:W0:Y:S02]  /*2930*/  I2F.F64.U32 R60, R5 ;  /* 0x00000005003c7312 */ /* 0x000e240000201800 */
[----:B0-----:R-:W-:-:S02]  /*2940*/  DMUL R60, R12, R60 ;  /* 0x0000003c0c3c7228 */ /* 0x001fc40000000000 */
[----:B---3--:R-:W-:Y:S01]  /*2950*/  DMUL R30, R30, R26 ;  /* 0x0000001a1e1e7228 */ /* 0x008fe20000000000 */
[----:B------:R-:W-:-:S05]  /*2960*/  MOV R26, 0x1 ;  /* 0x00000001001a7802 */ /* 0x000fca0000000f00 */
[----:B------:R-:W0:Y:S01]  /*2970*/  MUFU.RCP64H R27, R31 ;  /* 0x0000001f001b7308 */ /* 0x000e220000001800 */
[----:B--2---:R-:W-:-:S08]  /*2980*/  DMUL R24, R18, R24 ;  /* 0x0000001812187228 */ /* 0x004fd00000000000 */
[----:B----4-:R-:W-:Y:S02]  /*2990*/  DFMA R68, R60, R22, -R24 ;  /* 0x000000163c44722b */ /* 0x010fe40000000818 */
[----:B0-----:R-:W-:-:S08]  /*29a0*/  DFMA R28, -R30, R26, 1 ;  /* 0x3ff000001e1c742b */ /* 0x001fd0000000011a */
[----:B------:R-:W-:Y:S01]  /*29b0*/  FSETP.GEU.AND P1, PT, |R69|, 6.5827683646048100446e-37, PT ;  /* 0x036000004500780b */ /* 0x000fe20003f2e200 */
[----:B------:R-:W-:-:S08]  /*29c0*/  DFMA R28, R28, R28, R28 ;  /* 0x0000001c1c1c722b */ /* 0x000fd0000000001c */
[----:B------:R-:W-:-:S08]  /*29d0*/  DFMA R28, R26, R28, R26 ;  /* 0x0000001c1a1c722b */ /* 0x000fd0000000001a */
[----:B------:R-:W-:-:S08]  /*29e0*/  DFMA R26, -R30, R28, 1 ;  /* 0x3ff000001e1a742b */ /* 0x000fd0000000011c */
[----:B------:R-:W-:-:S08]  /*29f0*/  DFMA R26, R28, R26, R28 ;  /* 0x0000001a1c1a722b */ /* 0x000fd0000000001c */
[----:B------:R-:W-:-:S08]  /*2a00*/  DMUL R22, R68, R26 ;  /* 0x0000001a44167228 */ /* 0x000fd00000000000 */
        /* <DEDUP_REMOVED lines=11> */
.L_x_33:
[----:B------:R-:W-:Y:S05]  /*2ac0*/  BSYNC.RECONVERGENT B4 ;  /* 0x0000000000047941 */ /* 0x000fea0003800200 */
.L_x_32:
[----:B------:R-:W-:Y:S01]  /*2ad0*/  IMAD R30, R32, 0x8, R1 ;  /* 0x00000008201e7824 */ /* 0x000fe200078e0201 */
[----:B------:R0:W-:Y:S04]  /*2ae0*/  STL.64 [R20], R22 ;  /* 0x0000001614007387 */ /* 0x0001e80000100a00 */
[----:B------:R-:W2:Y:S01]  /*2af0*/  LDL.64 R24, [R30+0x320] ;  /* 0x000320001e187983 */ /* 0x000ea20000100a00 */
[----:B------:R-:W-:-:S05]  /*2b00*/  IMAD.IADD R74, R58, 0x1, R32 ;  /* 0x000000013a4a7824 */ /* 0x000fca00078e0220 */
[----:B------:R-:W-:Y:S01]  /*2b10*/  LEA R21, R74, R1, 0x3 ;  /* 0x000000014a157211 */ /* 0x000fe200078e18ff */
[----:B--2---:R-:W-:-:S07]  /*2b20*/  DMUL R28, R24, R22 ;  /* 0x00000016181c7228 */ /* 0x004fce0000000000 */
[----:B------:R1:W-:Y:S04]  /*2b30*/  STL.64 [R21], R28 ;  /* 0x0000001c15007387 */ /* 0x0003e80000100a00 */
[----:B------:R-:W2:Y:S01]  /*2b40*/  LDL.64 R24, [R30+0x370] ;  /* 0x000370001e187983 */ /* 0x000ea20000100a00 */
[----:B------:R-:W-:-:S04]  /*2b50*/  IMAD.IADD R26, R58, 0x1, -R32 ;  /* 0x000000013a1a7824 */ /* 0x000fc800078e0a20 */
[----:B------:R-:W-:Y:S02]  /*2b60*/  IMAD R71, R26, 0x8, R1 ;  /* 0x000000081a477824 */ /* 0x000fe400078e0201 */
[----:B0-----:R-:W-:Y:S01]  /*2b70*/  VIADD R20, R70, 0x1 ;  /* 0x0000000146147836 */ /* 0x001fe20000000000 */
[----:B--2---:R-:W-:-:S07]  /*2b80*/  DMUL R62, R24, R22 ;  /* 0x00000016183e7228 */ /* 0x004fce0000000000 */
[----:B------:R0:W-:Y:S04]  /*2b90*/  STL.64 [R71], R62 ;  /* 0x0000003e47007387 */ /* 0x0001e80000100a00 */
[----:B------:R-:W2:Y:S01]  /*2ba0*/  LDL.64 R60, [R1+0x410] ;  /* 0x00041000013c7983 */ /* 0x000ea20000100a00 */
[----:B------:R-:W-:-:S05]  /*2bb0*/  IADD3 R25, PT, PT, R57, -R20, RZ ;  /* 0x8000001439197210 */ /* 0x000fca0007ffe0ff */
[----:B------:R-:W-:-:S05]  /*2bc0*/  IMAD R24, R25, 0x8, R0 ;  /* 0x0000000819187824 */ /* 0x000fca00078e0200 */
[----:B------:R-:W3:Y:S01]  /*2bd0*/  LDL.64 R26, [R24+-0x50] ;  /* 0xffffb000181a7983 */ /* 0x000ee20000100a00 */
[----:B-1----:R-:W2:Y:S01]  /*2be0*/  I2F.F64.U32 R20, R20 ;  /* 0x0000001400147312 */ /* 0x002ea20000201800 */
[----:B------:R-:W-:Y:S01]  /*2bf0*/  IMAD.MOV.U32 R28, RZ, RZ, 0x1 ;  /* 0x00000001ff1c7424 */ /* 0x000fe200078e00ff */
[----:B------:R-:W-:Y:S01]  /*2c00*/  DMUL R22, R18, R22 ;  /* 0x0000001612167228 */ /* 0x000fe20000000000 */
[----:B------:R-:W-:Y:S01]  /*2c10*/  BSSY.RECONVERGENT B4, `(.L_x_34) ;  /* 0x0000019000047945 */ /* 0x000fe20003800200 */
[----:B--2---:R-:W-:Y:S01]  /*2c20*/  DMUL R60, R60, R20 ;  /* 0x000000143c3c7228 */ /* 0x004fe20000000000 */
[----:B------:R-:W-:-:S05]  /*2c30*/  VIADD R21, R5, 0xffffffff ;  /* 0xffffffff05157836 */ /* 0x000fca0000000000 */
[----:B------:R-:W1:Y:S08]  /*2c40*/  MUFU.RCP64H R29, R61 ;  /* 0x0000003d001d7308 */ /* 0x000e700000001800 */
[----:B0-----:R-:W0:Y:S01]  /*2c50*/  I2F.F64.U32 R62, R21 ;  /* 0x00000015003e7312 */ /* 0x001e220000201800 */
[----:B-1----:R-:W-:Y:S02]  /*2c60*/  DFMA R30, -R60, R28, 1 ;  /* 0x3ff000003c1e742b */ /* 0x002fe4000000011c */
[----:B0-----:R-:W-:-:S06]  /*2c70*/  DMUL R62, R12, R62 ;  /* 0x0000003e0c3e7228 */ /* 0x001fcc0000000000 */
[----:B------:R-:W-:Y:S02]  /*2c80*/  DFMA R30, R30, R30, R30 ;  /* 0x0000001e1e1e722b */ /* 0x000fe4000000001e */
[----:B---3--:R-:W-:-:S06]  /*2c90*/  DFMA R68, R62, R26, -R22 ;  /* 0x0000001a3e44722b */ /* 0x008fcc0000000816 */
[----:B------:R-:W-:-:S08]  /*2ca0*/  DFMA R30, R28, R30, R28 ;  /* 0x0000001e1c1e722b */ /* 0x000fd0000000001c */
[----:B------:R-:W-:Y:S01]  /*2cb0*/  DFMA R28, -R60, R30, 1 ;  /* 0x3ff000003c1c742b */ /* 0x000fe2000000011e */
[----:B------:R-:W-:-:S07]  /*2cc0*/  FSETP.GEU.AND P1, PT, |R69|, 6.5827683646048100446e-37, PT ;  /* 0x036000004500780b */ /* 0x000fce0003f2e200 */
        /* <DEDUP_REMOVED lines=8> */
[----:B------:R-:W-:Y:S02]  /*2d50*/  MOV R64, R60 ;  /* 0x0000003c00407202 */ /* 0x000fe40000000f00 */
[----:B------:R-:W-:-:S07]  /*2d60*/  MOV R61, 0x2d80 ;  /* 0x00002d80003d7802 */ /* 0x000fce0000000f00 */
[----:B------:R-:W-:Y:S05]  /*2d70*/  CALL.REL.NOINC `($__internal_1_$__cuda_sm20_div_rn_f64_full) ;  /* 0x00000138009c7944 */ /* 0x000fea0003c00000 */
[----:B------:R-:W-:Y:S02]  /*2d80*/  IMAD.MOV.U32 R22, RZ, RZ, R72 ;  /* 0x000000ffff167224 */ /* 0x000fe400078e0048 */
[----:B------:R-:W-:-:S07]  /*2d90*/  IMAD.MOV.U32 R23, RZ, RZ, R73 ;  /* 0x000000ffff177224 */ /* 0x000fce00078e0049 */
.L_x_35:
[----:B------:R-:W-:Y:S05]  /*2da0*/  BSYNC.RECONVERGENT B4 ;  /* 0x0000000000047941 */ /* 0x000fea0003800200 */
.L_x_34:
[----:B------:R-:W-:Y:S01]  /*2db0*/  LEA R30, R25, R1, 0x3 ;  /* 0x00000001191e7211 */ /* 0x000fe200078e18ff */
[----:B------:R0:W-:Y:S04]  /*2dc0*/  STL.64 [R24], R22 ;  /* 0x0000001618007387 */ /* 0x0001e80000100a00 */
[----:B------:R-:W2:Y:S01]  /*2dd0*/  LDL.64 R20, [R30+0x320] ;  /* 0x000320001e147983 */ /* 0x000ea20000100a00 */
[----:B------:R-:W-:-:S04]  /*2de0*/  VIADD R26, R74, 0xffffffff ;  /* 0xffffffff4a1a7836 */ /* 0x000fc80000000000 */
[----:B------:R-:W-:Y:S01]  /*2df0*/  IMAD R31, R26, 0x8, R1 ;  /* 0x000000081a1f7824 */ /* 0x000fe200078e0201 */
[----:B--2---:R-:W-:-:S07]  /*2e00*/  DMUL R28, R20, R22 ;  /* 0x00000016141c7228 */ /* 0x004fce0000000000 */
[----:B------:R1:W-:Y:S04]  /*2e10*/  STL.64 [R31], R28 ;  /* 0x0000001c1f007387 */ /* 0x0003e80000100a00 */
[----:B------:R-:W2:Y:S01]  /*2e20*/  LDL.64 R20, [R30+0x370] ;  /* 0x000370001e147983 */ /* 0x000ea20000100a00 */
[----:B------:R-:W-:-:S05]  /*2e30*/  IMAD.IADD R25, R77, 0x1, -R70 ;  /* 0x000000014d197824 */ /* 0x000fca00078e0a46 */
[----:B0-----:R-:W-:Y:S01]  /*2e40*/  LEA R24, R25, R0, 0x3 ;  /* 0x0000000019187211 */ /* 0x001fe200078e18ff */
[----:B--2---:R-:W-:-:S07]  /*2e50*/  DMUL R62, R20, R22 ;  /* 0x00000016143e7228 */ /* 0x004fce0000000000 */
[----:B------:R0:W-:Y:S04]  /*2e60*/  STL.64 [R71+0x8], R62 ;  /* 0x0000083e47007387 */ /* 0x0001e80000100a00 */
[----:B------:R-:W2:Y:S04]  /*2e70*/  LDL.64 R60, [R1+0x410] ;  /* 0x00041000013c7983 */ /* 0x000ea80000100a00 */
[----:B------:R-:W3:Y:S01]  /*2e80*/  LDL.64 R26, [R24+-0x50] ;  /* 0xffffb000181a7983 */ /* 0x000ee20000100a00 */
[----:B------:R-:W-:Y:S01]  /*2e90*/  VIADD R20, R70, 0x2 ;  /* 0x0000000246147836 */ /* 0x000fe20000000000 */
[----:B------:R-:W-:Y:S01]  /*2ea0*/  DMUL R22, R18, R22 ;  /* 0x0000001612167228 */ /* 0x000fe20000000000 */
[----:B-1----:R-:W-:Y:S01]  /*2eb0*/  IMAD.MOV.U32 R28, RZ, RZ, 0x1 ;  /* 0x00000001ff1c7424 */ /* 0x002fe200078e00ff */
[----:B------:R-:W-:Y:S03]  /*2ec0*/  BSSY.RECONVERGENT B4, `(.L_x_36) ;  /* 0x000001a000047945 */ /* 0x000fe60003800200 */
[----:B------:R-:W2:Y:S02]  /*2ed0*/  I2F.F64.U32 R20, R20 ;  /* 0x0000001400147312 */ /* 0x000ea40000201800 */
[----:B--2---:R-:W-:Y:S01]  /*2ee0*/  DMUL R60, R60, R20 ;  /* 0x000000143c3c7228 */ /* 0x004fe20000000000 */
[----:B------:R-:W-:-:S05]  /*2ef0*/  IMAD.IADD R21, R32, 0x1, R77 ;  /* 0x0000000120157824 */ /* 0x000fca00078e024d */
[----:B------:R-:W1:Y:S08]  /*2f00*/  MUFU.RCP64H R29, R61 ;  /* 0x0000003d001d7308 */ /* 0x000e700000001800 */
[----:B------:R-:W2:Y:S01]  /*2f10*/  I2F.F64.U32 R32, R21 ;  /* 0x0000001500207312 */ /* 0x000ea20000201800 */
[----:B-1----:R-:W-:Y:S02]  /*2f20*/  DFMA R30, -R60, R28, 1 ;  /* 0x3ff000003c1e742b */ /* 0x002fe4000000011c */
[----:B--2---:R-:W-:-:S06]  /*2f30*/  DMUL R32, R12, R32 ;  /* 0x000000200c207228 */ /* 0x004fcc0000000000 */
        /* <DEDUP_REMOVED lines=11> */
[----:B0-----:R-:W-:Y:S05]  /*2ff0*/  @P0 BRA P1, `(.L_x_37) ;  /* 0x0000000000180947 */ /* 0x001fea0000800000 */
[----:B------:R-:W-:Y:S01]  /*3000*/  IMAD.MOV.U32 R63, RZ, RZ, R61 ;  /* 0x000000ffff3f7224 */ /* 0x000fe200078e003d */
[----:B------:R-:W-:Y:S02]  /*3010*/  MOV R64, R60 ;  /* 0x0000003c00407202 */ /* 0x000fe40000000f00 */
[----:B------:R-:W-:-:S07]  /*3020*/  MOV R61, 0x3040 ;  /* 0x00003040003d7802 */ /* 0x000fce0000000f00 */
[----:B------:R-:W-:Y:S05]  /*3030*/  CALL.REL.NOINC `($__internal_1_$__cuda_sm20_div_rn_f64_full) ;  /* 0x0000013400ec7944 */ /* 0x000fea0003c00000 */
[----:B------:R-:W-:Y:S02]  /*3040*/  IMAD.MOV.U32 R22, RZ, RZ, R72 ;  /* 0x000000ffff167224 */ /* 0x000fe400078e0048 */
[----:B------:R-:W-:-:S07]  /*3050*/  IMAD.MOV.U32 R23, RZ, RZ, R73 ;  /* 0x000000ffff177224 */ /* 0x000fce00078e0049 */
.L_x_37:
[----:B------:R-:W-:Y:S05]  /*3060*/  BSYNC.RECONVERGENT B4 ;  /* 0x0000000000047941 */ /* 0x000fea0003800200 */
.L_x_36:
[----:B------:R-:W-:Y:S01]  /*3070*/  LEA R62, R25, R1, 0x3 ;  /* 0x00000001193e7211 */ /* 0x000fe200078e18ff */
[----:B------:R0:W-:Y:S04]  /*3080*/  STL.64 [R24], R22 ;  /* 0x0000001618007387 */ /* 0x0001e80000100a00 */
[----:B------:R-:W2:Y:S01]  /*3090*/  LDL.64 R20, [R62+0x320] ;  /* 0x000320003e147983 */ /* 0x000ea20000100a00 */
[----:B------:R-:W-:-:S04]  /*30a0*/  VIADD R26, R74, 0xfffffffe ;  /* 0xfffffffe4a1a7836 */ /* 0x000fc80000000000 */
[----:B------:R-:W-:Y:S01]  /*30b0*/  IMAD R31, R26, 0x8, R1 ;  /* 0x000000081a1f7824 */ /* 0x000fe200078e0201 */
[----:B--2---:R-:W-:-:S07]  /*30c0*/  DMUL R28, R20, R22 ;  /* 0x00000016141c7228 */ /* 0x004fce0000000000 */
[----:B------:R-:W-:Y:S04]  /*30d0*/  STL.64 [R31], R28 ;  /* 0x0000001c1f007387 */ /* 0x000fe80000100a00 */
[----:B------:R-:W2:Y:S01]  /*30e0*/  LDL.64 R20, [R62+0x370] ;  /* 0x000370003e147983 */ /* 0x000ea20000100a00 */
[----:B------:R-:W-:-:S04]  /*30f0*/  VIADD R30, R70, 0x3 ;  /* 0x00000003461e7836 */ /* 0x000fc80000000000 */
[----:B------:R-:W-:Y:S01]  /*3100*/  I2F.F64.U32 R26, R30 ;  /* 0x0000001e001a7312 */ /* 0x000fe20000201800 */
[----:B--2---:R-:W-:-:S07]  /*3110*/  DMUL R60, R20, R22 ;  /* 0x00000016143c7228 */ /* 0x004fce0000000000 */
[----:B------:R1:W-:Y:S04]  /*3120*/  STL.64 [R71+0x10], R60 ;  /* 0x0000103c47007387 */ /* 0x0003e80000100a00 */
[----:B------:R-:W2:Y:S01]  /*3130*/  LDL.64 R32, [R1+0x410] ;  /* 0x0004100001207983 */ /* 0x000ea20000100a00 */
[----:B------:R-:W-:-:S05]  /*3140*/  IADD3 R21, PT, PT, R57, -R30, RZ ;  /* 0x8000001e39157210 */ /* 0x000fca0007ffe0ff */
[----:B------:R-:W-:-:S05]  /*3150*/  IMAD R20, R21, 0x8, R0 ;  /* 0x0000000815147824 */ /* 0x000fca00078e0200 */
[----:B0-----:R-:W3:Y:S01]  /*3160*/  LDL.64 R24, [R20+-0x50] ;  /* 0xffffb00014187983 */ /* 0x001ee20000100a00 */
[----:B------:R-:W-:Y:S01]  /*3170*/  VIADD R5, R5, 0xfffffffd ;  /* 0xfffffffd05057836 */ /* 0x000fe20000000000 */
[----:B------:R-:W-:Y:S01]  /*3180*/  DMUL R22, R18, R22 ;  /* 0x0000001612167228 */ /* 0x000fe20000000000 */
[----:B------:R-:W-:Y:S02]  /*3190*/  BSSY.RECONVERGENT B4, `(.L_x_38) ;  /* 0x0000019000047945 */ /* 0x000fe40003800200 */
[----:B-1----:R-:W0:Y:S02]  /*31a0*/  I2F.F64.U32 R60, R5 ;  /* 0x00000005003c7312 */ /* 0x002e240000201800 */
[----:B0-----:R-:W-:Y:S02]  /*31b0*/  DMUL R60, R12, R60 ;  /* 0x0000003c0c3c7228 */ /* 0x001fe40000000000 */
[----:B--2---:R-:W-:Y:S01]  /*31c0*/  DMUL R32, R32, R26 ;  /* 0x0000001a20207228 */ /* 0x004fe20000000000 */
[----:B------:R-:W-:-:S05]  /*31d0*/  IMAD.MOV.U32 R26, RZ, RZ, 0x1 ;  /* 0x00000001ff1a7424 */ /* 0x000fca00078e00ff */
[----:B------:R-:W0:Y:S01]  /*31e0*/  MUFU.RCP64H R27, R33 ;  /* 0x00000021001b7308 */ /* 0x000e220000001800 */
[----:B---3--:R-:W-:-:S10]  /*31f0*/  DFMA R68, R60, R24, -R22 ;  /* 0x000000183c44722b */ /* 0x008fd40000000816 */
[----:B------:R-:W-:Y:S01]  /*3200*/  FSETP.GEU.AND P1, PT, |R69|, 6.5827683646048100446e-37, PT ;  /* 0x036000004500780b */ /* 0x000fe20003f2e200 */
[----:B0-----:R-:W-:-:S08]  /*3210*/  DFMA R28, -R32, R26, 1 ;  /* 0x3ff00000201c742b */ /* 0x001fd0000000011a */
        /* <DEDUP_REMOVED lines=10> */
[----:B------:R-:W-:Y:S01]  /*32c0*/  MOV R64, R32 ;  /* 0x0000002000407202 */ /* 0x000fe20000000f00 */
[----:B------:R-:W-:Y:S01]  /*32d0*/  IMAD.MOV.U32 R63, RZ, RZ, R33 ;  /* 0x000000ffff3f7224 */ /* 0x000fe200078e0021 */
[----:B------:R-:W-:-:S07]  /*32e0*/  MOV R61, 0x3300 ;  /* 0x00003300003d7802 */ /* 0x000fce0000000f00 */
[----:B------:R-:W-:Y:S05]  /*32f0*/  CALL.REL.NOINC `($__internal_1_$__cuda_sm20_div_rn_f64_full) ;  /* 0x00000134003c7944 */ /* 0x000fea0003c00000 */
[----:B------:R-:W-:Y:S02]  /*3300*/  IMAD.MOV.U32 R22, RZ, RZ, R72 ;  /* 0x000000ffff167224 */ /* 0x000fe400078e0048 */
[----:B------:R-:W-:-:S07]  /*3310*/  IMAD.MOV.U32 R23, RZ, RZ, R73 ;  /* 0x000000ffff177224 */ /* 0x000fce00078e0049 */
.L_x_39:
[----:B------:R-:W-:Y:S05]  /*3320*/  BSYNC.RECONVERGENT B4 ;  /* 0x0000000000047941 */ /* 0x000fea0003800200 */
.L_x_38:
        /* <DEDUP_REMOVED lines=8> */
[----:B------:R-:W-:Y:S01]  /*33b0*/  ISETP.NE.AND P0, PT, R30, R59, PT ;  /* 0x0000003b1e00720c */ /* 0x000fe20003f05270 */
[----:B------:R-:W-:Y:S01]  /*33c0*/  VIADD R70, R70, 0x4 ;  /* 0x0000000446467836 */ /* 0x000fe20000000000 */
[----:B--2---:R-:W-:-:S07]  /*33d0*/  DMUL R26, R26, R22 ;  /* 0x000000161a1a7228 */ /* 0x004fce0000000000 */
[----:B------:R0:W-:Y:S04]  /*33e0*/  STL.64 [R71+0x18], R26 ;  /* 0x0000181a47007387 */ /* 0x0001e80000100a00 */
[----:B------:R-:W-:Y:S05]  /*33f0*/  @P0 BRA `(.L_x_40) ;  /* 0xfffffff4002c0947 */ /* 0x000fea000383ffff */
.L_x_31:
[----:B------:R-:W-:-:S13]  /*3400*/  LOP3.LUT P0, RZ, R55, 0x3, RZ, 0xc0, !PT ;  /* 0x0000000337ff7812 */ /* 0x000fda000780c0ff */
[----:B------:R-:W-:Y:S05]  /*3410*/  @!P0 BRA `(.L_x_41) ;  /* 0x0000001c00188947 */ /* 0x000fea0003800000 */
[----:B------:R-:W-:-:S13]  /*3420*/  LOP3.LUT P0, RZ, R56, 0x3, RZ, 0xc0, !PT ;  /* 0x0000000338ff7812 */ /* 0x000fda000780c0ff */
[----:B------:R-:W-:Y:S05]  /*3430*/  @!P0 BRA `(.L_x_42) ;  /* 0x00000004006c8947 */ /* 0x000fea0003800000 */
[----:B--2---:R-:W2:Y:S01]  /*3440*/  LDL.64 R32, [R1+0x410] ;  /* 0x0004100001207983 */ /* 0x004ea20000100a00 */
[----:B------:R-:W-:-:S05]  /*3450*/  IADD3 R28, PT, PT, R57, -R70, RZ ;  /* 0x80000046391c7210 */ /* 0x000fca0007ffe0ff */
[----:B0-----:R-:W-:-:S05]  /*3460*/  IMAD R5, R28, 0x8, R0 ;  /* 0x000000081c057824 */ /* 0x001fca00078e0200 */
[----:B------:R-:W3:Y:S04]  /*3470*/  LDL.64 R22, [R5+0x8] ;  /* 0x0000080005167983 */ /* 0x000ee80000100a00 */
[----:B------:R-:W4:Y:S01]  /*3480*/  LDL.64 R20, [R5+-0x50] ;  /* 0xffffb00005147983 */ /* 0x000f220000100a00 */
[----:B------:R-:W-:Y:S01]  /*3490*/  I2F.F64.U32 R24, R70 ;  /* 0x0000004600187312 */ /* 0x000fe20000201800 */
[----:B------:R-:W-:Y:S01]  /*34a0*/  IMAD.IADD R30, R57, 0x1, R28 ;  /* 0x00000001391e7824 */ /* 0x000fe200078e021c */
[----:B------:R-:W-:Y:S06]  /*34b0*/  BSSY.RECONVERGENT B4, `(.L_x_43) ;  /* 0x000001a000047945 */ /* 0x000fec0003800200 */
[----:B------:R-:W0:Y:S02]  /*34c0*/  I2F.F64.U32 R60, R30 ;  /* 0x0000001e003c7312 */ /* 0x000e240000201800 */
[----:B0-----:R-:W-:-:S02]  /*34d0*/  DMUL R60, R12, R60 ;  /* 0x0000003c0c3c7228 */ /* 0x001fc40000000000 */
[----:B--2---:R-:W-:Y:S01]  /*34e0*/  DMUL R32, R32, R24 ;  /* 0x0000001820207228 */ /* 0x004fe20000000000 */
[----:B------:R-:W-:-:S05]  /*34f0*/  IMAD.MOV.U32 R24, RZ, RZ, 0x1 ;  /* 0x00000001ff187424 */ /* 0x000fca00078e00ff */
[----:B------:R-:W0:Y:S01]  /*3500*/  MUFU.RCP64H R25, R33 ;  /* 0x0000002100197308 */ /* 0x000e220000001800 */
[----:B---3--:R-:W-:-:S08]  /*3510*/  DMUL R22, R18, R22 ;  /* 0x0000001612167228 */ /* 0x008fd00000000000 */
        /* <DEDUP_REMOVED lines=19> */
.L_x_44:
[----:B------:R-:W-:Y:S05]  /*3650*/  BSYNC.RECONVERGENT B4 ;  /* 0x0000000000047941 */ /* 0x000fea0003800200 */
.L_x_43:
[----:B------:R-:W-:Y:S01]  /*3660*/  LEA R60, R28, R1, 0x3 ;  /* 0x000000011c3c7211 */ /* 0x000fe200078e18ff */
[----:B------:R0:W-:Y:S04]  /*3670*/  STL.64 [R5], R20 ;  /* 0x0000001405007387 */ /* 0x0001e80000100a00 */
[----:B------:R-:W2:Y:S01]  /*3680*/  LDL.64 R22, [R60+0x320] ;  /* 0x000320003c167983 */ /* 0x000ea20000100a00 */
[----:B------:R-:W-:-:S04]  /*3690*/  IMAD.IADD R74, R58, 0x1, R28 ;  /* 0x000000013a4a7824 */ /* 0x000fc800078e021c */
[----:B------:R-:W-:Y:S01]  /*36a0*/  IMAD R31, R74, 0x8, R1 ;  /* 0x000000084a1f7824 */ /* 0x000fe200078e0201 */
[----:B--2---:R-:W-:-:S07]  /*36b0*/  DMUL R26, R22, R20 ;  /* 0x00000014161a7228 */ /* 0x004fce0000000000 */
[----:B------:R1:W-:Y:S04]  /*36c0*/  STL.64 [R31], R26 ;  /* 0x0000001a1f007387 */ /* 0x0003e80000100a00 */
[----:B------:R-:W2:Y:S01]  /*36d0*/  LDL.64 R22, [R60+0x370] ;  /* 0x000370003c167983 */ /* 0x000ea20000100a00 */
[C---:B------:R-:W-:Y:S01]  /*36e0*/  IMAD R59, R70.reuse, 0x8, R4 ;  /* 0x00000008463b7824 */ /* 0x040fe200078e0204 */
[----:B0-----:R-:W-:Y:S01]  /*36f0*/  IADD3 R5, PT, PT, R70, 0x1, RZ ;  /* 0x0000000146057810 */ /* 0x001fe20007ffe0ff */
[----:B--2---:R-:W-:-:S07]  /*3700*/  DMUL R28, R22, R20 ;  /* 0x00000014161c7228 */ /* 0x004fce0000000000 */
[----:B------:R0:W-:Y:S04]  /*3710*/  STL.64 [R59], R28 ;  /* 0x0000001c3b007387 */ /* 0x0001e80000100a00 */
[----:B------:R-:W2:Y:S01]  /*3720*/  LDL.64 R32, [R1+0x410] ;  /* 0x0004100001207983 */ /* 0x000ea20000100a00 */
[----:B------:R-:W-:-:S04]  /*3730*/  IMAD.IADD R21, R57, 0x1, -R5 ;  /* 0x0000000139157824 */ /* 0x000fc800078e0a05 */
[----:B------:R-:W-:-:S05]  /*3740*/  IMAD R20, R21, 0x8, R0 ;  /* 0x0000000815147824 */ /* 0x000fca00078e0200 */
[----:B------:R-:W3:Y:S04]  /*3750*/  LDL.64 R24, [R20+0x8] ;  /* 0x0000080014187983 */ /* 0x000ee80000100a00 */
[----:B------:R-:W4:Y:S01]  /*3760*/  LDL.64 R22, [R20+-0x50] ;  /* 0xffffb00014167983 */ /* 0x000f220000100a00 */
[----:B-1----:R-:W-:Y:S01]  /*3770*/  I2F.F64.U32 R26, R5 ;  /* 0x00000005001a7312 */ /* 0x002fe20000201800 */
[----:B------:R-:W-:Y:S01]  /*3780*/  IADD3 R60, PT, PT, R30, -0x1, RZ ;  /* 0xffffffff1e3c7810 */ /* 0x000fe20007ffe0ff */
[----:B------:R-:W-:Y:S06]  /*3790*/  BSSY.RECONVERGENT B4, `(.L_x_45) ;  /* 0x000001a000047945 */ /* 0x000fec0003800200 */
[----:B------:R-:W1:Y:S02]  /*37a0*/  I2F.F64.U32 R30, R60 ;  /* 0x0000003c001e7312 */ /* 0x000e640000201800 */
[----:B-1----:R-:W-:-:S02]  /*37b0*/  DMUL R30, R12, R30 ;  /* 0x0000001e0c1e7228 */ /* 0x002fc40000000000 */
        /* <DEDUP_REMOVED lines=21> */
[----:B------:R-:W-:Y:S01]  /*3910*/  IMAD.MOV.U32 R22, RZ, RZ, R72 ;  /* 0x000000ffff167224 */ /* 0x000fe200078e0048 */
[----:B------:R-:W-:-:S07]  /*3920*/  MOV R23, R73 ;  /* 0x0000004900177202 */ /* 0x000fce0000000f00 */
.L_x_46:
[----:B------:R-:W-:Y:S05]  /*3930*/  BSYNC.RECONVERGENT B4 ;  /* 0x0000000000047941 */ /* 0x000fea0003800200 */
.L_x_45:
[----:B------:R-:W-:Y:S01]  /*3940*/  IMAD R21, R21, 0x8, R1 ;  /* 0x0000000815157824 */ /* 0x000fe200078e0201 */
[----:B------:R1:W-:Y:S04]  /*3950*/  STL.64 [R20], R22 ;  /* 0x0000001614007387 */ /* 0x0003e80000100a00 */
[----:B------:R-:W2:Y:S01]  /*3960*/  LDL.64 R24, [R21+0x320] ;  /* 0x0003200015187983 */ /* 0x000ea20000100a00 */
[----:B------:R-:W-:-:S04]  /*3970*/  VIADD R26, R74, 0xffffffff ;  /* 0xffffffff4a1a7836 */ /* 0x000fc80000000000 */
[----:B------:R-:W-:Y:S01]  /*3980*/  IMAD R5, R26, 0x8, R1 ;  /* 0x000000081a057824 */ /* 0x000fe200078e0201 */
[----:B--2---:R-:W-:-:S07]  /*3990*/  DMUL R24, R24, R22 ;  /* 0x0000001618187228 */ /* 0x004fce0000000000 */
[----:B------:R1:W-:Y:S04]  /*39a0*/  STL.64 [R5], R24 ;  /* 0x0000001805007387 */ /* 0x0003e80000100a00 */
[----:B------:R-:W2:Y:S01]  /*39b0*/  LDL.64 R26, [R21+0x370] ;  /* 0x00037000151a7983 */ /* 0x000ea20000100a00 */
[----:B------:R-:W-:Y:S01]  /*39c0*/  IADD3 R70, PT, PT, R70, 0x2, RZ ;  /* 0x0000000246467810 */ /* 0x000fe20007ffe0ff */
[----:B--2---:R-:W-:-:S07]  /*39d0*/  DMUL R26, R26, R22 ;  /* 0x000000161a1a7228 */ /* 0x004fce0000000000 */
[----:B------:R1:W-:Y:S04]  /*39e0*/  STL.64 [R59+0x8], R26 ;  /* 0x0000081a3b007387 */ /* 0x0003e80000100a00 */
.L_x_42:
[----:B012---:R-:W-:-:S04]  /*39f0*/  LOP3.LUT R5, R56, 0x1, RZ, 0xc0, !PT ;  /* 0x0000000138057812 */ /* 0x007fc800078ec0ff */
[----:B------:R-:W-:-:S13]  /*3a00*/  ISETP.NE.U32.AND P0, PT, R5, 0x1, PT ;  /* 0x000000010500780c */ /* 0x000fda0003f05070 */
[----:B------:R-:W-:Y:S05]  /*3a10*/  @!P0 BRA `(.L_x_41) ;  /* 0x0000001400988947 */ /* 0x000fea0003800000 */
[----:B------:R-:W2:Y:S01]  /*3a20*/  LDL.64 R30, [R1+0x410] ;  /* 0x00041000011e7983 */ /* 0x000ea20000100a00 */
[----:B------:R-:W-:-:S04]  /*3a30*/  IMAD.IADD R28, R57, 0x1, -R70 ;  /* 0x00000001391c7824 */ /* 0x000fc800078e0a46 */
[----:B------:R-:W-:-:S05]  /*3a40*/  IMAD R5, R28, 0x8, R0 ;  /* 0x000000081c057824 */ /* 0x000fca00078e0200 */
[----:B------:R-:W3:Y:S04]  /*3a50*/  LDL.64 R22, [R5+0x8] ;  /* 0x0000080005167983 */ /* 0x000ee80000100a00 */
[----:B------:R-:W4:Y:S01]  /*3a60*/  LDL.64 R20, [R5+-0x50] ;  /* 0xffffb00005147983 */ /* 0x000f220000100a00 */
[----:B------:R-:W-:Y:S01]  /*3a70*/  I2F.F64.U32 R24, R70 ;  /* 0x0000004600187312 */ /* 0x000fe20000201800 */
[----:B------:R-:W-:Y:S01]  /*3a80*/  IADD3 R0, PT, PT, R57, R28, RZ ;  /* 0x0000001c39007210 */ /* 0x000fe20007ffe0ff */
        /* <DEDUP_REMOVED lines=26> */
.L_x_48:
[----:B------:R-:W-:Y:S05]  /*3c30*/  BSYNC.RECONVERGENT B4 ;  /* 0x0000000000047941 */ /* 0x000fea0003800200 */
.L_x_47:
[----:B------:R-:W-:Y:S01]  /*3c40*/  IMAD R0, R28, 0x8, R1 ;  /* 0x000000081c007824 */ /* 0x000fe200078e0201 */
[----:B------:R3:W-:Y:S04]  /*3c50*/  STL.64 [R5], R20 ;  /* 0x0000001405007387 */ /* 0x0007e80000100a00 */
[----:B------:R-:W2:Y:S01]  /*3c60*/  LDL.64 R22, [R0+0x320] ;  /* 0x0003200000167983 */ /* 0x000ea20000100a00 */
[----:B------:R-:W-:-:S04]  /*3c70*/  IMAD.IADD R28, R58, 0x1, R28 ;  /* 0x000000013a1c7824 */ /* 0x000fc800078e021c */
[----:B------:R-:W-:Y:S01]  /*3c80*/  IMAD R27, R28, 0x8, R1 ;  /* 0x000000081c1b7824 */ /* 0x000fe200078e0201 */
[----:B--2---:R-:W-:-:S07]  /*3c90*/  DMUL R22, R22, R20 ;  /* 0x0000001416167228 */ /* 0x004fce0000000000 */
[----:B------:R3:W-:Y:S04]  /*3ca0*/  STL.64 [R27], R22 ;  /* 0x000000161b007387 */ /* 0x0007e80000100a00 */
[----:B------:R-:W2:Y:S01]  /*3cb0*/  LDL.64 R24, [R0+0x370] ;  /* 0x0003700000187983 */ /* 0x000ea20000100a00 */
[----:B------:R-:W-:Y:S01]  /*3cc0*/  LEA R29, R70, R4, 0x3 ;  /* 0x00000004461d7211 */ /* 0x000fe200078e18ff */
[----:B--2---:R-:W-:-:S07]  /*3cd0*/  DMUL R24, R24, R20 ;  /* 0x0000001418187228 */ /* 0x004fce0000000000 */
[----:B------:R3:W-:Y:S01]  /*3ce0*/  STL.64 [R29], R24 ;  /* 0x000000181d007387 */ /* 0x0007e20000100a00 */
[----:B------:R-:W-:Y:S05]  /*3cf0*/  BRA `(.L_x_41) ;  /* 0x0000001000e07947 */ /* 0x000fea0003800000 */
.L_x_30:
[----:B------:R-:W-:Y:S01]  /*3d00*/  ISETP.GE.U32.AND P0, PT, R77, 0x3, PT ;  /* 0x000000034d00780c */ /* 0x000fe20003f06070 */
[----:B------:R-:W-:-:S12]  /*3d10*/  IMAD.MOV.U32 R59, RZ, RZ, 0x1 ;  /* 0x00000001ff3b7424 */ /* 0x000fd800078e00ff */
[----:B------:R-:W-:Y:S05]  /*3d20*/  @!P0 BRA `(.L_x_49) ;  /* 0x00000008009c8947 */ /* 0x000fea0003800000 */
[----:B------:R-:W-:-:S07]  /*3d30*/  IMAD.MOV.U32 R84, RZ, RZ, 0x1 ;  /* 0x00000001ff547424 */ /* 0x000fce00078e00ff */
.L_x_58:
[----:B------:R-:W3:Y:S01]  /*3d40*/  LDL.64 R60, [R1+0x410] ;  /* 0x00041000013c7983 */ /* 0x000ee20000100a00 */
[----:B0-2---:R-:W-:-:S05]  /*3d50*/  IMAD R4, R84, 0x8, R82 ;  /* 0x0000000854047824 */ /* 0x005fca00078e0252 */
[----:B------:R-:W2:Y:S04]  /*3d60*/  LDL.64 R28, [R4+0x48] ;  /* 0x00004800041c7983 */ /* 0x000ea80000100a00 */
[----:B------:R-:W4:Y:S01]  /*3d70*/  LDL.128 R20, [R4+-0x8] ;  /* 0xfffff80004147983 */ /* 0x000f220000100c00 */
[----:B------:R-:W0:Y:S01]  /*3d80*/  MUFU.RCP64H R31, R19 ;  /* 0x00000013001f7308 */ /* 0x000e220000001800 */
[----:B------:R-:W-:Y:S01]  /*3d90*/  IMAD.MOV.U32 R30, RZ, RZ, 0x1 ;  /* 0x00000001ff1e7424 */ /* 0x000fe200078e00ff */
[----:B------:R-:W-:Y:S01]  /*3da0*/  IADD3 R59, PT, PT, R76, -R84, RZ ;  /* 0x800000544c3b7210 */ /* 0x000fe20007ffe0ff */
[----:B------:R-:W-:Y:S01]  /*3db0*/  IMAD.IADD R5, R55, 0x1, R84 ;  /* 0x0000000137057824 */ /* 0x000fe200078e0254 */
[----:B------:R-:W-:Y:S04]  /*3dc0*/  BSSY.RECONVERGENT B4, `(.L_x_50) ;  /* 0x0000019000047945 */ /* 0x000fe80003800200 */
[----:B------:R-:W-:Y:S08]  /*3dd0*/  I2F.F64 R26, R59 ;  /* 0x0000003b001a7312 */ /* 0x000ff00000201c00 */
[----:B------:R-:W1:Y:S01]  /*3de0*/  I2F.F64 R24, R5 ;  /* 0x0000000500187312 */ /* 0x000e620000201c00 */
[----:B0-----:R-:W-:-:S08]  /*3df0*/  DFMA R32, -R18, R30, 1 ;  /* 0x3ff000001220742b */ /* 0x001fd0000000011e */
[----:B------:R-:W-:Y:S02]  /*3e00*/  DFMA R32, R32, R32, R32 ;  /* 0x000000202020722b */ /* 0x000fe40000000020 */
[----:B-1----:R-:W-:-:S06]  /*3e10*/  DMUL R24, R12, R24 ;  /* 0x000000180c187228 */ /* 0x002fcc0000000000 */
[----:B------:R-:W-:Y:S02]  /*3e20*/  DFMA R32, R30, R32, R30 ;  /* 0x000000201e20722b */ /* 0x000fe4000000001e */
[----:B---3--:R-:W-:-:S08]  /*3e30*/  DMUL R26, R26, R60 ;  /* 0x0000003c1a1a7228 */ /* 0x008fd00000000000 */
[----:B--2---:R-:W-:Y:S02]  /*3e40*/  DMUL R26, R26, R28 ;  /* 0x0000001c1a1a7228 */ /* 0x004fe40000000000 */
[----:B------:R-:W-:-:S06]  /*3e50*/  DFMA R28, -R18, R32, 1 ;  /* 0x3ff00000121c742b */ /* 0x000fcc0000000120 */
[----:B----4-:R-:W-:Y:S02]  /*3e60*/  DFMA R68, R24, R20, -R26 ;  /* 0x000000141844722b */ /* 0x010fe4000000081a */
[----:B------:R-:W-:-:S08]  /*3e70*/  DFMA R28, R32, R28, R32 ;  /* 0x0000001c201c722b */ /* 0x000fd00000000020 */
[----:B------:R-:W-:Y:S01]  /*3e80*/  DMUL R20, R68, R28 ;  /* 0x0000001c44147228 */ /* 0x000fe20000000000 */
[----:B------:R-:W-:-:S07]  /*3e90*/  FSETP.GEU.AND P1, PT, |R69|, 6.5827683646048100446e-37, PT ;  /* 0x036000004500780b */ /* 0x000fce0003f2e200 */
        /* <DEDUP_REMOVED lines=11> */
.L_x_51:
[----:B------:R-:W-:Y:S05]  /*3f50*/  BSYNC.RECONVERGENT B4 ;  /* 0x0000000000047941 */ /* 0x000fea0003800200 */
.L_x_50:
[----:B------:R-:W-:Y:S01]  /*3f60*/  IMAD R87, R84, 0x8, R1 ;  /* 0x0000000854577824 */ /* 0x000fe200078e0201 */
[----:B------:R-:W-:Y:S04]  /*3f70*/  STL.64 [R4+0x50], R20 ;  /* 0x0000501404007387 */ /* 0x000fe80000100a00 */
[----:B------:R-:W2:Y:S01]  /*3f80*/  LDL.64 R24, [R87+0x320] ;  /* 0x0003200057187983 */ /* 0x000ea20000100a00 */
[----:B------:R-:W-:-:S05]  /*3f90*/  IADD3 R26, PT, PT, R58, R84, RZ ;  /* 0x000000543a1a7210 */ /* 0x000fca0007ffe0ff */
[----:B------:R-:W-:Y:S01]  /*3fa0*/  IMAD R31, R26, 0x8, R1 ;  /* 0x000000081a1f7824 */ /* 0x000fe200078e0201 */
[----:B--2---:R-:W-:-:S07]  /*3fb0*/  DMUL R24, R24, R20 ;  /* 0x0000001418187228 */ /* 0x004fce0000000000 */
[----:B------:R0:W-:Y:S04]  /*3fc0*/  STL.64 [R31], R24 ;  /* 0x000000181f007387 */ /* 0x0001e80000100a00 */
[----:B------:R-:W2:Y:S01]  /*3fd0*/  LDL.64 R26, [R87+0x370] ;  /* 0x00037000571a7983 */ /* 0x000ea20000100a00 */
[----:B------:R-:W-:-:S04]  /*3fe0*/  IMAD.IADD R28, R58, 0x1, -R84 ;  /* 0x000000013a1c7824 */ /* 0x000fc800078e0a54 */
[----:B------:R-:W-:Y:S01]  /*3ff0*/  IMAD R89, R28, 0x8, R1 ;  /* 0x000000081c597824 */ /* 0x000fe200078e0201 */
[----:B------:R-:W0:Y:S01]  /*4000*/  MUFU.RCP64H R29, R19 ;  /* 0x00000013001d7308 */ /* 0x000e220000001800 */
[----:B------:R-:W-:Y:S01]  /*4010*/  IMAD.MOV.U32 R28, RZ, RZ, 0x1 ;  /* 0x00000001ff1c7424 */ /* 0x000fe200078e00ff */
[----:B--2---:R-:W-:-:S07]  /*4020*/  DMUL R32, R26, R20 ;  /* 0x000000141a207228 */ /* 0x004fce0000000000 */
[----:B------:R1:W-:Y:S04]  /*4030*/  STL.64 [R89], R32 ;  /* 0x0000002059007387 */ /* 0x0003e80000100a00 */
[----:B------:R-:W2:Y:S01]  /*4040*/  LDL.64 R60, [R1+0x410] ;  /* 0x00041000013c7983 */ /* 0x000ea20000100a00 */
[----:B------:R-:W-:Y:S01]  /*4050*/  IADD3 R26, PT, PT, R57, -R84, RZ ;  /* 0x80000054391a7210 */ /* 0x000fe20007ffe0ff */
[----:B0-----:R-:W-:Y:S01]  /*4060*/  DFMA R30, -R18, R28, 1 ;  /* 0x3ff00000121e742b */ /* 0x001fe2000000011c */
[----:B------:R-:W-:Y:S01]  /*4070*/  VIADD R24, R5, 0x1 ;  /* 0x0000000105187836 */ /* 0x000fe20000000000 */
[----:B------:R-:W-:Y:S03]  /*4080*/  BSSY.RECONVERGENT B4, `(.L_x_52) ;  /* 0x0000018000047945 */ /* 0x000fe60003800200 */
[----:B------:R-:W-:Y:S03]  /*4090*/  I2F.F64 R26, R26 ;  /* 0x0000001a001a7312 */ /* 0x000fe60000201c00 */
[----:B------:R-:W-:-:S05]  /*40a0*/  DFMA R30, R30, R30, R30 ;  /* 0x0000001e1e1e722b */ /* 0x000fca000000001e */
[----:B------:R-:W1:Y:S03]  /*40b0*/  I2F.F64 R24, R24 ;  /* 0x0000001800187312 */ /* 0x000e660000201c00 */
[----:B------:R-:W-:Y:S02]  /*40c0*/  DFMA R30, R28, R30, R28 ;  /* 0x0000001e1c1e722b */ /* 0x000fe4000000001c */
[----:B-1----:R-:W-:Y:S02]  /*40d0*/  DMUL R32, R12, R24 ;  /* 0x000000180c207228 */ /* 0x002fe40000000000 */
[----:B--2---:R-:W-:-:S04]  /*40e0*/  DMUL R28, R26, R60 ;  /* 0x0000003c1a1c7228 */ /* 0x004fc80000000000 */
[----:B------:R-:W-:-:S04]  /*40f0*/  DFMA R60, -R18, R30, 1 ;  /* 0x3ff00000123c742b */ /* 0x000fc8000000011e */
[----:B------:R-:W-:-:S04]  /*4100*/  DMUL R28, R28, R20 ;  /* 0x000000141c1c7228 */ /* 0x000fc80000000000 */
[----:B------:R-:W-:-:S04]  /*4110*/  DFMA R60, R30, R60, R30 ;  /* 0x0000003c1e3c722b */ /* 0x000fc8000000001e */
[----:B------:R-:W-:-:S08]  /*4120*/  DFMA R68, R22, R32, -R28 ;  /* 0x000000201644722b */ /* 0x000fd0000000081c */
        /* <DEDUP_REMOVED lines=13> */
.L_x_53:
[----:B------:R-:W-:Y:S05]  /*4200*/  BSYNC.RECONVERGENT B4 ;  /* 0x0000000000047941 */ /* 0x000fea0003800200 */
.L_x_52:
[----:B------:R0:W-:Y:S04]  /*4210*/  STL.64 [R4+0x58], R24 ;  /* 0x0000581804007387 */ /* 0x0001e80000100a00 */
[----:B------:R-:W2:Y:S01]  /*4220*/  LDL.128 R72, [R87+0x328] ;  /* 0x0003280057487983 */ /* 0x000ea20000100c00 */
[----:B------:R-:W-:Y:S01]  /*4230*/  IMAD R91, R84, 0x8, R83 ;  /* 0x00000008545b7824 */ /* 0x000fe200078e0253 */
[----:B--2---:R-:W-:-:S07]  /*4240*/  DMUL R72, R72, R24 ;  /* 0x0000001848487228 */ /* 0x004fce0000000000 */
[----:B------:R-:W-:Y:S04]  /*4250*/  STL.64 [R91+0x8], R72 ;  /* 0x000008485b007387 */ /* 0x000fe80000100a00 */
[----:B------:R-:W2:Y:S01]  /*4260*/  LDL.128 R68, [R87+0x378] ;  /* 0x0003780057447983 */ /* 0x000ea20000100c00 */
[----:B------:R-:W1:Y:S01]  /*4270*/  MUFU.RCP64H R33, R19 ;  /* 0x0000001300217308 */ /* 0x000e620000001800 */
[----:B------:R-:W-:Y:S01]  /*4280*/  IADD3 R28, PT, PT, R59, -0x2, RZ ;  /* 0xfffffffe3b1c7810 */ /* 0x000fe20007ffe0ff */
[----:B------:R-:W-:Y:S01]  /*4290*/  IMAD.MOV.U32 R32, RZ, RZ, 0x1 ;  /* 0x00000001ff207424 */ /* 0x000fe200078e00ff */
[----:B--2---:R-:W-:-:S07]  /*42a0*/  DMUL R68, R68, R24 ;  /* 0x0000001844447228 */ /* 0x004fce0000000000 */
[----:B------:R2:W-:Y:S04]  /*42b0*/  STL.64 [R89+-0x8], R68 ;  /* 0xfffff84459007387 */ /* 0x0005e80000100a00 */
[----:B------:R-:W3:Y:S04]  /*42c0*/  LDL.64 R30, [R1+0x410] ;  /* 0x00041000011e7983 */ /* 0x000ee80000100a00 */
[----:B------:R-:W2:Y:S01]  /*42d0*/  LDL.128 R20, [R4+0x8] ;  /* 0x0000080004147983 */ /* 0x000ea20000100c00 */
[----:B------:R-:W3:Y:S01]  /*42e0*/  I2F.F64 R28, R28 ;  /* 0x0000001c001c7312 */ /* 0x000ee20000201c00 */
[----:B-1----:R-:W-:Y:S01]  /*42f0*/  DFMA R60, -R18, R32, 1 ;  /* 0x3ff00000123c742b */ /* 0x002fe20000000120 */
[----:B------:R-:W-:Y:S01]  /*4300*/  VIADD R26, R5, 0x2 ;  /* 0x00000002051a7836 */ /* 0x000fe20000000000 */
[----:B------:R-:W-:Y:S05]  /*4310*/  BSSY.RECONVERGENT B4, `(.L_x_54) ;  /* 0x0000017000047945 */ /* 0x000fea0003800200 */
[----:B------:R-:W0:Y:S01]  /*4320*/  I2F.F64 R26, R26 ;  /* 0x0000001a001a7312 */ /* 0x000e220000201c00 */
[----:B------:R-:W-:-:S08]  /*4330*/  DFMA R60, R60, R60, R60 ;  /* 0x0000003c3c3c722b */ /* 0x000fd0000000003c */
[----:B------:R-:W-:-:S08]  /*4340*/  DFMA R60, R32, R60, R32 ;  /* 0x0000003c203c722b */ /* 0x000fd00000000020 */
[----:B------:R-:W-:-:S08]  /*4350*/  DFMA R32, -R18, R60, 1 ;  /* 0x3ff000001220742b */ /* 0x000fd0000000013c */
[----:B------:R-:W-:Y:S02]  /*4360*/  DFMA R32, R60, R32, R60 ;  /* 0x000000203c20722b */ /* 0x000fe4000000003c */
[----:B---3--:R-:W-:-:S08]  /*4370*/  DMUL R30, R28, R30 ;  /* 0x0000001e1c1e7228 */ /* 0x008fd00000000000 */
[----:B------:R-:W-:Y:S02]  /*4380*/  DMUL R30, R30, R24 ;  /* 0x000000181e1e7228 */ /* 0x000fe40000000000 */
[----:B0-----:R-:W-:-:S08]  /*4390*/  DMUL R24, R12, R26 ;  /* 0x0000001a0c187228 */ /* 0x001fd00000000000 */
[----:B--2---:R-:W-:-:S08]  /*43a0*/  DFMA R68, R24, R20, -R30 ;  /* 0x000000141844722b */ /* 0x004fd0000000081e */
        /* <DEDUP_REMOVED lines=13> */
.L_x_55:
[----:B------:R-:W-:Y:S05]  /*4480*/  BSYNC.RECONVERGENT B4 ;  /* 0x0000000000047941 */ /* 0x000fea0003800200 */
.L_x_54:
[-C--:B------:R-:W-:Y:S01]  /*4490*/  DMUL R74, R74, R20.reuse ;  /* 0x000000144a4a7228 */ /* 0x080fe20000000000 */
[----:B------:R0:W-:Y:S01]  /*44a0*/  STL.64 [R4+0x60], R20 ;  /* 0x0000601404007387 */ /* 0x0001e20000100a00 */
[----:B------:R-:W-:-:S05]  /*44b0*/  DMUL R70, R70, R20 ;  /* 0x0000001446467228 */ /* 0x000fca0000000000 */
[----:B------:R1:W-:Y:S04]  /*44c0*/  STL.64 [R91+0x10], R74 ;  /* 0x0000104a5b007387 */ /* 0x0003e80000100a00 */
[----:B------:R1:W-:Y:S04]  /*44d0*/  STL.64 [R89+-0x10], R70 ;  /* 0xfffff04659007387 */ /* 0x0003e80000100a00 */
[----:B------:R-:W2:Y:S01]  /*44e0*/  LDL.64 R32, [R1+0x410] ;  /* 0x0004100001207983 */ /* 0x000ea20000100a00 */
[----:B------:R-:W3:Y:S01]  /*44f0*/  MUFU.RCP64H R29, R19 ;  /* 0x00000013001d7308 */ /* 0x000ee20000001800 */
[----:B------:R-:W-:Y:S01]  /*4500*/  MOV R28, 0x1 ;  /* 0x00000001001c7802 */ /* 0x000fe20000000f00 */
[----:B------:R-:W-:Y:S01]  /*4510*/  IMAD.IADD R26, R77, 0x1, -R84 ;  /* 0x000000014d1a7824 */ /* 0x000fe200078e0a54 */
[----:B------:R-:W-:Y:S01]  /*4520*/  BSSY.RECONVERGENT B4, `(.L_x_56) ;  /* 0x000001a000047945 */ /* 0x000fe20003800200 */
[----:B------:R-:W-:-:S04]  /*4530*/  VIADD R5, R5, 0x3 ;  /* 0x0000000305057836 */ /* 0x000fc80000000000 */
[----:B------:R-:W-:Y:S08]  /*4540*/  I2F.F64 R26, R26 ;  /* 0x0000001a001a7312 */ /* 0x000ff00000201c00 */
[----:B------:R-:W4:Y:S01]  /*4550*/  I2F.F64 R24, R5 ;  /* 0x0000000500187312 */ /* 0x000f220000201c00 */
[----:B---3--:R-:W-:-:S08]  /*4560*/  DFMA R30, -R18, R28, 1 ;  /* 0x3ff00000121e742b */ /* 0x008fd0000000011c */
[----:B------:R-:W-:Y:S02]  /*4570*/  DFMA R30, R30, R30, R30 ;  /* 0x0000001e1e1e722b */ /* 0x000fe4000000001e */
[----:B----4-:R-:W-:-:S06]  /*4580*/  DMUL R24, R12, R24 ;  /* 0x000000180c187228 */ /* 0x010fcc0000000000 */
[----:B------:R-:W-:Y:S02]  /*4590*/  DFMA R30, R28, R30, R28 ;  /* 0x0000001e1c1e722b */ /* 0x000fe4000000001c */
[----:B--2---:R-:W-:-:S06]  /*45a0*/  DMUL R28, R26, R32 ;  /* 0x000000201a1c7228 */ /* 0x004fcc0000000000 */
[----:B------:R-:W-:Y:S02]  /*45b0*/  DFMA R32, -R18, R30, 1 ;  /* 0x3ff000001220742b */ /* 0x000fe4000000011e */
[----:B------:R-:W-:-:S06]  /*45c0*/  DMUL R28, R28, R20 ;  /* 0x000000141c1c7228 */ /* 0x000fcc0000000000 */
[----:B------:R-:W-:Y:S02]  /*45d0*/  DFMA R32, R30, R32, R30 ;  /* 0x000000201e20722b */ /* 0x000fe4000000001e */
[----:B------:R-:W-:-:S08]  /*45e0*/  DFMA R68, R22, R24, -R28 ;  /* 0x000000181644722b */ /* 0x000fd0000000081c */
[----:B0-----:R-:W-:Y:S02]  /*45f0*/  DMUL R20, R32, R68 ;  /* 0x0000004420147228 */ /* 0x001fe40000000000 */
[----:B------:R-:W-:-:S06]  /*4600*/  FSETP.GEU.AND P1, PT, |R69|, 6.5827683646048100446e-37, PT ;  /* 0x036000004500780b */ /* 0x000fcc0003f2e200 */
[----:B------:R-:W-:-:S08]  /*4610*/  DFMA R22, -R18, R20, R68 ;  /* 0x000000141216722b */ /* 0x000fd00000000144 */
[----:B------:R-:W-:-:S10]  /*4620*/  DFMA R20, R32, R22, R20 ;  /* 0x000000162014722b */ /* 0x000fd40000000014 */
[----:B------:R-:W-:-:S05]  /*4630*/  FFMA R5, RZ, R19, R21 ;  /* 0x00000013ff057223 */ /* 0x000fca0000000015 */
[----:B------:R-:W-:-:S13]  /*4640*/  FSETP.GT.AND P0, PT, |R5|, 1.469367938527859385e-39, PT ;  /* 0x001000000500780b */ /* 0x000fda0003f04200 */
[----:B-1----:R-:W-:Y:S05]  /*4650*/  @P0 BRA P1, `(.L_x_57) ;  /* 0x0000000000180947 */ /* 0x002fea0000800000 */
[----:B------:R-:W-:Y:S01]  /*4660*/  IMAD.MOV.U32 R64, RZ, RZ, R18 ;  /* 0x000000ffff407224 */ /* 0x000fe200078e0012 */
[----:B------:R-:W-:Y:S01]  /*4670*/  MOV R61, 0x46a0 ;  /* 0x000046a0003d7802 */ /* 0x000fe20000000f00 */
[----:B------:R-:W-:-:S07]  /*4680*/  IMAD.MOV.U32 R63, RZ, RZ, R19 ;  /* 0x000000ffff3f7224 */ /* 0x000fce00078e0013 */
[----:B------:R-:W-:Y:S05]  /*4690*/  CALL.REL.NOINC `($__internal_1_$__cuda_sm20_div_rn_f64_full) ;  /* 0x0000012000547944 */ /* 0x000fea0003c00000 */
[----:B------:R-:W-:Y:S01]  /*46a0*/  MOV R20, R72 ;  /* 0x0000004800147202 */ /* 0x000fe20000000f00 */
[----:B------:R-:W-:-:S07]  /*46b0*/  IMAD.MOV.U32 R21, RZ, RZ, R73 ;  /* 0x000000ffff157224 */ /* 0x000fce00078e0049 */
.L_x_57:
[----:B------:R-:W-:Y:S05]  /*46c0*/  BSYNC.RECONVERGENT B4 ;  /* 0x0000000000047941 */ /* 0x000fea0003800200 */
.L_x_56:
[----:B------:R0:W-:Y:S04]  /*46d0*/  STL.64 [R4+0x68], R20 ;  /* 0x0000681404007387 */ /* 0x0001e80000100a00 */
[----:B------:R-:W2:Y:S02]  /*46e0*/  LDL.64 R22, [R87+0x338] ;  /* 0x0003380057167983 */ /* 0x000ea40000100a00 */
[----:B--2---:R-:W-:-:S07]  /*46f0*/  DMUL R22, R22, R20 ;  /* 0x0000001416167228 */ /* 0x004fce0000000000 */
[----:B------:R0:W-:Y:S04]  /*4700*/  STL.64 [R91+0x18], R22 ;  /* 0x000018165b007387 */ /* 0x0001e80000100a00 */
[----:B------:R-:W2:Y:S01]  /*4710*/  LDL.64 R24, [R87+0x388] ;  /* 0x0003880057187983 */ /* 0x000ea20000100a00 */
[C---:B------:R-:W-:Y:S01]  /*4720*/  VIADD R5, R84.reuse, 0x3 ;  /* 0x0000000354057836 */ /* 0x040fe20000000000 */
[----:B------:R-:W-:Y:S01]  /*4730*/  LOP3.LUT R26, R55, 0xfffffffc, RZ, 0xc0, !PT ;  /* 0xfffffffc371a7812 */ /* 0x000fe200078ec0ff */
[----:B------:R-:W-:-:S03]  /*4740*/  VIADD R59, R84, 0x4 ;  /* 0x00000004543b7836 */ /* 0x000fc60000000000 */
[----:B------:R-:W-:Y:S02]  /*4750*/  ISETP.NE.AND P0, PT, R5, R26, PT ;  /* 0x0000001a0500720c */ /* 0x000fe40003f05270 */
[----:B------:R-:W-:Y:S01]  /*4760*/  MOV R84, R59 ;  /* 0x0000003b00547202 */ /* 0x000fe20000000f00 */
[----:B--2---:R-:W-:-:S07]  /*4770*/  DMUL R24, R24, R20 ;  /* 0x0000001418187228 */ /* 0x004fce0000000000 */
[----:B------:R0:W-:Y:S03]  /*4780*/  STL.64 [R89+-0x18], R24 ;  /* 0xffffe81859007387 */ /* 0x0001e60000100a00 */
[----:B------:R-:W-:Y:S05]  /*4790*/  @P0 BRA `(.L_x_58) ;  /* 0xfffffff400680947 */ /* 0x000fea000383ffff */
.L_x_49:
[----:B------:R-:W-:-:S13]  /*47a0*/  LOP3.LUT P0, RZ, R55, 0x3, RZ, 0xc0, !PT ;  /* 0x0000000337ff7812 */ /* 0x000fda000780c0ff */
[----:B------:R-:W-:Y:S05]  /*47b0*/  @!P0 BRA `(.L_x_41) ;  /* 0x0000000800308947 */ /* 0x000fea0003800000 */
[----:B------:R-:W-:-:S13]  /*47c0*/  LOP3.LUT P0, RZ, R56, 0x3, RZ, 0xc0, !PT ;  /* 0x0000000338ff7812 */ /* 0x000fda000780c0ff */
[----:B------:R-:W-:Y:S05]  /*47d0*/  @!P0 BRA `(.L_x_59) ;  /* 0x0000000400608947 */ /* 0x000fea0003800000 */
[----:B------:R-:W3:Y:S01]  /*47e0*/  LDL.64 R60, [R1+0x410] ;  /* 0x00041000013c7983 */ /* 0x000ee20000100a00 */
[----:B0-2---:R-:W-:-:S05]  /*47f0*/  IMAD R20, R59, 0x8, R82 ;  /* 0x000000083b147824 */ /* 0x005fca00078e0252 */
[----:B------:R-:W2:Y:S04]  /*4800*/  LDL.64 R26, [R20+0x48] ;  /* 0x00004800141a7983 */ /* 0x000ea80000100a00 */
[----:B------:R-:W4:Y:S01]  /*4810*/  LDL.64 R22, [R20+-0x8] ;  /* 0xfffff80014167983 */ /* 0x000f220000100a00 */
[----:B------:R-:W0:Y:S01]  /*4820*/  MUFU.RCP64H R31, R19 ;  /* 0x00000013001f7308 */ /* 0x000e220000001800 */
[----:B------:R-:W-:Y:S01]  /*4830*/  IMAD.MOV.U32 R30, RZ, RZ, 0x1 ;  /* 0x00000001ff1e7424 */ /* 0x000fe200078e00ff */
[----:B------:R-:W-:Y:S01]  /*4840*/  IADD3 R28, PT, PT, R55, R59, RZ ;  /* 0x0000003b371c7210 */ /* 0x000fe20007ffe0ff */
[----:B------:R-:W-:Y:S01]  /*4850*/  IMAD.IADD R21, R76, 0x1, -R59 ;  /* 0x000000014c157824 */ /* 0x000fe200078e0a3b */
        /* <DEDUP_REMOVED lines=25> */
.L_x_61:
[----:B------:R-:W-:Y:S05]  /*49f0*/  BSYNC.RECONVERGENT B4 ;  /* 0x0000000000047941 */ /* 0x000fea0003800200 */
.L_x_60:
[C---:B------:R-:W-:Y:S02]  /*4a00*/  IMAD R71, R59.reuse, 0x8, R0 ;  /* 0x000000083b477824 */ /* 0x040fe400078e0200 */
[----:B------:R-:W-:-:S03]  /*4a10*/  IMAD R70, R59, 0x8, R1 ;  /* 0x000000083b467824 */ /* 0x000fc600078e0201 */
[----:B------:R-:W-:Y:S04]  /*4a20*/  STL.64 [R71], R4 ;  /* 0x0000000447007387 */ /* 0x000fe80000100a00 */
[----:B------:R-:W2:Y:S01]  /*4a30*/  LDL.64 R22, [R70+0x320] ;  /* 0x0003200046167983 */ /* 0x000ea20000100a00 */
[----:B------:R-:W-:-:S05]  /*4a40*/  IMAD.IADD R24, R58, 0x1, R59 ;  /* 0x000000013a187824 */ /* 0x000fca00078e023b */
[----:B------:R-:W-:Y:S01]  /*4a50*/  LEA R21, R24, R1, 0x3 ;  /* 0x0000000118157211 */ /* 0x000fe200078e18ff */
[----:B--2---:R-:W-:-:S07]  /*4a60*/  DMUL R22, R22, R4 ;  /* 0x0000000416167228 */ /* 0x004fce0000000000 */
[----:B------:R0:W-:Y:S04]  /*4a70*/  STL.64 [R21], R22 ;  /* 0x0000001615007387 */ /* 0x0001e80000100a00 */
[----:B------:R-:W2:Y:S01]  /*4a80*/  LDL.64 R24, [R70+0x370] ;  /* 0x0003700046187983 */ /* 0x000ea20000100a00 */
[----:B------:R-:W-:-:S04]  /*4a90*/  IMAD.IADD R26, R58, 0x1, -R59 ;  /* 0x000000013a1a7824 */ /* 0x000fc800078e0a3b */
[----:B------:R-:W-:Y:S01]  /*4aa0*/  IMAD R75, R26, 0x8, R1 ;  /* 0x000000081a4b7824 */ /* 0x000fe200078e0201 */
[----:B------:R-:W0:Y:S01]  /*4ab0*/  MUFU.RCP64H R31, R19 ;  /* 0x00000013001f7308 */ /* 0x000e220000001800 */
[----:B------:R-:W-:Y:S01]  /*4ac0*/  MOV R30, 0x1 ;  /* 0x00000001001e7802 */ /* 0x000fe20000000f00 */
[----:B------:R-:W-:Y:S01]  /*4ad0*/  IMAD.IADD R26, R57, 0x1, -R59 ;  /* 0x00000001391a7824 */ /* 0x000fe200078e0a3b */
[----:B--2---:R-:W-:-:S07]  /*4ae0*/  DMUL R60, R24, R4 ;  /* 0x00000004183c7228 */ /* 0x004fce0000000000 */
[----:B------:R1:W-:Y:S04]  /*4af0*/  STL.64 [R75], R60 ;  /* 0x0000003c4b007387 */ /* 0x0003e80000100a00 */
[----:B------:R-:W2:Y:S04]  /*4b00*/  LDL.64 R62, [R1+0x410] ;  /* 0x00041000013e7983 */ /* 0x000ea80000100a00 */
[----:B------:R-:W3:Y:S01]  /*4b10*/  LDL.64 R24, [R20] ;  /* 0x0000000014187983 */ /* 0x000ee20000100a00 */
[----:B0-----:R-:W-:Y:S01]  /*4b20*/  DFMA R22, -R18, R30, 1 ;  /* 0x3ff000001216742b */ /* 0x001fe2000000011e */
[----:B------:R-:W-:Y:S01]  /*4b30*/  I2F.F64 R26, R26 ;  /* 0x0000001a001a7312 */ /* 0x000fe20000201c00 */
[----:B------:R-:W-:Y:S01]  /*4b40*/  VIADD R21, R28, 0x1 ;  /* 0x000000011c157836 */ /* 0x000fe20000000000 */
[----:B------:R-:W-:Y:S05]  /*4b50*/  BSSY.RECONVERGENT B4, `(.L_x_62) ;  /* 0x0000017000047945 */ /* 0x000fea0003800200 */
[----:B------:R-:W-:-:S02]  /*4b60*/  DFMA R32, R22, R22, R22 ;  /* 0x000000161620722b */ /* 0x000fc40000000016 */
[----:B------:R-:W0:Y:S06]  /*4b70*/  I2F.F64 R22, R21 ;  /* 0x0000001500167312 */ /* 0x000e2c0000201c00 */
[----:B------:R-:W-:Y:S02]  /*4b80*/  DFMA R32, R30, R32, R30 ;  /* 0x000000201e20722b */ /* 0x000fe4000000001e */
[----:B0-----:R-:W-:Y:S02]  /*4b90*/  DMUL R22, R12, R22 ;  /* 0x000000160c167228 */ /* 0x001fe40000000000 */
[----:B--2---:R-:W-:-:S08]  /*4ba0*/  DMUL R28, R26, R62 ;  /* 0x0000003e1a1c7228 */ /* 0x004fd00000000000 */
[----:B------:R-:W-:Y:S02]  /*4bb0*/  DMUL R28, R28, R4 ;  /* 0x000000041c1c7228 */ /* 0x000fe40000000000 */
[----:B------:R-:W-:-:S06]  /*4bc0*/  DFMA R4, -R18, R32, 1 ;  /* 0x3ff000001204742b */ /* 0x000fcc0000000120 */
[----:B---3--:R-:W-:Y:S02]  /*4bd0*/  DFMA R68, R22, R24, -R28 ;  /* 0x000000181644722b */ /* 0x008fe4000000081c */
[----:B------:R-:W-:-:S08]  /*4be0*/  DFMA R32, R32, R4, R32 ;  /* 0x000000042020722b */ /* 0x000fd00000000020 */
[----:B------:R-:W-:Y:S01]  /*4bf0*/  DMUL R4, R32, R68 ;  /* 0x0000004420047228 */ /* 0x000fe20000000000 */
[----:B------:R-:W-:-:S07]  /*4c00*/  FSETP.GEU.AND P1, PT, |R69|, 6.5827683646048100446e-37, PT ;  /* 0x036000004500780b */ /* 0x000fce0003f2e200 */
        /* <DEDUP_REMOVED lines=11> */
.L_x_63:
[----:B------:R-:W-:Y:S05]  /*4cc0*/  BSYNC.RECONVERGENT B4 ;  /* 0x0000000000047941 */ /* 0x000fea0003800200 */
.L_x_62:
[----:B------:R1:W-:Y:S04]  /*4cd0*/  STL.64 [R71+0x8], R4 ;  /* 0x0000080447007387 */ /* 0x0003e80000100a00 */
[----:B------:R-:W2:Y:S01]  /*4ce0*/  LDL.64 R20, [R70+0x328] ;  /* 0x0003280046147983 */ /* 0x000ea20000100a00 */
[----:B------:R-:W-:Y:S01]  /*4cf0*/  IMAD R83, R59, 0x8, R83 ;  /* 0x000000083b537824 */ /* 0x000fe200078e0253 */
[----:B--2---:R-:W-:-:S07]  /*4d00*/  DMUL R20, R20, R4 ;  /* 0x0000000414147228 */ /* 0x004fce0000000000 */
[----:B------:R1:W-:Y:S04]  /*4d10*/  STL.64 [R83+0x8], R20 ;  /* 0x0000081453007387 */ /* 0x0003e80000100a00 */
[----:B------:R-:W2:Y:S01]  /*4d20*/  LDL.64 R22, [R70+0x378] ;  /* 0x0003780046167983 */ /* 0x000ea20000100a00 */
[----:B------:R-:W-:Y:S01]  /*4d30*/  VIADD R59, R59, 0x2 ;  /* 0x000000023b3b7836 */ /* 0x000fe20000000000 */
[----:B--2---:R-:W-:-:S07]  /*4d40*/  DMUL R22, R22, R4 ;  /* 0x0000000416167228 */ /* 0x004fce0000000000 */
[----:B------:R1:W-:Y:S04]  /*4d50*/  STL.64 [R75+-0x8], R22 ;  /* 0xfffff8164b007387 */ /* 0x0003e80000100a00 */
.L_x_59:
[----:B012---:R-:W-:-:S04]  /*4d60*/  LOP3.LUT R4, R56, 0x1, RZ, 0xc0, !PT ;  /* 0x0000000138047812 */ /* 0x007fc800078ec0ff */
[----:B------:R-:W-:-:S13]  /*4d70*/  ISETP.NE.U32.AND P0, PT, R4, 0x1, PT ;  /* 0x000000010400780c */ /* 0x000fda0003f05070 */
[----:B------:R-:W-:Y:S05]  /*4d80*/  @!P0 BRA `(.L_x_41) ;  /* 0x0000000000bc8947 */ /* 0x000fea0003800000 */
[----:B------:R-:W2:Y:S01]  /*4d90*/  LDL.64 R32, [R1+0x410] ;  /* 0x0004100001207983 */ /* 0x000ea20000100a00 */
[----:B------:R-:W-:-:S05]  /*4da0*/  LEA R20, R59, R82, 0x3 ;  /* 0x000000523b147211 */ /* 0x000fca00078e18ff */
[----:B------:R-:W3:Y:S04]  /*4db0*/  LDL.64 R26, [R20+0x48] ;  /* 0x00004800141a7983 */ /* 0x000ee80000100a00 */
[----:B------:R-:W4:Y:S01]  /*4dc0*/  LDL.64 R22, [R20+-0x8] ;  /* 0xfffff80014167983 */ /* 0x000f220000100a00 */
[----:B------:R-:W0:Y:S01]  /*4dd0*/  MUFU.RCP64H R29, R19 ;  /* 0x00000013001d7308 */ /* 0x000e220000001800 */
[----:B------:R-:W-:Y:S01]  /*4de0*/  IMAD.MOV.U32 R28, RZ, RZ, 0x1 ;  /* 0x00000001ff1c7424 */ /* 0x000fe200078e00ff */
[----:B------:R-:W-:Y:S01]  /*4df0*/  BSSY.RECONVERGENT B4, `(.L_x_64) ;  /* 0x000001b000047945 */ /* 0x000fe20003800200 */
[--C-:B------:R-:W-:Y:S02]  /*4e00*/  IMAD.IADD R21, R76, 0x1, -R59.reuse ;  /* 0x000000014c157824 */ /* 0x100fe400078e0a3b */
[----:B------:R-:W-:-:S03]  /*4e10*/  IMAD.IADD R4, R55, 0x1, R59 ;  /* 0x0000000137047824 */ /* 0x000fc600078e023b */
[----:B------:R-:W2:Y:S08]  /*4e20*/  I2F.F64 R24, R21 ;  /* 0x0000001500187312 */ /* 0x000eb00000201c00 */
[----:B------:R-:W1:Y:S01]  /*4e30*/  I2F.F64 R4, R4 ;  /* 0x0000000400047312 */ /* 0x000e620000201c00 */
[----:B0-----:R-:W-:-:S08]  /*4e40*/  DFMA R30, -R18, R28, 1 ;  /* 0x3ff00000121e742b */ /* 0x001fd0000000011c */
[----:B------:R-:W-:-:S08]  /*4e50*/  DFMA R30, R30, R30, R30 ;  /* 0x0000001e1e1e722b */ /* 0x000fd0000000001e */
[----:B------:R-:W-:-:S08]  /*4e60*/  DFMA R30, R28, R30, R28 ;  /* 0x0000001e1c1e722b */ /* 0x000fd0000000001c */
[----:B------:R-:W-:-:S08]  /*4e70*/  DFMA R28, -R18, R30, 1 ;  /* 0x3ff00000121c742b */ /* 0x000fd0000000011e */
[----:B------:R-:W-:Y:S02]  /*4e80*/  DFMA R28, R30, R28, R30 ;  /* 0x0000001c1e1c722b */ /* 0x000fe4000000001e */
[----:B--2---:R-:W-:-:S08]  /*4e90*/  DMUL R24, R24, R32 ;  /* 0x0000002018187228 */ /* 0x004fd00000000000 */
[----:B---3--:R-:W-:Y:S02]  /*4ea0*/  DMUL R26, R24, R26 ;  /* 0x0000001a181a7228 */ /* 0x008fe40000000000 */
[----:B-1----:R-:W-:-:S08]  /*4eb0*/  DMUL R24, R12, R4 ;  /* 0x000000040c187228 */ /* 0x002fd00000000000 */
[----:B----4-:R-:W-:-:S08]  /*4ec0*/  DFMA R68, R24, R22, -R26 ;  /* 0x000000161844722b */ /* 0x010fd0000000081a */
[----:B------:R-:W-:Y:S02]  /*4ed0*/  DMUL R20, R28, R68 ;  /* 0x000000441c147228 */ /* 0x000fe40000000000 */
[----:B------:R-:W-:-:S06]  /*4ee0*/  FSETP.GEU.AND P1, PT, |R69|, 6.5827683646048100446e-37, PT ;  /* 0x036000004500780b */ /* 0x000fcc0003f2e200 */
        /* <DEDUP_REMOVED lines=11> */
.L_x_65:
[----:B------:R-:W-:Y:S05]  /*4fa0*/  BSYNC.RECONVERGENT B4 ;  /* 0x0000000000047941 */ /* 0x000fea0003800200 */
.L_x_64:
[C---:B------:R-:W-:Y:S01]  /*4fb0*/  LEA R25, R59.reuse, R0, 0x3 ;  /* 0x000000003b197211 */ /* 0x040fe200078e18ff */
[----:B------:R-:W-:-:S04]  /*4fc0*/  IMAD R24, R59, 0x8, R1 ;  /* 0x000000083b187824 */ /* 0x000fc800078e0201 */
[----:B------:R1:W-:Y:S04]  /*4fd0*/  STL.64 [R25], R4 ;  /* 0x0000000419007387 */ /* 0x0003e80000100a00 */
[----:B------:R-:W2:Y:S01]  /*4fe0*/  LDL.64 R20, [R24+0x320] ;  /* 0x0003200018147983 */ /* 0x000ea20000100a00 */
[----:B------:R-:W-:-:S04]  /*4ff0*/  IMAD.IADD R0, R58, 0x1, R59 ;  /* 0x000000013a007824 */ /* 0x000fc800078e023b */
[----:B------:R-:W-:Y:S01]  /*5000*/  IMAD R27, R0, 0x8, R1 ;  /* 0x00000008001b7824 */ /* 0x000fe200078e0201 */
[----:B--2---:R-:W-:-:S07]  /*5010*/  DMUL R20, R20, R4 ;  /* 0x0000000414147228 */ /* 0x004fce0000000000 */
[----:B------:R1:W-:Y:S04]  /*5020*/  STL.64 [R27], R20 ;  /* 0x000000141b007387 */ /* 0x0003e80000100a00 */
[----:B------:R-:W2:Y:S01]  /*5030*/  LDL.64 R22, [R24+0x370] ;  /* 0x0003700018167983 */ /* 0x000ea20000100a00 */
[----:B------:R-:W-:-:S05]  /*5040*/  IADD3 R58, PT, PT, R58, -R59, RZ ;  /* 0x8000003b3a3a7210 */ /* 0x000fca0007ffe0ff */
[----:B------:R-:W-:Y:S01]  /*5050*/  IMAD R29, R58, 0x8, R1 ;  /* 0x000000083a1d7824 */ /* 0x000fe200078e0201 */
[----:B--2---:R-:W-:-:S07]  /*5060*/  DMUL R22, R22, R4 ;  /* 0x0000000416167228 */ /* 0x004fce0000000000 */
[----:B------:R1:W-:Y:S04]  /*5070*/  STL.64 [R29], R22 ;  /* 0x000000161d007387 */ /* 0x0003e80000100a00 */
.L_x_41:
[----:B------:R-:W-:Y:S05]  /*5080*/  BSYNC.RECONVERGENT B3 ;  /* 0x0000000000037941 */ /* 0x000fea0003800200 */
.L_x_29:
[----:B------:R-:W-:Y:S01]  /*5090*/  ISETP.NE.AND P0, PT, R57, UR40, PT ;  /* 0x0000002839007c0c */ /* 0x000fe2000bf05270 */
[----:B------:R-:W-:-:S12]  /*50a0*/  VIADD R56, R56, 0x1 ;  /* 0x0000000138387836 */ /* 0x000fd80000000000 */
[----:B------:R-:W-:Y:S05]  /*50b0*/  @P0 BRA `(.L_x_66) ;  /* 0xffffffd000c40947 */ /* 0x000fea000383ffff */
.L_x_25:
[----:B------:R-:W-:Y:S05]  /*50c0*/  BSYNC.RECONVERGENT B2 ;  /* 0x0000000000027941 */ /* 0x000fea0003800200 */
.L_x_21:
[----:B0123--:R-:W-:Y:S01]  /*50d0*/  DMUL R20, R12, -R2 ;  /* 0x800000020c147228 */ /* 0x00ffe20000000000 */
[----:B------:R-:W-:Y:S01]  /*50e0*/  IMAD.MOV.U32 R4, RZ, RZ, 0x652b82fe ;  /* 0x652b82feff047424 */ /* 0x000fe200078e00ff */
[----:B------:R-:W-:Y:S01]  /*50f0*/  MOV R5, 0x3ff71547 ;  /* 0x3ff7154700057802 */ /* 0x000fe20000000f00 */
[----:B------:R-:W-:Y:S01]  /*5100*/  UMOV UR4, 0xfefa39ef ;  /* 0xfefa39ef00047882 */ /* 0x000fe20000000000 */
[----:B------:R-:W-:Y:S01]  /*5110*/  UMOV UR5, 0x3fe62e42 ;  /* 0x3fe62e4200057882 */ /* 0x000fe20000000000 */
[----:B------:R-:W0:Y:S01]  /*5120*/  MUFU.RCP64H R15, R13 ;  /* 0x0000000d000f7308 */ /* 0x000e220000001800 */
[----:B------:R-:W-:Y:S01]  /*5130*/  IMAD.MOV.U32 R14, RZ, RZ, 0x1 ;  /* 0x00000001ff0e7424 */ /* 0x000fe200078e00ff */
[----:B------:R-:W-:Y:S01]  /*5140*/  BSSY.RECONVERGENT B1, `(.L_x_67) ;  /* 0x000003b000017945 */ /* 0x000fe20003800200 */
[----:B----4-:R-:W-:Y:S02]  /*5150*/  DFMA R22, R20, R4, 6.75539944105574400000e+15 ;  /* 0x433800001416742b */ /* 0x010fe40000000004 */
[----:B------:R-:W-:-:S06]  /*5160*/  FSETP.GEU.AND P0, PT, |R21|, 4.1917929649353027344, PT ;  /* 0x4086232b1500780b */ /* 0x000fcc0003f0e200 */
[----:B------:R-:W-:Y:S02]  /*5170*/  DADD R4, R22, -6.75539944105574400000e+15 ;  /* 0xc338000016047429 */ /* 0x000fe40000000000 */
[----:B0-----:R-:W-:-:S06]  /*5180*/  DFMA R18, -R12, R14, 1 ;  /* 0x3ff000000c12742b */ /* 0x001fcc000000010e */
[----:B------:R-:W-:Y:S01]  /*5190*/  DFMA R6, R4, -UR4, R20 ;  /* 0x8000000404067c2b */ /* 0x000fe20008000014 */
[----:B------:R-:W-:Y:S01]  /*51a0*/  UMOV UR4, 0x3b39803f ;  /* 0x3b39803f00047882 */ /* 0x000fe20000000000 */
[----:B------:R-:W-:Y:S01]  /*51b0*/  UMOV UR5, 0x3c7abc9e ;  /* 0x3c7abc9e00057882 */ /* 0x000fe20000000000 */
[----:B------:R-:W-:-:S05]  /*51c0*/  DFMA R18, R18, R18, R18 ;  /* 0x000000121212722b */ /* 0x000fca0000000012 */
[----:B------:R-:W-:Y:S01]  /*51d0*/  DFMA R6, R4, -UR4, R6 ;  /* 0x8000000404067c2b */ /* 0x000fe20008000006 */
[----:B------:R-:W-:Y:S01]  /*51e0*/  UMOV UR4, 0x69ce2bdf ;  /* 0x69ce2bdf00047882 */ /* 0x000fe20000000000 */
[----:B------:R-:W-:Y:S01]  /*51f0*/  IMAD.MOV.U32 R4, RZ, RZ, -0x35dec16 ;  /* 0xfca213eaff047424 */ /* 0x000fe200078e00ff */
[----:B------:R-:W-:Y:S01]  /*5200*/  UMOV UR5, 0x3e5ade15 ;  /* 0x3e5ade1500057882 */ /* 0x000fe20000000000 */
[----:B------:R-:W-:Y:S01]  /*5210*/  IMAD.MOV.U32 R5, RZ, RZ, 0x3e928af3 ;  /* 0x3e928af3ff057424 */ /* 0x000fe200078e00ff */
[----:B------:R-:W-:-:S05]  /*5220*/  DFMA R18, R14, R18, R14 ;  /* 0x000000120e12722b */ /* 0x000fca000000000e */
[----:B------:R-:W-:Y:S01]  /*5230*/  DFMA R4, R6, UR4, R4 ;  /* 0x0000000406047c2b */ /* 0x000fe20008000004 */
[----:B------:R-:W-:Y:S01]  /*5240*/  UMOV UR4, 0x62401315 ;  /* 0x6240131500047882 */ /* 0x000fe20000000000 */
[----:B------:R-:W-:-:S06]  /*5250*/  UMOV UR5, 0x3ec71dee ;  /* 0x3ec71dee00057882 */ /* 0x000fcc0000000000 */
[----:B------:R-:W-:Y:S01]  /*5260*/  DFMA R4, R6, R4, UR4 ;  /* 0x0000000406047e2b */ /* 0x000fe20008000004 */
        /* <DEDUP_REMOVED lines=20> */
[----:B------:R-:W-:-:S08]  /*53b0*/  DFMA R4, R6, R4, UR4 ;  /* 0x0000000406047e2b */ /* 0x000fd00008000004 */
[----:B------:R-:W-:-:S08]  /*53c0*/  DFMA R4, R6, R4, 1 ;  /* 0x3ff000000604742b */ /* 0x000fd00000000004 */
[----:B------:R-:W-:Y:S02]  /*53d0*/  DFMA R6, R6, R4, 1 ;  /* 0x3ff000000606742b */ /* 0x000fe40000000004 */
[----:B------:R-:W-:-:S08]  /*53e0*/  DFMA R4, -R12, R18, 1 ;  /* 0x3ff000000c04742b */ /* 0x000fd00000000112 */
[----:B------:R-:W-:Y:S01]  /*53f0*/  DFMA R18, R18, R4, R18 ;  /* 0x000000041212722b */ /* 0x000fe20000000012 */
[----:B------:R-:W-:Y:S01]  /*5400*/  LEA R5, R22, R7, 0x14 ;  /* 0x0000000716057211 */ /* 0x000fe200078ea0ff */
[----:B------:R-:W-:Y:S01]  /*5410*/  IMAD.MOV.U32 R4, RZ, RZ, R6 ;  /* 0x000000ffff047224 */ /* 0x000fe200078e0006 */
[----:B------:R-:W-:Y:S08]  /*5420*/  @!P0 BRA `(.L_x_68) ;  /* 0x0000000000308947 */ /* 0x000ff00003800000 */
[----:B------:R-:W-:Y:S01]  /*5430*/  FSETP.GEU.AND P1, PT, |R21|, 4.2275390625, PT ;  /* 0x408748001500780b */ /* 0x000fe20003f2e200 */
[C---:B------:R-:W-:Y:S02]  /*5440*/  DADD R4, R20.reuse, +INF ;  /* 0x7ff0000014047429 */ /* 0x040fe40000000000 */
[----:B------:R-:W-:-:S08]  /*5450*/  DSETP.GEU.AND P0, PT, R20, RZ, PT ;  /* 0x000000ff1400722a */ /* 0x000fd00003f0e000 */
[----:B------:R-:W-:Y:S02]  /*5460*/  FSEL R4, R4, RZ, P0 ;  /* 0x000000ff04047208 */ /* 0x000fe40000000000 */
[----:B------:R-:W-:Y:S02]  /*5470*/  @!P1 LEA.HI R0, R22, R22, RZ, 0x1 ;  /* 0x0000001616009211 */ /* 0x000fe400078f08ff */
[----:B------:R-:W-:Y:S02]  /*5480*/  FSEL R5, R5, RZ, P0 ;  /* 0x000000ff05057208 */ /* 0x000fe40000000000 */
[----:B------:R-:W-:-:S05]  /*5490*/  @!P1 SHF.R.S32.HI R15, RZ, 0x1, R0 ;  /* 0x00000001ff0f9819 */ /* 0x000fca0000011400 */
[----:B------:R-:W-:Y:S02]  /*54a0*/  @!P1 IMAD.IADD R14, R22, 0x1, -R15 ;  /* 0x00000001160e9824 */ /* 0x000fe400078e0a0f */
[----:B------:R-:W-:-:S03]  /*54b0*/  @!P1 IMAD R7, R15, 0x100000, R7 ;  /* 0x001000000f079824 */ /* 0x000fc600078e0207 */
[----:B------:R-:W-:Y:S02]  /*54c0*/  @!P1 LEA R15, R14, 0x3ff00000, 0x14 ;  /* 0x3ff000000e0f9811 */ /* 0x000fe400078ea0ff */
[----:B------:R-:W-:-:S06]  /*54d0*/  @!P1 MOV R14, RZ ;  /* 0x000000ff000e9202 */ /* 0x000fcc0000000f00 */
[----:B------:R-:W-:-:S11]  /*54e0*/  @!P1 DMUL R4, R6, R14 ;  /* 0x0000000e06049228 */ /* 0x000fd60000000000 */
.L_x_68:
[----:B------:R-:W-:Y:S05]  /*54f0*/  BSYNC.RECONVERGENT B1 ;  /* 0x0000000000017941 */ /* 0x000fea0003800200 */
.L_x_67:
[----:B------:R-:W-:Y:S01]  /*5500*/  DMUL R68, R4, R8 ;  /* 0x0000000804447228 */ /* 0x000fe20000000000 */
[----:B------:R-:W-:Y:S01]  /*5510*/  BSSY.RECONVERGENT B2, `(.L_x_69) ;  /* 0x000000f000027945 */ /* 0x000fe20003800200 */
[----:B------:R-:W-:-:S06]  /*5520*/  ISETP.LE.AND P1, PT, RZ, UR40, PT ;  /* 0x00000028ff007c0c */ /* 0x000fcc000bf23270 */
        /* <DEDUP_REMOVED lines=13> */
.L_x_70:
[----:B------:R-:W-:Y:S05]  /*5600*/  BSYNC.RECONVERGENT B2 ;  /* 0x0000000000027941 */ /* 0x000fea0003800200 */
.L_x_69:
[----:B------:R-:W-:Y:S05]  /*5610*/  @!P1 BRA `(.L_x_71) ;  /* 0x0000000800ac9947 */ /* 0x000fea0003800000 */
[----:B------:R-:W-:Y:S01]  /*5620*/  PRMT R0, RZ, 0x7610, R0 ;  /* 0x00007610ff007816 */ /* 0x000fe20000000000 */
[----:B------:R-:W-:Y:S01]  /*5630*/  IMAD.MOV.U32 R75, RZ, RZ, RZ ;  /* 0x000000ffff4b7224 */ /* 0x000fe200078e00ff */
[----:B------:R-:W-:Y:S01]  /*5640*/  PRMT R74, RZ, 0x7610, R74 ;  /* 0x00007610ff4a7816 */ /* 0x000fe2000000004a */
[----:B------:R-:W-:Y:S01]  /*5650*/  UMOV UR4, URZ ;  /* 0x000000ff00047c82 */ /* 0x000fe20008000000 */
[----:B------:R-:W-:-:S05]  /*5660*/  UMOV UR6, 0x1 ;  /* 0x0000000100067882 */ /* 0x000fca0000000000 */
.L_x_76:
[----:B------:R-:W-:Y:S01]  /*5670*/  USHF.L.U32 UR7, UR4, 0x1, URZ ;  /* 0x0000000104077899 */ /* 0x000fe200080006ff */
[----:B------:R-:W-:Y:S01]  /*5680*/  DMUL R6, R4, R46 ;  /* 0x0000002e04067228 */ /* 0x000fe20000000000 */
[----:B------:R-:W-:Y:S01]  /*5690*/  UMOV UR5, UR4 ;  /* 0x0000000400057c82 */ /* 0x000fe20008000000 */
[----:B------:R-:W-:Y:S02]  /*56a0*/  ULOP3.LUT UP0, URZ, UR6, 0xf, URZ, 0xc0, !UPT ;  /* 0x0000000f06ff7892 */ /* 0x000fe4000f80c0ff */
[----:B------:R-:W-:Y:S02]  /*56b0*/  UISETP.GE.U32.AND UP2, UPT, UR7, 0xf, UPT ;  /* 0x0000000f0700788c */ /* 0x000fe4000bf46070 */
[----:B------:R-:W-:Y:S02]  /*56c0*/  UIADD3 UR4, UPT, UPT, UR4, 0x1, URZ ;  /* 0x0000000104047890 */ /* 0x000fe4000fffe0ff */
[----:B------:R-:W-:-:S05]  /*56d0*/  UISETP.NE.AND UP1, UPT, UR5, UR40, UPT ;  /* 0x000000280500728c */ /* 0x000fca000bf25270 */
[----:B0--3--:R-:W-:Y:S06]  /*56e0*/  BRA.U !UP2, `(.L_x_72) ;  /* 0x000000050a207547 */ /* 0x009fec000b800000 */
[----:B------:R-:W-:Y:S01]  /*56f0*/  ULOP3.LUT UR7, UR6, 0xfffffff0, URZ, 0xc0, !UPT ;  /* 0xfffffff006077892 */ /* 0x000fe2000f8ec0ff */
[----:B------:R-:W-:-:S11]  /*5700*/  UMOV UR5, URZ ;  /* 0x000000ff00057c82 */ /* 0x000fd60008000000 */
.L_x_73:
[----:B------:R-:W-:-:S05]  /*5710*/  IMAD R56, R75, 0x8, R1 ;  /* 0x000000084b387824 */ /* 0x000fca00078e0201 */
[----:B------:R-:W2:Y:S04]  /*5720*/  LDL.64 R12, [R56] ;  /* 0x00000000380c7983 */ /* 0x000ea80000100a00 */
[----:B---3--:R-:W3:Y:S04]  /*5730*/  LDL.64 R18, [R56+0x8] ;  /* 0x0000080038127983 */ /* 0x008ee80000100a00 */
[----:B------:R-:W4:Y:S04]  /*5740*/  LDL.64 R22, [R56+0x10] ;  /* 0x0000100038167983 */ /* 0x000f280000100a00 */
[----:B------:R-:W5:Y:S04]  /*5750*/  LDL.64 R24, [R56+0x18] ;  /* 0x0000180038187983 */ /* 0x000f680000100a00 */
[----:B------:R-:W4:Y:S04]  /*5760*/  LDL.64 R26, [R56+0x20] ;  /* 0x00002000381a7983 */ /* 0x000f280000100a00 */
[----:B------:R-:W5:Y:S04]  /*5770*/  LDL.64 R30, [R56+0x28] ;  /* 0x00002800381e7983 */ /* 0x000f680000100a00 */
        /* <DEDUP_REMOVED lines=9> */
[----:B------:R0:W5:Y:S01]  /*5810*/  LDL.64 R72, [R56+0x78] ;  /* 0x0000780038487983 */ /* 0x0001620000100a00 */
[C---:B------:R-:W-:Y:S01]  /*5820*/  IMAD R77, R75.reuse, 0x8, R50 ;  /* 0x000000084b4d7824 */ /* 0x040fe200078e0232 */
[----:B------:R-:W-:Y:S01]  /*5830*/  UIADD3 UR5, UPT, UPT, UR5, 0x10, URZ ;  /* 0x0000001005057890 */ /* 0x000fe2000fffe0ff */
[----:B------:R-:W-:-:S03]  /*5840*/  IADD3 R75, PT, PT, R75, 0x10, RZ ;  /* 0x000000104b4b7810 */ /* 0x000fc60007ffe0ff */
[----:B------:R-:W2:Y:S01]  /*5850*/  LDS.64 R14, [R77] ;  /* 0x000000004d0e7984 */ /* 0x000ea20000000a00 */
[----:B------:R-:W-:-:S03]  /*5860*/  UISETP.NE.AND UP2, UPT, UR5, UR7, UPT ;  /* 0x000000070500728c */ /* 0x000fc6000bf45270 */
[----:B------:R-:W3:Y:S04]  /*5870*/  LDS.64 R20, [R77+0x8] ;  /* 0x000008004d147984 */ /* 0x000ee80000000a00 */
[----:B------:R-:W4:Y:S04]  /*5880*/  LDS.64 R28, [R77+0x20] ;  /* 0x000020004d1c7984 */ /* 0x000f280000000a00 */
[----:B0-----:R-:W5:Y:S04]  /*5890*/  LDS.64 R56, [R77+0x40] ;  /* 0x000040004d387984 */ /* 0x001f680000000a00 */
[----:B------:R-:W0:Y:S01]  /*58a0*/  LDS.64 R60, [R77+0x48] ;  /* 0x000048004d3c7984 */ /* 0x000e220000000a00 */
[----:B--2---:R-:W-:-:S03]  /*58b0*/  DFMA R12, R6, R12, R14 ;  /* 0x0000000c060c722b */ /* 0x004fc6000000000e */
[----:B------:R-:W1:Y:S01]  /*58c0*/  LDS.64 R14, [R77+0x10] ;  /* 0x000010004d0e7984 */ /* 0x000e620000000a00 */
[----:B---3--:R-:W-:-:S03]  /*58d0*/  DFMA R18, R6, R18, R20 ;  /* 0x000000120612722b */ /* 0x008fc60000000014 */
[----:B------:R-:W2:Y:S04]  /*58e0*/  LDS.64 R20, [R77+0x18] ;  /* 0x000018004d147984 */ /* 0x000ea80000000a00 */
[----:B------:R-:W-:Y:S04]  /*58f0*/  STS.64 [R77], R12 ;  /* 0x0000000c4d007388 */ /* 0x000fe80000000a00 */
[----:B------:R-:W-:Y:S01]  /*5900*/  STS.64 [R77+0x8], R18 ;  /* 0x000008124d007388 */ /* 0x000fe20000000a00 */
[----:B----4-:R-:W-:-:S03]  /*5910*/  DFMA R26, R6, R26, R28 ;  /* 0x0000001a061a722b */ /* 0x010fc6000000001c */
[----:B------:R-:W3:Y:S04]  /*5920*/  LDS.64 R28, [R77+0x38] ;  /* 0x000038004d1c7984 */ /* 0x000ee80000000a00 */
[----:B------:R-:W4:Y:S04]  /*5930*/  LDS.64 R12, [R77+0x50] ;  /* 0x000050004d0c7984 */ /* 0x000f280000000a00 */
[----:B------:R-:W4:Y:S04]  /*5940*/  LDS.64 R18, [R77+0x58] ;  /* 0x000058004d127984 */ /* 0x000f280000000a00 */
[----:B------:R-:W-:Y:S01]  /*5950*/  STS.64 [R77+0x20], R26 ;  /* 0x0000201a4d007388 */ /* 0x000fe20000000a00 */
[----:B-----5:R-:W-:-:S03]  /*5960*/  DFMA R54, R6, R54, R56 ;  /* 0x000000360636722b */ /* 0x020fc60000000038 */
[----:B------:R-:W5:Y:S01]  /*5970*/  LDS.64 R56, [R77+0x78] ;  /* 0x000078004d387984 */ /* 0x000f620000000a00 */
[----:B0-----:R-:W-:-:S03]  /*5980*/  DFMA R58, R6, R58, R60 ;  /* 0x0000003a063a722b */ /* 0x001fc6000000003c */
[----:B------:R-:W-:Y:S01]  /*5990*/  STS.64 [R77+0x40], R54 ;  /* 0x000040364d007388 */ /* 0x000fe20000000a00 */
[----:B-1----:R-:W-:-:S03]  /*59a0*/  DFMA R14, R6, R22, R14 ;  /* 0x00000016060e722b */ /* 0x002fc6000000000e */
[----:B------:R-:W-:Y:S01]  /*59b0*/  STS.64 [R77+0x48], R58 ;  /* 0x0000483a4d007388 */ /* 0x000fe20000000a00 */
[----:B--2---:R-:W-:-:S03]  /*59c0*/  DFMA R20, R6, R24, R20 ;  /* 0x000000180614722b */ /* 0x004fc60000000014 */
[----:B------:R-:W0:Y:S04]  /*59d0*/  LDS.64 R22, [R77+0x28] ;  /* 0x000028004d167984 */ /* 0x000e280000000a00 */
[----:B------:R-:W1:Y:S04]  /*59e0*/  LDS.64 R24, [R77+0x30] ;  /* 0x000030004d187984 */ /* 0x000e680000000a00 */
[----:B------:R-:W-:Y:S01]  /*59f0*/  STS.64 [R77+0x10], R14 ;  /* 0x0000100e4d007388 */ /* 0x000fe20000000a00 */
[----:B---3--:R-:W-:-:S03]  /*5a00*/  DFMA R28, R6, R48, R28 ;  /* 0x00000030061c722b */ /* 0x008fc6000000001c */
[----:B------:R-:W-:Y:S01]  /*5a10*/  STS.64 [R77+0x18], R20 ;  /* 0x000018144d007388 */ /* 0x000fe20000000a00 */
[----:B----4-:R-:W-:-:S03]  /*5a20*/  DFMA R12, R6, R62, R12 ;  /* 0x0000003e060c722b */ /* 0x010fc6000000000c */
[----:B------:R-:W2:Y:S01]  /*5a30*/  LDS.64 R48, [R77+0x70] ;  /* 0x000070004d307984 */ /* 0x000ea20000000a00 */
[----:B------:R-:W-:-:S03]  /*5a40*/  DFMA R18, R6, R64, R18 ;  /* 0x000000400612722b */ /* 0x000fc60000000012 */
[----:B------:R-:W-:Y:S04]  /*5a50*/  STS.64 [R77+0x38], R28 ;  /* 0x0000381c4d007388 */ /* 0x000fe80000000a00 */
[----:B------:R-:W-:Y:S01]  /*5a60*/  STS.64 [R77+0x50], R12 ;  /* 0x0000500c4d007388 */ /* 0x000fe20000000a00 */
[----:B-----5:R-:W-:-:S03]  /*5a70*/  DFMA R56, R6, R72, R56 ;  /* 0x000000480638722b */ /* 0x020fc60000000038 */
[----:B------:R-:W-:Y:S04]  /*5a80*/  STS.64 [R77+0x58], R18 ;  /* 0x000058124d007388 */ /* 0x000fe80000000a00 */
[----:B------:R-:W-:Y:S01]  /*5a90*/  STS.64 [R77+0x78], R56 ;  /* 0x000078384d007388 */ /* 0x000fe20000000a00 */
[----:B0-----:R-:W-:-:S03]  /*5aa0*/  DFMA R22, R6, R30, R22 ;  /* 0x0000001e0616722b */ /* 0x001fc60000000016 */
[----:B------:R-:W0:Y:S01]  /*5ab0*/  LDS.64 R30, [R77+0x60] ;  /* 0x000060004d1e7984 */ /* 0x000e220000000a00 */
[----:B-1----:R-:W-:-:S03]  /*5ac0*/  DFMA R24, R6, R32, R24 ;  /* 0x000000200618722b */ /* 0x002fc60000000018 */
[----:B------:R-:W1:Y:S04]  /*5ad0*/  LDS.64 R32, [R77+0x68] ;  /* 0x000068004d207984 */ /* 0x000e680000000a00 */
[----:B------:R3:W-:Y:S04]  /*5ae0*/  STS.64 [R77+0x28], R22 ;  /* 0x000028164d007388 */ /* 0x0007e80000000a00 */
[----:B------:R3:W-:Y:S01]  /*5af0*/  STS.64 [R77+0x30], R24 ;  /* 0x000030184d007388 */ /* 0x0007e20000000a00 */
[----:B--2---:R-:W-:-:S07]  /*5b00*/  DFMA R48, R6, R70, R48 ;  /* 0x000000460630722b */ /* 0x004fce0000000030 */
[----:B------:R3:W-:Y:S01]  /*5b10*/  STS.64 [R77+0x70], R48 ;  /* 0x000070304d007388 */ /* 0x0007e20000000a00 */
[C---:B0-----:R-:W-:Y:S02]  /*5b20*/  DFMA R30, R6.reuse, R66, R30 ;  /* 0x00000042061e722b */ /* 0x041fe4000000001e */
[----:B-1----:R-:W-:-:S05]  /*5b30*/  DFMA R32, R6, R68, R32 ;  /* 0x000000440620722b */ /* 0x002fca0000000020 */
[----:B------:R3:W-:Y:S04]  /*5b40*/  STS.64 [R77+0x60], R30 ;  /* 0x0000601e4d007388 */ /* 0x0007e80000000a00 */
[----:B------:R3:W-:Y:S01]  /*5b50*/  STS.64 [R77+0x68], R32 ;  /* 0x000068204d007388 */ /* 0x0007e20000000a00 */
[----:B------:R-:W-:Y:S05]  /*5b60*/  BRA.U UP2, `(.L_x_73) ;  /* 0xfffffff902e87547 */ /* 0x000fea000b83ffff */
.L_x_72:
[----:B------:R-:W-:Y:S02]  /*5b70*/  IMAD.MOV.U32 R62, RZ, RZ, R46 ;  /* 0x000000ffff3e7224 */ /* 0x000fe400078e002e */
[----:B------:R-:W-:Y:S01]  /*5b80*/  IMAD.MOV.U32 R63, RZ, RZ, R47 ;  /* 0x000000ffff3f7224 */ /* 0x000fe200078e002f */
[----:B------:R-:W-:Y:S01]  /*5b90*/  MOV R47, R17 ;  /* 0x00000011002f7202 */ /* 0x000fe20000000f00 */
[----:B------:R-:W-:Y:S01]  /*5ba0*/  IMAD.MOV.U32 R46, RZ, RZ, R16 ;  /* 0x000000ffff2e7224 */ /* 0x000fe200078e0010 */
[----:B------:R-:W-:Y:S06]  /*5bb0*/  BRA.U !UP0, `(.L_x_74) ;  /* 0x0000000508307547 */ /* 0x000fec000b800000 */
[----:B------:R-:W-:Y:S01]  /*5bc0*/  LOP3.LUT P0, RZ, R74, 0x4, RZ, 0xc0, !PT ;  /* 0x000000044aff7812 */ /* 0x000fe2000780c0ff */
[----:B---3--:R-:W-:Y:S01]  /*5bd0*/  IMAD.MOV.U32 R48, RZ, RZ, R75 ;  /* 0x000000ffff307224 */ /* 0x008fe200078e004b */
[----:B------:R-:W-:-:S11]  /*5be0*/  LOP3.LUT P1, RZ, R0, 0x2, RZ, 0xc0, !PT ;  /* 0x0000000200ff7812 */ /* 0x000fd6000782c0ff */
[----:B------:R-:W-:Y:S05]  /*5bf0*/  @!P0 BRA `(.L_x_75) ;  /* 0x00000000008c8947 */ /* 0x000fea0003800000 */
[----:B------:R-:W-:-:S05]  /*5c00*/  IMAD R64, R75, 0x8, R1 ;  /* 0x000000084b407824 */ /* 0x000fca00078e0201 */
[----:B------:R-:W2:Y:S04]  /*5c10*/  LDL.64 R12, [R64] ;  /* 0x00000000400c7983 */ /* 0x000ea80000100a00 */
[----:B------:R-:W3:Y:S04]  /*5c20*/  LDL.64 R16, [R64+0x8] ;  /* 0x0000080040107983 */ /* 0x000ee80000100a00 */
[----:B------:R-:W4:Y:S04]  /*5c30*/  LDL.64 R20, [R64+0x10] ;  /* 0x0000100040147983 */ /* 0x000f280000100a00 */
[----:B------:R-:W5:Y:S04]  /*5c40*/  LDL.64 R24, [R64+0x18] ;  /* 0x0000180040187983 */ /* 0x000f680000100a00 */
[----:B------:R-:W5:Y:S04]  /*5c50*/  LDL.64 R28, [R64+0x20] ;  /* 0x00002000401c7983 */ /* 0x000f680000100a00 */
[----:B------:R-:W5:Y:S04]  /*5c60*/  LDL.64 R32, [R64+0x28] ;  /* 0x0000280040207983 */ /* 0x000f680000100a00 */
[----:B------:R-:W5:Y:S04]  /*5c70*/  LDL.64 R54, [R64+0x30] ;  /* 0x0000300040367983 */ /* 0x000f680000100a00 */
[----:B------:R-:W5:Y:S01]  /*5c80*/  LDL.64 R58, [R64+0x38] ;  /* 0x00003800403a7983 */ /* 0x000f620000100a00 */
[----:B------:R-:W-:-:S05]  /*5c90*/  IMAD R65, R75, 0x8, R50 ;  /* 0x000000084b417824 */ /* 0x000fca00078e0232 */
[----:B------:R-:W2:Y:S04]  /*5ca0*/  LDS.64 R14, [R65] ;  /* 0x00000000410e7984 */ /* 0x000ea80000000a00 */
[----:B------:R-:W3:Y:S04]  /*5cb0*/  LDS.64 R18, [R65+0x8] ;  /* 0x0000080041127984 */ /* 0x000ee80000000a00 */
[----:B------:R-:W4:Y:S04]  /*5cc0*/  LDS.64 R22, [R65+0x10] ;  /* 0x0000100041167984 */ /* 0x000f280000000a00 */
[----:B------:R-:W5:Y:S04]  /*5cd0*/  LDS.64 R26, [R65+0x18] ;  /* 0x00001800411a7984 */ /* 0x000f680000000a00 */
[----:B------:R-:W0:Y:S04]  /*5ce0*/  LDS.64 R30, [R65+0x20] ;  /* 0x00002000411e7984 */ /* 0x000e280000000a00 */
[----:B------:R-:W1:Y:S04]  /*5cf0*/  LDS.64 R48, [R65+0x28] ;  /* 0x0000280041307984 */ /* 0x000e680000000a00 */
[----:B------:R-:W1:Y:S04]  /*5d00*/  LDS.64 R56, [R65+0x30] ;  /* 0x0000300041387984 */ /* 0x000e680000000a00 */
[----:B------:R-:W1:Y:S01]  /*5d10*/  LDS.64 R60, [R65+0x38] ;  /* 0x00003800413c7984 */ /* 0x000e620000000a00 */
[----:B--2---:R-:W-:-:S02]  /*5d20*/  DFMA R12, R6, R12, R14 ;  /* 0x0000000c060c722b */ /* 0x004fc4000000000e */
[----:B---3--:R-:W-:-:S05]  /*5d30*/  DFMA R16, R6, R16, R18 ;  /* 0x000000100610722b */ /* 0x008fca0000000012 */
[----:B------:R2:W-:Y:S01]  /*5d40*/  STS.64 [R65], R12 ;  /* 0x0000000c41007388 */ /* 0x0005e20000000a00 */
[----:B----4-:R-:W-:-:S03]  /*5d50*/  DFMA R20, R6, R20, R22 ;  /* 0x000000140614722b */ /* 0x010fc60000000016 */
[----:B------:R2:W-:Y:S01]  /*5d60*/  STS.64 [R65+0x8], R16 ;  /* 0x0000081041007388 */ /* 0x0005e20000000a00 */
[----:B-----5:R-:W-:-:S03]  /*5d70*/  DFMA R24, R6, R24, R26 ;  /* 0x000000180618722b */ /* 0x020fc6000000001a */
[----:B------:R2:W-:Y:S01]  /*5d80*/  STS.64 [R65+0x10], R20 ;  /* 0x0000101441007388 */ /* 0x0005e20000000a00 */
[----:B0-----:R-:W-:-:S03]  /*5d90*/  DFMA R28, R6, R28, R30 ;  /* 0x0000001c061c722b */ /* 0x001fc6000000001e */
[----:B------:R2:W-:Y:S01]  /*5da0*/  STS.64 [R65+0x18], R24 ;  /* 0x0000181841007388 */ /* 0x0005e20000000a00 */
[C---:B-1----:R-:W-:Y:S01]  /*5db0*/  DFMA R32, R6.reuse, R32, R48 ;  /* 0x000000200620722b */ /* 0x042fe20000000030 */
[----:B------:R-:W-:Y:S02]  /*5dc0*/  IADD3 R48, PT, PT, R75, 0x8, RZ ;  /* 0x000000084b307810 */ /* 0x000fe40007ffe0ff */
[----:B------:R2:W-:Y:S01]  /*5dd0*/  STS.64 [R65+0x20], R28 ;  /* 0x0000201c41007388 */ /* 0x0005e20000000a00 */
[----:B------:R-:W-:-:S03]  /*5de0*/  DFMA R54, R6, R54, R56 ;  /* 0x000000360636722b */ /* 0x000fc60000000038 */
[----:B------:R2:W-:Y:S01]  /*5df0*/  STS.64 [R65+0x28], R32 ;  /* 0x0000282041007388 */ /* 0x0005e20000000a00 */
[----:B------:R-:W-:-:S03]  /*5e00*/  DFMA R58, R6, R58, R60 ;  /* 0x0000003a063a722b */ /* 0x000fc6000000003c */
[----:B------:R2:W-:Y:S04]  /*5e10*/  STS.64 [R65+0x30], R54 ;  /* 0x0000303641007388 */ /* 0x0005e80000000a00 */
[----:B------:R2:W-:Y:S04]  /*5e20*/  STS.64 [R65+0x38], R58 ;  /* 0x0000383a41007388 */ /* 0x0005e80000000a00 */
.L_x_75:
[----:B------:R-:W-:-:S05]  /*5e30*/  @P1 IMAD R22, R48, 0x8, R1 ;  /* 0x0000000830161824 */ /* 0x000fca00078e0201 */
[----:B--2---:R-:W2:Y:S04]  /*5e40*/  @P1 LDL.64 R12, [R22] ;  /* 0x00000000160c1983 */ /* 0x004ea80000100a00 */
[----:B------:R-:W3:Y:S04]  /*5e50*/  @P1 LDL.64 R16, [R22+0x8] ;  /* 0x0000080016101983 */ /* 0x000ee80000100a00 */
[----:B------:R-:W4:Y:S04]  /*5e60*/  @P1 LDL.64 R20, [R22+0x10] ;  /* 0x0000100016141983 */ /* 0x000f280000100a00 */
[----:B------:R0:W5:Y:S01]  /*5e70*/  @P1 LDL.64 R24, [R22+0x18] ;  /* 0x0000180016181983 */ /* 0x0001620000100a00 */
[----:B------:R-:W-:Y:S01]  /*5e80*/  LOP3.LUT R14, R0, 0x1, RZ, 0xc0, !PT ;  /* 0x00000001000e7812 */ /* 0x000fe200078ec0ff */
[----:B------:R-:W-:-:S02]  /*5e90*/  @P1 IMAD R49, R48, 0x8, R50 ;  /* 0x0000000830311824 */ /* 0x000fc400078e0232 */
[----:B------:R-:W-:Y:S01]  /*5ea0*/  @P1 VIADD R48, R48, 0x4 ;  /* 0x0000000430301836 */ /* 0x000fe20000000000 */
[----:B------:R-:W-:Y:S02]  /*5eb0*/  ISETP.NE.U32.AND P0, PT, R14, 0x1, PT ;  /* 0x000000010e00780c */ /* 0x000fe40003f05070 */
[----:B------:R-:W2:Y:S02]  /*5ec0*/  @P1 LDS.64 R14, [R49] ;  /* 0x00000000310e1984 */ /* 0x000ea40000000a00 */
[C---:B------:R-:W-:Y:S02]  /*5ed0*/  LEA R54, R48.reuse, R1, 0x3 ;  /* 0x0000000130367211 */ /* 0x040fe400078e18ff */
[----:B------:R-:W3:Y:S04]  /*5ee0*/  @P1 LDS.64 R18, [R49+0x8] ;  /* 0x0000080031121984 */ /* 0x000ee80000000a00 */
[----:B------:R-:W5:Y:S04]  /*5ef0*/  LDL.64 R28, [R54] ;  /* 0x00000000361c7983 */ /* 0x000f680000100a00 */
[----:B------:R-:W5:Y:S04]  /*5f00*/  @!P0 LDL.64 R30, [R54+0x8] ;  /* 0x00000800361e8983 */ /* 0x000f680000100a00 */
[----:B------:R-:W5:Y:S01]  /*5f10*/  @!P0 LDL.64 R32, [R54+0x10] ;  /* 0x0000100036208983 */ /* 0x000f620000100a00 */
[----:B------:R-:W-:-:S02]  /*5f20*/  VIADD R75, R48, 0x1 ;  /* 0x00000001304b7836 */ /* 0x000fc40000000000 */
[----:B------:R-:W-:Y:S01]  /*5f30*/  @!P0 VIADD R75, R48, 0x3 ;  /* 0x00000003304b8836 */ /* 0x000fe20000000000 */
[----:B0-----:R-:W4:Y:S04]  /*5f40*/  @P1 LDS.64 R22, [R49+0x10] ;  /* 0x0000100031161984 */ /* 0x001f280000000a00 */
[----:B------:R-:W5:Y:S01]  /*5f50*/  @P1 LDS.64 R26, [R49+0x18] ;  /* 0x00001800311a1984 */ /* 0x000f620000000a00 */
[C---:B--2---:R-:W-:Y:S02]  /*5f60*/  @P1 DFMA R12, R6.reuse, R12, R14 ;  /* 0x0000000c060c122b */ /* 0x044fe4000000000e */
[----:B---3--:R-:W-:-:S05]  /*5f70*/  @P1 DFMA R16, R6, R16, R18 ;  /* 0x000000100610122b */ /* 0x008fca0000000012 */
[----:B------:R-:W-:Y:S01]  /*5f80*/  @P1 STS.64 [R49], R12 ;  /* 0x0000000c31001388 */ /* 0x000fe20000000a00 */
[----:B----4-:R-:W-:-:S03]  /*5f90*/  @P1 DFMA R20, R6, R20, R22 ;  /* 0x000000140614122b */ /* 0x010fc60000000016 */
[----:B------:R-:W-:Y:S01]  /*5fa0*/  @P1 STS.64 [R49+0x8], R16 ;  /* 0x0000081031001388 */ /* 0x000fe20000000a00 */
[C---:B-----5:R-:W-:Y:S01]  /*5fb0*/  @P1 DFMA R24, R6.reuse, R24, R26 ;  /* 0x000000180618122b */ /* 0x060fe2000000001a */
[----:B------:R-:W-:Y:S02]  /*5fc0*/  IMAD R27, R48, 0x8, R50 ;  /* 0x00000008301b7824 */ /* 0x000fe400078e0232 */
[----:B------:R-:W-:Y:S04]  /*5fd0*/  @P1 STS.64 [R49+0x10], R20 ;  /* 0x0000101431001388 */ /* 0x000fe80000000a00 */
[----:B------:R-:W-:Y:S04]  /*5fe0*/  @P1 STS.64 [R49+0x18], R24 ;  /* 0x0000181831001388 */ /* 0x000fe80000000a00 */
[----:B------:R-:W0:Y:S04]  /*5ff0*/  LDS.64 R14, [R27] ;  /* 0x000000001b0e7984 */ /* 0x000e280000000a00 */
[----:B------:R-:W1:Y:S04]  /*6000*/  @!P0 LDS.64 R18, [R27+0x8] ;  /* 0x000008001b128984 */ /* 0x000e680000000a00 */
[----:B------:R-:W2:Y:S01]  /*6010*/  @!P0 LDS.64 R22, [R27+0x10] ;  /* 0x000010001b168984 */ /* 0x000ea20000000a00 */
[----:B0-----:R-:W-:-:S02]  /*6020*/  DFMA R14, R6, R28, R14 ;  /* 0x0000001c060e722b */ /* 0x001fc4000000000e */
[----:B-1----:R-:W-:-:S05]  /*6030*/  @!P0 DFMA R18, R6, R30, R18 ;  /* 0x0000001e0612822b */ /* 0x002fca0000000012 */
[----:B------:R0:W-:Y:S01]  /*6040*/  STS.64 [R27], R14 ;  /* 0x0000000e1b007388 */ /* 0x0001e20000000a00 */
[----:B--2---:R-:W-:-:S03]  /*6050*/  @!P0 DFMA R22, R6, R32, R22 ;  /* 0x000000200616822b */ /* 0x004fc60000000016 */
[----:B------:R0:W-:Y:S04]  /*6060*/  @!P0 STS.64 [R27+0x8], R18 ;  /* 0x000008121b008388 */ /* 0x0001e80000000a00 */
[----:B------:R0:W-:Y:S04]  /*6070*/  @!P0 STS.64 [R27+0x10], R22 ;  /* 0x000010161b008388 */ /* 0x0001e80000000a00 */
.L_x_74:
[----:B------:R-:W-:Y:S01]  /*6080*/  DADD R16, -RZ, -R62 ;  /* 0x00000000ff107229 */ /* 0x000fe2000000093e */
[----:B------:R-:W-:Y:S01]  /*6090*/  IADD3 R74, PT, PT, R74, 0x1, RZ ;  /* 0x000000014a4a7810 */ /* 0x000fe20007ffe0ff */
[----:B------:R-:W-:Y:S01]  /*60a0*/  VIADD R0, R0, 0x1 ;  /* 0x0000000100007836 */ /* 0x000fe20000000000 */
[----:B------:R-:W-:Y:S01]  /*60b0*/  UIADD3 UR6, UPT, UPT, UR6, 0x2, URZ ;  /* 0x0000000206067890 */ /* 0x000fe2000fffe0ff */
[----:B------:R-:W-:Y:S11]  /*60c0*/  BRA.U UP1, `(.L_x_76) ;  /* 0xfffffff501687547 */ /* 0x000ff6000b83ffff */
.L_x_71:
[----:B------:R-:W-:Y:S05]  /*60d0*/  @!P2 BRA `(.L_x_77) ;  /* 0xffffffb40024a947 */ /* 0x000fea000383ffff */
.L_x_13:
[----:B------:R-:W-:Y:S05]  /*60e0*/  BSYNC.RECONVERGENT B0 ;  /* 0x0000000000007941 */ /* 0x000fea0003800200 */
.L_x_12:
[----:B------:R-:W-:Y:S01]  /*60f0*/  DMUL R2, R36, R36 ;  /* 0x0000002424027228 */ /* 0x000fe20000000000 */
[----:B------:R-:W-:Y:S01]  /*6100*/  UISETP.GE.AND UP0, UPT, UR40, 0x1, UPT ;  /* 0x000000012800788c */ /* 0x000fe2000bf06270 */
[----:B------:R-:W-:Y:S01]  /*6110*/  UMOV UR4, 0xa0b5ed8d ;  /* 0xa0b5ed8d00047882 */ /* 0x000fe20000000000 */
[----:B------:R-:W-:-:S05]  /*6120*/  UMOV UR5, 0x3eb0c6f7 ;  /* 0x3eb0c6f700057882 */ /* 0x000fca0000000000 */
[----:B------:R-:W-:-:S08]  /*6130*/  DFMA R2, R34, R34, R2 ;  /* 0x000000222202722b */ /* 0x000fd00000000002 */
[----:B---3--:R-:W-:-:S08]  /*6140*/  DFMA R32, R38, R38, R2 ;  /* 0x000000262620722b */ /* 0x008fd00000000002 */
[----:B------:R-:W-:-:S06]  /*6150*/  DSETP.GT.AND P0, PT, R32, UR4, PT ;  /* 0x0000000420007e2a */ /* 0x000fcc000bf04000 */
[----:B------:R-:W-:Y:S01]  /*6160*/  SEL R3, RZ, 0x1, P0 ;  /* 0x00000001ff037807 */ /* 0x000fe20000000000 */
[----:B------:R-:W-:Y:S07]  /*6170*/  BRA.U !UP0, `(.L_x_78) ;  /* 0x0000005508307547 */ /* 0x000fee000b800000 */
[----:B------:R-:W3:Y:S01]  /*6180*/  LDCU UR4, c[0x0][0x3d0] ;  /* 0x00007a00ff0477ac */ /* 0x000ee20008000800 */
[----:B-12---:R-:W-:Y:S01]  /*6190*/  IMAD.IADD R0, R42, 0x1, R3 ;  /* 0x000000012a007824 */ /* 0x006fe200078e0203 */
[----:B------:R-:W-:Y:S04]  /*61a0*/  BSSY.RECONVERGENT B2, `(.L_x_79) ;  /* 0x0000548000027945 */ /* 0x000fe80003800200 */
[----:B---3--:R-:W-:-:S13]  /*61b0*/  ISETP.GE.AND P0, PT, R0, UR4, PT ;  /* 0x0000000400007c0c */ /* 0x008fda000bf06270 */
[----:B------:R-:W-:Y:S05]  /*61c0*/  @P0 BRA `(.L_x_80) ;  /* 0x0000005400140947 */ /* 0x000fea0003800000 */
[----:B------:R-:W1:Y:S01]  /*61d0*/  LDCU.64 UR6, c[0x0][0x3b0] ;  /* 0x00007600ff0677ac */ /* 0x000e620008000a00 */
[----:B------:R-:W-:Y:S01]  /*61e0*/  DADD R30, R40, R40 ;  /* 0x00000000281e7229 */ /* 0x000fe20000000028 */
[----:B------:R-:W-:Y:S02]  /*61f0*/  UIADD3 UR4, UPT, UPT, UR47, 0x7, URZ ;  /* 0x000000072f047890 */ /* 0x000fe4000fffe0ff */
[----:B------:R-:W-:Y:S02]  /*6200*/  UIADD3 UR8, UPT, UPT, UR47, -0x1, URZ ;  /* 0xffffffff2f087890 */ /* 0x000fe4000fffe0ff */
[----:B------:R-:W-:Y:S02]  /*6210*/  ULOP3.LUT UR5, UR4, 0x7, URZ, 0xc0, !UPT ;  /* 0x0000000704057892 */ /* 0x000fe4000f8ec0ff */
[----:B------:R-:W-:Y:S01]  /*6220*/  ULOP3.LUT UR9, UR8, 0xf, URZ, 0xc0, !UPT ;  /* 0x0000000f08097892 */ /* 0x000fe2000f8ec0ff */
[----:B------:R-:W-:Y:S01]  /*6230*/  MOV R52, UR4 ;  /* 0x0000000400347c02 */ /* 0x000fe20008000f00 */
[----:B------:R-:W-:-:S02]  /*6240*/  IMAD.U32 R53, RZ, RZ, UR8 ;  /* 0x00000008ff357e24 */ /* 0x000fc4000f8e00ff */
[----:B------:R-:W-:Y:S01]  /*6250*/  IMAD.U32 R48, RZ, RZ, UR5 ;  /* 0x00000005ff307e24 */ /* 0x000fe2000f8e00ff */
[----:B------:R-:W-:Y:S01]  /*6260*/  LOP3.LUT R52, R52, 0x3, RZ, 0xc0, !PT ;  /* 0x0000000334347812 */ /* 0x000fe200078ec0ff */
[----:B------:R-:W-:Y:S01]  /*6270*/  IMAD.U32 R49, RZ, RZ, UR9 ;  /* 0x00000009ff317e24 */ /* 0x000fe2000f8e00ff */
[----:B------:R-:W-:Y:S01]  /*6280*/  LOP3.LUT R53, R53, 0xfffffff0, RZ, 0xc0, !PT ;  /* 0xfffffff035357812 */ /* 0x000fe200078ec0ff */
[----:B-1----:R-:W-:Y:S01]  /*6290*/  DMUL R28, R30, UR6 ;  /* 0x000000061e1c7c28 */ /* 0x002fe20008000000 */
[----:B------:R-:W-:Y:S01]  /*62a0*/  UMOV UR6, 0x50429b6d ;  /* 0x50429b6d00067882 */ /* 0x000fe20000000000 */
[----:B------:R-:W-:Y:S01]  /*62b0*/  UMOV UR7, 0x3ff20dd7 ;  /* 0x3ff20dd700077882 */ /* 0x000fe20000000000 */
[----:B------:R-:W-:Y:S01]  /*62c0*/  VIADD R49, R49, 0xffffffff ;  /* 0xffffffff31317836 */ /* 0x000fe20000000000 */
[----:B------:R-:W-:-:S04]  /*62d0*/  IADD3 R48, PT, PT, R48, -0x1, RZ ;  /* 0xffffffff30307810 */ /* 0x000fc80007ffe0ff */
[----:B------:R-:W-:-:S11]  /*62e0*/  DMUL R28, R28, -UR6 ;  /* 0x800000061c1c7c28 */ /* 0x000fd60008000000 */
.L_x_145:
[----:B-1----:R-:W1:Y:S01]  /*62f0*/  LDC.64 R2, c[0x0][0x3c8] ;  /* 0x0000f200ff027b82 */ /* 0x002e620000000a00 */
[----:B0-----:R-:W-:Y:S01]  /*6300*/  IMAD R5, R0, 0x3, RZ ;  /* 0x0000000300057824 */ /* 0x001fe200078e02ff */
[----:B--2---:R-:W2:Y:S01]  /*6310*/  LDCU.64 UR4, c[0x0][0x3b8] ;  /* 0x00007700ff0477ac */ /* 0x004ea20008000a00 */
[----:B------:R-:W3:Y:S02]  /*6320*/  LDCU UR6, c[0x0][0x3d0] ;  /* 0x00007a00ff0677ac */ /* 0x000ee40008000800 */
[----:B-1----:R-:W-:-:S05]  /*6330*/  IMAD.WIDE.U32 R2, R5, 0x8, R2 ;  /* 0x0000000805027825 */ /* 0x002fca00078e0002 */
[----:B------:R-:W4:Y:S04]  /*6340*/  LDG.E.64 R4, desc[UR36][R2.64] ;  /* 0x0000002402047981 */ /* 0x000f28000c1e1b00 */
[----:B------:R-:W0:Y:S04]  /*6350*/  LDG.E.64 R6, desc[UR36][R2.64+0x8] ;  /* 0x0000082402067981 */ /* 0x000e28000c1e1b00 */
[----:B------:R-:W5:Y:S01]  /*6360*/  LDG.E.64 R8, desc[UR36][R2.64+0x10] ;  /* 0x0000102402087981 */ /* 0x000f62000c1e1b00 */
[----:B------:R-:W-:Y:S01]  /*6370*/  IMAD.MOV.U32 R12, RZ, RZ, 0x0 ;  /* 0x00000000ff0c7424 */ /* 0x000fe200078e00ff */
[----:B------:R-:W-:Y:S01]  /*6380*/  CS2R R16, SRZ ;  /* 0x0000000000107805 */ /* 0x000fe2000001ff00 */
[----:B------:R-:W-:Y:S01]  /*6390*/  IMAD.MOV.U32 R13, RZ, RZ, 0x3ff00000 ;  /* 0x3ff00000ff0d7424 */ /* 0x000fe200078e00ff */
[----:B------:R-:W-:Y:S01]  /*63a0*/  BSSY.RECONVERGENT B0, `(.L_x_81) ;  /* 0x000032c000007945 */ /* 0x000fe20003800200 */
[----:B------:R-:W-:-:S02]  /*63b0*/  IMAD.MOV.U32 R10, RZ, RZ, 0x0 ;  /* 0x00000000ff0a7424 */ /* 0x000fc400078e00ff */
[----:B------:R-:W-:Y:S01]  /*63c0*/  IMAD.MOV.U32 R11, RZ, RZ, 0x3ff00000 ;  /* 0x3ff00000ff0b7424 */ /* 0x000fe200078e00ff */
[----:B------:R1:W-:Y:S01]  /*63d0*/  STL.64 [R1+0x3c0], R12 ;  /* 0x0003c00c01007387 */ /* 0x0003e20000100a00 */
[----:B------:R-:W-:-:S03]  /*63e0*/  IMAD.IADD R0, R45, 0x1, R0 ;  /* 0x000000012d007824 */ /* 0x000fc600078e0200 */
[----:B------:R1:W-:Y:S02]  /*63f0*/  STL.64 [R1], R12 ;  /* 0x0000000c01007387 */ /* 0x0003e40000100a00 */
[----:B---3--:R-:W-:Y:S01]  /*6400*/  ISETP.GE.AND P1, PT, R0, UR6, PT ;  /* 0x0000000600007c0c */ /* 0x008fe2000bf26270 */
[----:B----4-:R-:W-:Y:S02]  /*6410*/  DADD R4, R34, -R4 ;  /* 0x0000000022047229 */ /* 0x010fe40000000804 */
[----:B0-----:R-:W-:Y:S02]  /*6420*/  DADD R18, R36, -R6 ;  /* 0x0000000024127229 */ /* 0x001fe40000000806 */
[----:B-----5:R-:W-:-:S04]  /*6430*/  DADD R8, R38, -R8 ;  /* 0x0000000026087229 */ /* 0x020fc80000000808 */
[----:B--2---:R-:W-:Y:S02]  /*6440*/  DMUL R6, R4, UR4 ;  /* 0x0000000404067c28 */ /* 0x004fe40008000000 */
[----:B------:R-:W-:Y:S01]  /*6450*/  DMUL R18, R18, UR4 ;  /* 0x0000000412127c28 */ /* 0x000fe20008000000 */
[----:B------:R-:W-:Y:S01]  /*6460*/  IMAD.MOV.U32 R4, RZ, RZ, 0x0 ;  /* 0x00000000ff047424 */ /* 0x000fe200078e00ff */
[----:B------:R-:W-:Y:S01]  /*6470*/  MOV R5, 0x3ff00000 ;  /* 0x3ff0000000057802 */ /* 0x000fe20000000f00 */
[----:B------:R-:W-:Y:S01]  /*6480*/  DMUL R8, R8, UR4 ;  /* 0x0000000408087c28 */ /* 0x000fe20008000000 */
[----:B------:R-:W-:Y:S02]  /*6490*/  UMOV UR4, 0xbe506019 ;  /* 0xbe50601900047882 */ /* 0x000fe40000000000 */
[----:B------:R-:W-:Y:S01]  /*64a0*/  DMUL R24, R6, R6 ;  /* 0x0000000606187228 */ /* 0x000fe20000000000 */
[----:B------:R1:W-:Y:S01]  /*64b0*/  STL.128 [R1+0x320], R4 ;  /* 0x0003200401007387 */ /* 0x0003e20000100c00 */
[----:B------:R-:W-:-:S03]  /*64c0*/  UMOV UR5, 0x3a1fb0f6 ;  /* 0x3a1fb0f600057882 */ /* 0x000fc60000000000 */
[----:B------:R1:W-:Y:S01]  /*64d0*/  STL.128 [R1+0x370], R16 ;  /* 0x0003701001007387 */ /* 0x0003e20000100c00 */
[----:B------:R-:W-:Y:S02]  /*64e0*/  DMUL R26, R8, R8 ;  /* 0x00000008081a7228 */ /* 0x000fe40000000000 */
[----:B------:R-:W-:Y:S01]  /*64f0*/  DFMA R24, R18, R18, R24 ;  /* 0x000000121218722b */ /* 0x000fe20000000018 */
[----:B------:R1:W-:Y:S07]  /*6500*/  STL.128 [R1+0x410], R8 ;  /* 0x0004100801007387 */ /* 0x0003ee0000100c00 */
[----:B------:R-:W-:-:S08]  /*6510*/  DADD R2, R24, R26 ;  /* 0x0000000018027229 */ /* 0x000fd0000000001a */
[----:B------:R-:W-:-:S14]  /*6520*/  DSETP.GTU.AND P0, PT, R2, UR4, PT ;  /* 0x0000000402007e2a */ /* 0x000fdc000bf0c000 */
[----:B-1----:R-:W-:Y:S05]  /*6530*/  @P0 BRA `(.L_x_82) ;  /* 0x0000000000e00947 */ /* 0x002fea0003800000 */
[----:B------:R-:W-:-:S09]  /*6540*/  UISETP.GE.U32.AND UP0, UPT, UR47, 0x2, UPT ;  /* 0x000000022f00788c */ /* 0x000fd2000bf06070 */
[----:B------:R-:W-:Y:S05]  /*6550*/  BRA.U !UP0, `(.L_x_83) ;  /* 0x0000003108407547 */ /* 0x000fea000b800000 */
[----:B------:R-:W-:Y:S01]  /*6560*/  UIADD3 UR4, UPT, UPT, UR47, -0x2, URZ ;  /* 0xfffffffe2f047890 */ /* 0x000fe2000fffe0ff */
[----:B------:R-:W-:-:S03]  /*6570*/  MOV R4, 0x1 ;  /* 0x0000000100047802 */ /* 0x000fc60000000f00 */
[----:B------:R-:W-:-:S09]  /*6580*/  UISETP.GE.U32.AND UP0, UPT, UR4, 0xf, UPT ;  /* 0x0000000f0400788c */ /* 0x000fd2000bf06070 */
[----:B------:R-:W-:Y:S05]  /*6590*/  BRA.U !UP0, `(.L_x_84) ;  /* 0x00000001083c7547 */ /* 0x000fea000b800000 */
[----:B------:R-:W-:-:S07]  /*65a0*/  IMAD.MOV.U32 R4, RZ, RZ, 0x1 ;  /* 0x00000001ff047424 */ /* 0x000fce00078e00ff */
.L_x_85:
[C---:B0-----:R-:W-:Y:S02]  /*65b0*/  IMAD R5, R4.reuse, 0x8, R1 ;  /* 0x0000000804057824 */ /* 0x041fe400078e0201 */
[C---:B------:R-:W-:Y:S01]  /*65c0*/  VIADD R6, R4.reuse, 0xf ;  /* 0x0000000f04067836 */ /* 0x040fe20000000000 */
[----:B------:R-:W-:Y:S02]  /*65d0*/  IADD3 R4, PT, PT, R4, 0x10, RZ ;  /* 0x0000001004047810 */ /* 0x000fe40007ffe0ff */
[----:B------:R0:W-:Y:S02]  /*65e0*/  STL.64 [R5], RZ ;  /* 0x000000ff05007387 */ /* 0x0001e40000100a00 */
[----:B------:R-:W-:Y:S02]  /*65f0*/  ISETP.NE.AND P0, PT, R6, R53, PT ;  /* 0x000000350600720c */ /* 0x000fe40003f05270 */
        /* <DEDUP_REMOVED lines=8> */
[----:B------:R-:W-:Y:S05]  /*6680*/  @P0 BRA `(.L_x_85) ;  /* 0xfffffffc00c80947 */ /* 0x000fea000383ffff */
.L_x_84:
[----:B------:R-:W-:-:S04]  /*6690*/  UIADD3 UR4, UPT, UPT, UR47, -0x1, URZ ;  /* 0xffffffff2f047890 */ /* 0x000fc8000fffe0ff */
[----:B------:R-:W-:-:S09]  /*66a0*/  ULOP3.LUT UP0, URZ, UR4, 0xf, URZ, 0xc0, !UPT ;  /* 0x0000000f04ff7892 */ /* 0x000fd2000f80c0ff */
[----:B------:R-:W-:Y:S05]  /*66b0*/  BRA.U !UP0, `(.L_x_83) ;  /* 0x0000002d08e87547 */ /* 0x000fea000b800000 */
[----:B------:R-:W-:Y:S01]  /*66c0*/  ISETP.GE.U32.AND P0, PT, R49, 0x7, PT ;  /* 0x000000073100780c */ /* 0x000fe20003f06070 */
[----:B------:R-:W-:-:S12]  /*66d0*/  ULOP3.LUT UP0, URZ, UR4, 0x7, URZ, 0xc0, !UPT ;  /* 0x0000000704ff7892 */ /* 0x000fd8000f80c0ff */
[----:B------:R-:W-:Y:S05]  /*66e0*/  @!P0 BRA `(.L_x_86) ;  /* 0x0000000000288947 */ /* 0x000fea0003800000 */
[C---:B0-----:R-:W-:Y:S02]  /*66f0*/  IMAD R5, R4.reuse, 0x8, R1 ;  /* 0x0000000804057824 */ /* 0x041fe400078e0201 */
[----:B------:R-:W-:-:S03]  /*6700*/  VIADD R4, R4, 0x8 ;  /* 0x0000000804047836 */ /* 0x000fc60000000000 */
        /* <DEDUP_REMOVED lines=8> */
.L_x_86:
[----:B------:R-:W-:Y:S05]  /*6790*/  BRA.U !UP0, `(.L_x_83) ;  /* 0x0000002d08b07547 */ /* 0x000fea000b800000 */
[----:B------:R-:W-:Y:S02]  /*67a0*/  ISETP.GE.U32.AND P0, PT, R48, 0x3, PT ;  /* 0x000000033000780c */ /* 0x000fe40003f06070 */
[----:B------:R-:W-:-:S11]  /*67b0*/  ISETP.NE.AND P2, PT, R52, RZ, PT ;  /* 0x000000ff3400720c */ /* 0x000fd60003f45270 */
[C---:B01----:R-:W-:Y:S01]  /*67c0*/  @P0 IMAD R5, R4.reuse, 0x8, R1 ;  /* 0x0000000804050824 */ /* 0x043fe200078e0201 */
[----:B------:R-:W-:-:S04]  /*67d0*/  @P0 IADD3 R4, PT, PT, R4, 0x4, RZ ;  /* 0x0000000404040810 */ /* 0x000fc80007ffe0ff */
[----:B------:R0:W-:Y:S04]  /*67e0*/  @P0 STL.64 [R5], RZ ;  /* 0x000000ff05000387 */ /* 0x0001e80000100a00 */
[----:B------:R0:W-:Y:S04]  /*67f0*/  @P0 STL.64 [R5+0x8], RZ ;  /* 0x000008ff05000387 */ /* 0x0001e80000100a00 */
[----:B------:R0:W-:Y:S04]  /*6800*/  @P0 STL.64 [R5+0x10], RZ ;  /* 0x000010ff05000387 */ /* 0x0001e80000100a00 */
[----:B------:R0:W-:Y:S01]  /*6810*/  @P0 STL.64 [R5+0x18], RZ ;  /* 0x000018ff05000387 */ /* 0x0001e20000100a00 */
[----:B------:R-:W-:Y:S05]  /*6820*/  @!P2 BRA `(.L_x_83) ;  /* 0x0000002c008ca947 */ /* 0x000fea0003800000 */
[----:B------:R-:W-:Y:S01]  /*6830*/  IMAD R4, R4, 0x8, R1 ;  /* 0x0000000804047824 */ /* 0x000fe200078e0201 */
[----:B------:R-:W-:-:S04]  /*6840*/  ISETP.NE.AND P0, PT, R52, 0x1, PT ;  /* 0x000000013400780c */ /* 0x000fc80003f05270 */
[----:B------:R1:W-:Y:S09]  /*6850*/  STL.64 [R4], RZ ;  /* 0x000000ff04007387 */ /* 0x0003f20000100a00 */
[----:B-1----:R-:W-:Y:S05]  /*6860*/  @!P0 BRA `(.L_x_83) ;  /* 0x0000002c007c8947 */ /* 0x002fea0003800000 */
[----:B------:R1:W-:Y:S01]  /*6870*/  STL.64 [R4+0x8], RZ ;  /* 0x000008ff04007387 */ /* 0x0003e20000100a00 */
[----:B------:R-:W-:-:S13]  /*6880*/  ISETP.NE.AND P0, PT, R52, 0x2, PT ;  /* 0x000000023400780c */ /* 0x000fda0003f05270 */
[----:B-1----:R-:W-:Y:S05]  /*6890*/  @!P0 BRA `(.L_x_83) ;  /* 0x0000002c00708947 */ /* 0x002fea0003800000 */
[----:B------:R1:W-:Y:S01]  /*68a0*/  STL.64 [R4+0x10], RZ ;  /* 0x000010ff04007387 */ /* 0x0003e20000100a00 */
[----:B------:R-:W-:Y:S05]  /*68b0*/  BRA `(.L_x_83) ;  /* 0x0000002c00687947 */ /* 0x000fea0003800000 */
.L_x_82:
[----:B------:R-:W-:Y:S01]  /*68c0*/  IMAD.MOV.U32 R10, RZ, RZ, R6 ;  /* 0x000000ffff0a7224 */ /* 0x000fe200078e0006 */
[----:B------:R0:W-:Y:S01]  /*68d0*/  STL.64 [R1+0x8], R18 ;  /* 0x0000081201007387 */ /* 0x0001e20000100a00 */
[----:B------:R-:W-:Y:S01]  /*68e0*/  IMAD.MOV.U32 R11, RZ, RZ, R7 ;  /* 0x000000ffff0b7224 */ /* 0x000fe200078e0007 */
[----:B------:R-:W-:-:S04]  /*68f0*/  UISETP.NE.AND UP0, UPT, UR40, 0x1, UPT ;  /* 0x000000012800788c */ /* 0x000fc8000bf05270 */
[----:B------:R0:W-:Y:S05]  /*6900*/  STL.128 [R1+0x10], R8 ;  /* 0x0000100801007387 */ /* 0x0001ea0000100c00 */
[----:B------:R-:W-:Y:S05]  /*6910*/  BRA.U !UP0, `(.L_x_83) ;  /* 0x0000002d08507547 */ /* 0x000fea000b800000 */
[----:B------:R-:W-:Y:S02]  /*6920*/  HFMA2 R54, -RZ, RZ, 0, 5.9604644775390625e-08 ;  /* 0x00000001ff367431 */ /* 0x000fe400000001ff */
[----:B------:R-:W-:Y:S01]  /*6930*/  IMAD.MOV.U32 R55, RZ, RZ, RZ ;  /* 0x000000ffff377224 */ /* 0x000fe200078e00ff */
[----:B------:R-:W-:Y:S01]  /*6940*/  PRMT R56, RZ, 0x7610, R56 ;  /* 0x00007610ff387816 */ /* 0x000fe20000000038 */
[----:B------:R-:W-:Y:S02]  /*6950*/  IMAD.MOV.U32 R46, RZ, RZ, 0x0 ;  /* 0x00000000ff2e7424 */ /* 0x000fe400078e00ff */
[----:B------:R-:W-:-:S07]  /*6960*/  IMAD.MOV.U32 R47, RZ, RZ, 0x3ff00000 ;  /* 0x3ff00000ff2f7424 */ /* 0x000fce00078e00ff */
.L_x_126:
[----:B------:R-:W-:Y:S01]  /*6970*/  IADD3 R58, PT, PT, R55, 0x2, RZ ;  /* 0x00000002373a7810 */ /* 0x000fe20007ffe0ff */
[----:B--2---:R-:W2:Y:S04]  /*6980*/  LDL.64 R20, [R1+0x410] ;  /* 0x0004100001147983 */ /* 0x004ea80000100a00 */
[----:B----4-:R-:W-:-:S05]  /*6990*/  IMAD R4, R58, 0x50, R51 ;  /* 0x000000503a047824 */ /* 0x010fca00078e0233 */
[----:B01-3--:R-:W3:Y:S01]  /*69a0*/  LDL.64 R10, [R4+-0x50] ;  /* 0xffffb000040a7983 */ /* 0x00bee20000100a00 */
        /* <DEDUP_REMOVED lines=38> */
.L_x_88:
[----:B------:R-:W-:Y:S05]  /*6c10*/  BSYNC.RECONVERGENT B3 ;  /* 0x0000000000037941 */ /* 0x000fea0003800200 */
.L_x_87:
        /* <DEDUP_REMOVED lines=20> */
[----:B0-----:R-:W-:-:S03]  /*6d60*/  DMUL R8, R16, R14 ;  /* 0x0000000e10087228 */ /* 0x001fc60000000000 */
[----:B-1----:R-:W-:Y:S02]  /*6d70*/  IMAD R5, R18, 0x8, R1 ;  /* 0x0000000812057824 */ /* 0x002fe400078e0201 */
[----:B---3--:R-:W-:Y:S01]  /*6d80*/  DFMA R10, R12, R6, R10 ;  /* 0x000000060c0a722b */ /* 0x008fe2000000000a */
[----:B------:R-:W-:-:S04]  /*6d90*/  IMAD.IADD R12, R58, 0x1, R60 ;  /* 0x000000013a0c7824 */ /* 0x000fc800078e023c */
[----:B------:R-:W-:Y:S02]  /*6da0*/  IMAD R13, R12, 0x8, R1 ;  /* 0x000000080c0d7824 */ /* 0x000fe400078e0201 */
[----:B------:R2:W-:Y:S01]  /*6db0*/  STL.64 [R21+0x370], R10 ;  /* 0x0003700a15007387 */ /* 0x0005e20000100a00 */
[----:B------:R-:W-:-:S03]  /*6dc0*/  DMUL R16, R16, R10 ;  /* 0x0000000a10107228 */ /* 0x000fc60000000000 */
        /* <DEDUP_REMOVED lines=8> */
.L_x_100:
[----:B------:R-:W3:Y:S01]  /*6e50*/  LDL.64 R18, [R1+0x410] ;  /* 0x0004100001127983 */ /* 0x000ee20000100a00 */
[----:B--2---:R-:W-:-:S04]  /*6e60*/  IMAD.IADD R21, R58, 0x1, -R57 ;  /* 0x000000013a157824 */ /* 0x004fc800078e0a39 */
[----:B0-----:R-:W-:-:S05]  /*6e70*/  IMAD R9, R21, 0x8, R4 ;  /* 0x0000000815097824 */ /* 0x001fca00078e0204 */
        /* <DEDUP_REMOVED lines=30> */
.L_x_93:
[----:B------:R-:W-:Y:S05]  /*7060*/  BSYNC.RECONVERGENT B4 ;  /* 0x0000000000047941 */ /* 0x000fea0003800200 */
.L_x_92:
        /* <DEDUP_REMOVED lines=10> */
[----:B0-----:R-:W-:-:S05]  /*7110*/  VIADD R9, R57, 0x1 ;  /* 0x0000000139097836 */ /* 0x001fca0000000000 */
[----:B------:R-:W-:Y:S01]  /*7120*/  IADD3 R20, PT, PT, R58, -R9, RZ ;  /* 0x800000093a147210 */ /* 0x000fe20007ffe0ff */
[----:B--2---:R-:W-:-:S07]  /*7130*/  DMUL R62, R12, R10 ;  /* 0x0000000a0c3e7228 */ /* 0x004fce0000000000 */
[----:B------:R0:W-:Y:S04]  /*7140*/  STL.64 [R59], R62 ;  /* 0x0000003e3b007387 */ /* 0x0001e80000100a00 */
[----:B------:R-:W2:Y:S01]  /*7150*/  LDL.64 R22, [R1+0x410] ;  /* 0x0004100001167983 */ /* 0x000ea20000100a00 */
[----:B------:R-:W-:-:S05]  /*7160*/  IMAD R13, R20, 0x8, R4 ;  /* 0x00000008140d7824 */ /* 0x000fca00078e0204 */
[----:B------:R-:W3:Y:S01]  /*7170*/  LDL.64 R14, [R13+-0x50] ;  /* 0xffffb0000d0e7983 */ /* 0x000ee20000100a00 */
[----:B-1----:R-:W-:Y:S01]  /*7180*/  I2F.F64.U32 R16, R9 ;  /* 0x0000000900107312 */ /* 0x002fe20000201800 */
[----:B------:R-:W-:Y:S01]  /*7190*/  VIADD R12, R8, 0xffffffff ;  /* 0xffffffff080c7836 */ /* 0x000fe20000000000 */
[----:B------:R-:W-:Y:S01]  /*71a0*/  DMUL R10, R24, R10 ;  /* 0x0000000a180a7228 */ /* 0x000fe20000000000 */
[----:B------:R-:W-:Y:S05]  /*71b0*/  BSSY.RECONVERGENT B4, `(.L_x_94) ;  /* 0x0000019000047945 */ /* 0x000fea0003800200 */
[----:B0-----:R-:W0:Y:S02]  /*71c0*/  I2F.F64.U32 R62, R12 ;  /* 0x0000000c003e7312 */ /* 0x001e240000201800 */
[----:B0-----:R-:W-:-:S02]  /*71d0*/  DMUL R62, R2, R62 ;  /* 0x0000003e023e7228 */ /* 0x001fc40000000000 */
        /* <DEDUP_REMOVED lines=22> */
.L_x_95:
[----:B------:R-:W-:Y:S05]  /*7340*/  BSYNC.RECONVERGENT B4 ;  /* 0x0000000000047941 */ /* 0x000fea0003800200 */
.L_x_94:
        /* <DEDUP_REMOVED lines=8> */
[----:B------:R-:W-:-:S05]  /*73d0*/  IMAD.IADD R20, R76, 0x1, -R57 ;  /* 0x000000014c147824 */ /* 0x000fca00078e0a39 */
[----:B0-----:R-:W-:Y:S01]  /*73e0*/  LEA R13, R20, R4, 0x3 ;  /* 0x00000004140d7211 */ /* 0x001fe200078e18ff */
[----:B------:R-:W-:Y:S01]  /*73f0*/  VIADD R9, R57, 0x2 ;  /* 0x0000000239097836 */ /* 0x000fe20000000000 */
[----:B--2---:R-:W-:-:S07]  /*7400*/  DMUL R62, R14, R10 ;  /* 0x0000000a0e3e7228 */ /* 0x004fce0000000000 */
[----:B------:R0:W-:Y:S04]  /*7410*/  STL.64 [R59+0x8], R62 ;  /* 0x0000083e3b007387 */ /* 0x0001e80000100a00 */
[----:B------:R-:W2:Y:S04]  /*7420*/  LDL.64 R22, [R1+0x410] ;  /* 0x0004100001167983 */ /* 0x000ea80000100a00 */
[----:B------:R-:W3:Y:S01]  /*7430*/  LDL.64 R14, [R13+-0x50] ;  /* 0xffffb0000d0e7983 */ /* 0x000ee20000100a00 */
[----:B------:R-:W-:Y:S01]  /*7440*/  I2F.F64.U32 R16, R9 ;  /* 0x0000000900107312 */ /* 0x000fe20000201800 */
[----:B------:R-:W-:Y:S01]  /*7450*/  IMAD.IADD R12, R21, 0x1, R76 ;  /* 0x00000001150c7824 */ /* 0x000fe200078e024c */
[----:B------:R-:W-:Y:S01]  /*7460*/  DMUL R10, R24, R10 ;  /* 0x0000000a180a7228 */ /* 0x000fe20000000000 */
[----:B------:R-:W-:Y:S05]  /*7470*/  BSSY.RECONVERGENT B4, `(.L_x_96) ;  /* 0x0000019000047945 */ /* 0x000fea0003800200 */
[----:B0-----:R-:W0:Y:S02]  /*7480*/  I2F.F64.U32 R62, R12 ;  /* 0x0000000c003e7312 */ /* 0x001e240000201800 */
[----:B0-----:R-:W-:-:S02]  /*7490*/  DMUL R62, R2, R62 ;  /* 0x0000003e023e7228 */ /* 0x001fc40000000000 */
[----:B--2---:R-:W-:Y:S01]  /*74a0*/  DMUL R22, R22, R16 ;  /* 0x0000001016167228 */ /* 0x004fe20000000000 */
[----:B------:R-:W-:-:S05]  /*74b0*/  IMAD.MOV.U32 R16, RZ, RZ, 0x1 ;  /* 0x00000001ff107424 */ /* 0x000fca00078e00ff */
[----:B---3--:R-:W-:Y:S01]  /*74c0*/  DFMA R68, R62, R14, -R10 ;  /* 0x0000000e3e44722b */ /* 0x008fe2000000080a */
[----:B------:R-:W0:Y:S09]  /*74d0*/  MUFU.RCP64H R17, R23 ;  /* 0x0000001700117308 */ /* 0x000e320000001800 */
        /* <DEDUP_REMOVED lines=18> */
.L_x_97:
[----:B------:R-:W-:Y:S05]  /*7600*/  BSYNC.RECONVERGENT B4 ;  /* 0x0000000000047941 */ /* 0x000fea0003800200 */
.L_x_96:
        /* <DEDUP_REMOVED lines=8> */
[----:B------:R-:W-:-:S05]  /*7690*/  VIADD R19, R57, 0x3 ;  /* 0x0000000339137836 */ /* 0x000fca0000000000 */
[----:B------:R-:W-:-:S05]  /*76a0*/  IADD3 R18, PT, PT, R58, -R19, RZ ;  /* 0x800000133a127210 */ /* 0x000fca0007ffe0ff */
[----:B------:R-:W-:Y:S01]  /*76b0*/  IMAD R9, R18, 0x8, R4 ;  /* 0x0000000812097824 */ /* 0x000fe200078e0204 */
[----:B--2---:R-:W-:-:S07]  /*76c0*/  DMUL R22, R14, R10 ;  /* 0x0000000a0e167228 */ /* 0x004fce0000000000 */
[----:B------:R1:W-:Y:S04]  /*76d0*/  STL.64 [R59+0x10], R22 ;  /* 0x000010163b007387 */ /* 0x0003e80000100a00 */
[----:B------:R-:W2:Y:S04]  /*76e0*/  LDL.64 R20, [R1+0x410] ;  /* 0x0004100001147983 */ /* 0x000ea80000100a00 */
[----:B0-----:R-:W3:Y:S01]  /*76f0*/  LDL.64 R12, [R9+-0x50] ;  /* 0xffffb000090c7983 */ /* 0x001ee20000100a00 */
[----:B------:R-:W-:Y:S01]  /*7700*/  I2F.F64.U32 R14, R19 ;  /* 0x00000013000e7312 */ /* 0x000fe20000201800 */
[----:B------:R-:W-:Y:S01]  /*7710*/  VIADD R8, R8, 0xfffffffd ;  /* 0xfffffffd08087836 */ /* 0x000fe20000000000 */
[----:B------:R-:W-:Y:S01]  /*7720*/  DMUL R10, R24, R10 ;  /* 0x0000000a180a7228 */ /* 0x000fe20000000000 */
[----:B------:R-:W-:Y:S05]  /*7730*/  BSSY.RECONVERGENT B4, `(.L_x_98) ;  /* 0x0000019000047945 */ /* 0x000fea0003800200 */
[----:B-1----:R-:W0:Y:S02]  /*7740*/  I2F.F64.U32 R22, R8 ;  /* 0x0000000800167312 */ /* 0x002e240000201800 */
        /* <DEDUP_REMOVED lines=23> */
.L_x_99:
[----:B------:R-:W-:Y:S05]  /*78c0*/  BSYNC.RECONVERGENT B4 ;  /* 0x0000000000047941 */ /* 0x000fea0003800200 */
.L_x_98:
        /* <DEDUP_REMOVED lines=13> */
.L_x_91:
[----:B------:R-:W-:-:S13]  /*79a0*/  LOP3.LUT P0, RZ, R55, 0x3, RZ, 0xc0, !PT ;  /* 0x0000000337ff7812 */ /* 0x000fda000780c0ff */
[----:B------:R-:W-:Y:S05]  /*79b0*/  @!P0 BRA `(.L_x_101) ;  /* 0x0000001c00188947 */ /* 0x000fea0003800000 */
[----:B------:R-:W-:-:S13]  /*79c0*/  LOP3.LUT P0, RZ, R56, 0x3, RZ, 0xc0, !PT ;  /* 0x0000000338ff7812 */ /* 0x000fda000780c0ff */
[----:B------:R-:W-:Y:S05]  /*79d0*/  @!P0 BRA `(.L_x_102) ;  /* 0x00000004006c8947 */ /* 0x000fea0003800000 */
[----:B--2---:R-:W2:Y:S01]  /*79e0*/  LDL.64 R20, [R1+0x410] ;  /* 0x0004100001147983 */ /* 0x004ea20000100a00 */
[----:B0-----:R-:W-:-:S05]  /*79f0*/  IADD3 R9, PT, PT, R58, -R57, RZ ;  /* 0x800000393a097210 */ /* 0x001fca0007ffe0ff */
[----:B------:R-:W-:-:S05]  /*7a00*/  IMAD R8, R9, 0x8, R4 ;  /* 0x0000000809087824 */ /* 0x000fca00078e0204 */
        /* <DEDUP_REMOVED lines=30> */
.L_x_104:
[----:B------:R-:W-:Y:S05]  /*7bf0*/  BSYNC.RECONVERGENT B4 ;  /* 0x0000000000047941 */ /* 0x000fea0003800200 */
.L_x_103:
        /* <DEDUP_REMOVED lines=9> */
[----:B0-----:R-:W-:-:S05]  /*7c90*/  IADD3 R8, PT, PT, R57, 0x1, RZ ;  /* 0x0000000139087810 */ /* 0x001fca0007ffe0ff */
[----:B------:R-:W-:-:S04]  /*7ca0*/  IMAD.IADD R19, R58, 0x1, -R8 ;  /* 0x000000013a137824 */ /* 0x000fc800078e0a08 */
[----:B------:R-:W-:Y:S01]  /*7cb0*/  IMAD R9, R19, 0x8, R4 ;  /* 0x0000000813097824 */ /* 0x000fe200078e0204 */
[----:B--2---:R-:W-:-:S07]  /*7cc0*/  DMUL R16, R12, R10 ;  /* 0x0000000a0c107228 */ /* 0x004fce0000000000 */
[----:B------:R0:W-:Y:S04]  /*7cd0*/  STL.64 [R59], R16 ;  /* 0x000000103b007387 */ /* 0x0001e80000100a00 */
[----:B------:R-:W2:Y:S04]  /*7ce0*/  LDL.64 R20, [R1+0x410] ;  /* 0x0004100001147983 */ /* 0x000ea80000100a00 */
        /* <DEDUP_REMOVED lines=8> */
[----:B------:R-:W-:Y:S01]  /*7d70*/  IMAD.MOV.U32 R14, RZ, RZ, 0x1 ;  /* 0x00000001ff0e7424 */ /* 0x000fe200078e00ff */
[----:B---3--:R-:W-:-:S04]  /*7d80*/  DMUL R12, R24, R12 ;  /* 0x0000000c180c7228 */ /* 0x008fc80000000000 */
[----:B------:R-:W0:Y:S04]  /*7d90*/  MUFU.RCP64H R15, R21 ;  /* 0x00000015000f7308 */ /* 0x000e280000001800 */
[----:B----4-:R-:W-:-:S10]  /*7da0*/  DFMA R68, R22, R10, -R12 ;  /* 0x0000000a1644722b */ /* 0x010fd4000000080c */
        /* <DEDUP_REMOVED lines=18> */
.L_x_106:
[----:B------:R-:W-:Y:S05]  /*7ed0*/  BSYNC.RECONVERGENT B4 ;  /* 0x0000000000047941 */ /* 0x000fea0003800200 */
.L_x_105:
        /* <DEDUP_REMOVED lines=11> */
.L_x_102:
[----:B--2---:R-:W-:-:S04]  /*7f90*/  LOP3.LUT R8, R56, 0x1, RZ, 0xc0, !PT ;  /* 0x0000000138087812 */ /* 0x004fc800078ec0ff */
[----:B------:R-:W-:-:S13]  /*7fa0*/  ISETP.NE.U32.AND P0, PT, R8, 0x1, PT ;  /* 0x000000010800780c */ /* 0x000fda0003f05070 */
[----:B------:R-:W-:Y:S05]  /*7fb0*/  @!P0 BRA `(.L_x_101) ;  /* 0x0000001400988947 */ /* 0x000fea0003800000 */
[----:B------:R-:W2:Y:S01]  /*7fc0*/  LDL.64 R18, [R1+0x410] ;  /* 0x0004100001127983 */ /* 0x000ea20000100a00 */
[----:B01----:R-:W-:-:S04]  /*7fd0*/  IMAD.IADD R9, R58, 0x1, -R57 ;  /* 0x000000013a097824 */ /* 0x003fc800078e0a39 */
        /* <DEDUP_REMOVED lines=31> */
.L_x_108:
[----:B------:R-:W-:Y:S05]  /*81d0*/  BSYNC.RECONVERGENT B4 ;  /* 0x0000000000047941 */ /* 0x000fea0003800200 */
.L_x_107:
        /* <DEDUP_REMOVED lines=12> */
.L_x_90:
[----:B------:R-:W-:Y:S01]  /*82a0*/  ISETP.GE.U32.AND P0, PT, R76, 0x3, PT ;  /* 0x000000034c00780c */ /* 0x000fe20003f06070 */
[----:B------:R-:W-:-:S12]  /*82b0*/  IMAD.MOV.U32 R22, RZ, RZ, 0x1 ;  /* 0x00000001ff167424 */ /* 0x000fd800078e00ff */
[----:B------:R-:W-:Y:S05]  /*82c0*/  @!P0 BRA `(.L_x_109) ;  /* 0x00000008009c8947 */ /* 0x000fea0003800000 */
[----:B------:R-:W-:Y:S01]  /*82d0*/  LOP3.LUT R82, R55, 0xfffffffc, RZ, 0xc0, !PT ;  /* 0xfffffffc37527812 */ /* 0x000fe200078ec0ff */
[----:B------:R-:W-:-:S07]  /*82e0*/  IMAD.MOV.U32 R84, RZ, RZ, 0x1 ;  /* 0x00000001ff547424 */ /* 0x000fce00078e00ff */
.L_x_118:
        /* <DEDUP_REMOVED lines=33> */
.L_x_111:
[----:B------:R-:W-:Y:S05]  /*8500*/  BSYNC.RECONVERGENT B4 ;  /* 0x0000000000047941 */ /* 0x000fea0003800200 */
.L_x_110:
        /* <DEDUP_REMOVED lines=10> */
[----:B------:R-:W1:Y:S01]  /*85b0*/  MUFU.RCP64H R19, R25 ;  /* 0x0000001900137308 */ /* 0x000e620000001800 */
[----:B------:R-:W-:Y:S01]  /*85c0*/  IMAD.MOV.U32 R18, RZ, RZ, 0x1 ;  /* 0x00000001ff127424 */ /* 0x000fe200078e00ff */
[----:B--2---:R-:W-:-:S07]  /*85d0*/  DMUL R22, R16, R8 ;  /* 0x0000000810167228 */ /* 0x004fce0000000000 */
[----:B------:R2:W-:Y:S04]  /*85e0*/  STL.64 [R89], R22 ;  /* 0x0000001659007387 */ /* 0x0005e80000100a00 */
[----:B------:R-:W3:Y:S01]  /*85f0*/  LDL.64 R62, [R1+0x410] ;  /* 0x00041000013e7983 */ /* 0x000ee20000100a00 */
[----:B------:R-:W-:Y:S01]  /*8600*/  IADD3 R16, PT, PT, R58, -R84, RZ ;  /* 0x800000543a107210 */ /* 0x000fe20007ffe0ff */
[----:B-1----:R-:W-:Y:S01]  /*8610*/  DFMA R20, -R24, R18, 1 ;  /* 0x3ff000001814742b */ /* 0x002fe20000000112 */
[----:B0-----:R-:W-:Y:S01]  /*8620*/  VIADD R13, R12, 0x1 ;  /* 0x000000010c0d7836 */ /* 0x001fe20000000000 */
[----:B------:R-:W-:Y:S03]  /*8630*/  BSSY.RECONVERGENT B4, `(.L_x_112) ;  /* 0x0000018000047945 */ /* 0x000fe60003800200 */
[----:B------:R-:W-:Y:S03]  /*8640*/  I2F.F64 R16, R16 ;  /* 0x0000001000107312 */ /* 0x000fe60000201c00 */
[----:B------:R-:W-:-:S05]  /*8650*/  DFMA R20, R20, R20, R20 ;  /* 0x000000141414722b */ /* 0x000fca0000000014 */
[----:B------:R-:W0:Y:S03]  /*8660*/  I2F.F64 R14, R13 ;  /* 0x0000000d000e7312 */ /* 0x000e260000201c00 */
[----:B------:R-:W-:-:S08]  /*8670*/  DFMA R20, R18, R20, R18 ;  /* 0x000000141214722b */ /* 0x000fd00000000012 */
[----:B--2---:R-:W-:Y:S02]  /*8680*/  DFMA R22, -R24, R20, 1 ;  /* 0x3ff000001816742b */ /* 0x004fe40000000114 */
[----:B0-----:R-:W-:-:S06]  /*8690*/  DMUL R14, R2, R14 ;  /* 0x0000000e020e7228 */ /* 0x001fcc0000000000 */
[----:B------:R-:W-:Y:S02]  /*86a0*/  DFMA R22, R20, R22, R20 ;  /* 0x000000161416722b */ /* 0x000fe40000000014 */
[----:B---3--:R-:W-:-:S08]  /*86b0*/  DMUL R18, R16, R62 ;  /* 0x0000003e10127228 */ /* 0x008fd00000000000 */
[----:B------:R-:W-:-:S08]  /*86c0*/  DMUL R18, R18, R8 ;  /* 0x0000000812127228 */ /* 0x000fd00000000000 */
        /* <DEDUP_REMOVED lines=14> */
.L_x_113:
[----:B------:R-:W-:Y:S05]  /*87b0*/  BSYNC.RECONVERGENT B4 ;  /* 0x0000000000047941 */ /* 0x000fea0003800200 */
.L_x_112:
[----:B------:R0:W-:Y:S04]  /*87c0*/  STL.64 [R5+0x58], R14 ;  /* 0x0000580e05007387 */ /* 0x0001e80000100a00 */
[----:B------:R-:W2:Y:S01]  /*87d0*/  LDL.128 R68, [R87+0x328] ;  /* 0x0003280057447983 */ /* 0x000ea20000100c00 */
[----:B------:R-:W-:Y:S01]  /*87e0*/  IMAD R91, R84, 0x8, R83 ;  /* 0x00000008545b7824 */ /* 0x000fe200078e0253 */
[----:B--2---:R-:W-:-:S07]  /*87f0*/  DMUL R68, R68, R14 ;  /* 0x0000000e44447228 */ /* 0x004fce0000000000 */
[----:B------:R1:W-:Y:S04]  /*8800*/  STL.64 [R91+0x8], R68 ;  /* 0x000008445b007387 */ /* 0x0003e80000100a00 */
[----:B------:R-:W2:Y:S01]  /*8810*/  LDL.128 R72, [R87+0x378] ;  /* 0x0003780057487983 */ /* 0x000ea20000100c00 */
[----:B------:R-:W3:Y:S01]  /*8820*/  MUFU.RCP64H R23, R25 ;  /* 0x0000001900177308 */ /* 0x000ee20000001800 */
[----:B------:R-:W-:Y:S01]  /*8830*/  IMAD.MOV.U32 R22, RZ, RZ, 0x1 ;  /* 0x00000001ff167424 */ /* 0x000fe200078e00ff */
[----:B------:R-:W-:Y:S01]  /*8840*/  IADD3 R18, PT, PT, R57, -0x2, RZ ;  /* 0xfffffffe39127810 */ /* 0x000fe20007ffe0ff */
[----:B--2---:R-:W-:-:S07]  /*8850*/  DMUL R72, R72, R14 ;  /* 0x0000000e48487228 */ /* 0x004fce0000000000 */
[----:B------:R2:W-:Y:S04]  /*8860*/  STL.64 [R89+-0x8], R72 ;  /* 0xfffff84859007387 */ /* 0x0005e80000100a00 */
[----:B------:R-:W4:Y:S04]  /*8870*/  LDL.64 R20, [R1+0x410] ;  /* 0x0004100001147983 */ /* 0x000f280000100a00 */
[----:B------:R-:W1:Y:S01]  /*8880*/  LDL.128 R8, [R5+0x8] ;  /* 0x0000080005087983 */ /* 0x000e620000100c00 */
[----:B---3--:R-:W-:Y:S01]  /*8890*/  DFMA R16, -R24, R22, 1 ;  /* 0x3ff000001810742b */ /* 0x008fe20000000116 */
[----:B------:R-:W-:Y:S01]  /*88a0*/  I2F.F64 R18, R18 ;  /* 0x0000001200127312 */ /* 0x000fe20000201c00 */
[----:B------:R-:W-:Y:S01]  /*88b0*/  VIADD R13, R12, 0x2 ;  /* 0x000000020c0d7836 */ /* 0x000fe20000000000 */
[----:B------:R-:W-:Y:S05]  /*88c0*/  BSSY.RECONVERGENT B4, `(.L_x_114) ;  /* 0x0000017000047945 */ /* 0x000fea0003800200 */
[----:B------:R-:W-:-:S02]  /*88d0*/  DFMA R62, R16, R16, R16 ;  /* 0x00000010103e722b */ /* 0x000fc40000000010 */
[----:B------:R-:W3:Y:S06]  /*88e0*/  I2F.F64 R16, R13 ;  /* 0x0000000d00107312 */ /* 0x000eec0000201c00 */
[----:B------:R-:W-:Y:S02]  /*88f0*/  DFMA R62, R22, R62, R22 ;  /* 0x0000003e163e722b */ /* 0x000fe40000000016 */
[----:B---3--:R-:W-:Y:S02]  /*8900*/  DMUL R16, R2, R16 ;  /* 0x0000001002107228 */ /* 0x008fe40000000000 */
[----:B----4-:R-:W-:-:S08]  /*8910*/  DMUL R20, R18, R20 ;  /* 0x0000001412147228 */ /* 0x010fd00000000000 */
[----:B------:R-:W-:Y:S02]  /*8920*/  DMUL R20, R20, R14 ;  /* 0x0000000e14147228 */ /* 0x000fe40000000000 */
[----:B0-----:R-:W-:-:S06]  /*8930*/  DFMA R14, -R24, R62, 1 ;  /* 0x3ff00000180e742b */ /* 0x001fcc000000013e */
[----:B-1----:R-:W-:Y:S02]  /*8940*/  DFMA R68, R16, R8, -R20 ;  /* 0x000000081044722b */ /* 0x002fe40000000814 */
[----:B------:R-:W-:-:S08]  /*8950*/  DFMA R62, R62, R14, R62 ;  /* 0x0000000e3e3e722b */ /* 0x000fd0000000003e */
[----:B------:R-:W-:Y:S01]  /*8960*/  DMUL R8, R62, R68 ;  /* 0x000000443e087228 */ /* 0x000fe20000000000 */
[----:B------:R-:W-:-:S07]  /*8970*/  FSETP.GEU.AND P2, PT, |R69|, 6.5827683646048100446e-37, PT ;  /* 0x036000004500780b */ /* 0x000fce0003f4e200 */
[----:B------:R-:W-:-:S08]  /*8980*/  DFMA R14, -R24, R8, R68 ;  /* 0x00000008180e722b */ /* 0x000fd00000000144 */
[----:B------:R-:W-:-:S10]  /*8990*/  DFMA R8, R62, R14, R8 ;  /* 0x0000000e3e08722b */ /* 0x000fd40000000008 */
[----:B------:R-:W-:-:S05]  /*89a0*/  FFMA R14, RZ, R25, R9 ;  /* 0x00000019ff0e7223 */ /* 0x000fca0000000009 */
[----:B------:R-:W-:-:S13]  /*89b0*/  FSETP.GT.AND P0, PT, |R14|, 1.469367938527859385e-39, PT ;  /* 0x001000000e00780b */ /* 0x000fda0003f04200 */
[----:B--2---:R-:W-:Y:S05]  /*89c0*/  @P0 BRA P2, `(.L_x_115) ;  /* 0x0000000000180947 */ /* 0x004fea0001000000 */
[----:B------:R-:W-:Y:S01]  /*89d0*/  IMAD.MOV.U32 R64, RZ, RZ, R24 ;  /* 0x000000ffff407224 */ /* 0x000fe200078e0018 */
[----:B------:R-:W-:Y:S02]  /*89e0*/  MOV R63, R25 ;  /* 0x00000019003f7202 */ /* 0x000fe40000000f00 */
[----:B------:R-:W-:-:S07]  /*89f0*/  MOV R61, 0x8a10 ;  /* 0x00008a10003d7802 */ /* 0x000fce0000000f00 */
[----:B------:R-:W-:Y:S05]  /*8a00*/  CALL.REL.NOINC `($__internal_1_$__cuda_sm20_div_rn_f64_full) ;  /* 0x000000dc00787944 */ /* 0x000fea0003c00000 */
[----:B------:R-:W-:Y:S02]  /*8a10*/  IMAD.MOV.U32 R8, RZ, RZ, R72 ;  /* 0x000000ffff087224 */ /* 0x000fe400078e0048 */
[----:B------:R-:W-:-:S07]  /*8a20*/  IMAD.MOV.U32 R9, RZ, RZ, R73 ;  /* 0x000000ffff097224 */ /* 0x000fce00078e0049 */
.L_x_115:
[----:B------:R-:W-:Y:S05]  /*8a30*/  BSYNC.RECONVERGENT B4 ;  /* 0x0000000000047941 */ /* 0x000fea0003800200 */
.L_x_114:
        /* <DEDUP_REMOVED lines=11> */
[----:B------:R-:W2:Y:S08]  /*8af0*/  I2F.F64 R14, R14 ;  /* 0x0000000e000e7312 */ /* 0x000eb00000201c00 */
[----:B------:R-:W4:Y:S01]  /*8b00*/  I2F.F64 R12, R12 ;  /* 0x0000000c000c7312 */ /* 0x000f220000201c00 */
[----:B---3--:R-:W-:-:S08]  /*8b10*/  DFMA R18, -R24, R16, 1 ;  /* 0x3ff000001812742b */ /* 0x008fd00000000110 */
[----:B------:R-:W-:-:S08]  /*8b20*/  DFMA R18, R18, R18, R18 ;  /* 0x000000121212722b */ /* 0x000fd00000000012 */
[----:B------:R-:W-:-:S08]  /*8b30*/  DFMA R18, R16, R18, R16 ;  /* 0x000000121012722b */ /* 0x000fd00000000010 */
[----:B------:R-:W-:-:S08]  /*8b40*/  DFMA R22, -R24, R18, 1 ;  /* 0x3ff000001816742b */ /* 0x000fd00000000112 */
[----:B------:R-:W-:Y:S02]  /*8b50*/  DFMA R22, R18, R22, R18 ;  /* 0x000000161216722b */ /* 0x000fe40000000012 */
[----:B--2---:R-:W-:Y:S02]  /*8b60*/  DMUL R16, R14, R20 ;  /* 0x000000140e107228 */ /* 0x004fe40000000000 */
[----:B----4-:R-:W-:-:S06]  /*8b70*/  DMUL R20, R2, R12 ;  /* 0x0000000c02147228 */ /* 0x010fcc0000000000 */
[----:B------:R-:W-:-:S08]  /*8b80*/  DMUL R16, R16, R8 ;  /* 0x0000000810107228 */ /* 0x000fd00000000000 */
        /* <DEDUP_REMOVED lines=14> */
.L_x_117:
[----:B------:R-:W-:Y:S05]  /*8c70*/  BSYNC.RECONVERGENT B4 ;  /* 0x0000000000047941 */ /* 0x000fea0003800200 */
.L_x_116:
[----:B------:R0:W-:Y:S04]  /*8c80*/  STL.64 [R5+0x68], R8 ;  /* 0x0000680805007387 */ /* 0x0001e80000100a00 */
[----:B------:R-:W2:Y:S02]  /*8c90*/  LDL.64 R10, [R87+0x338] ;  /* 0x00033800570a7983 */ /* 0x000ea40000100a00 */
[----:B--2---:R-:W-:-:S07]  /*8ca0*/  DMUL R10, R10, R8 ;  /* 0x000000080a0a7228 */ /* 0x004fce0000000000 */
[----:B------:R0:W-:Y:S04]  /*8cb0*/  STL.64 [R91+0x18], R10 ;  /* 0x0000180a5b007387 */ /* 0x0001e80000100a00 */
[----:B------:R-:W2:Y:S01]  /*8cc0*/  LDL.64 R12, [R87+0x388] ;  /* 0x00038800570c7983 */ /* 0x000ea20000100a00 */
[C---:B------:R-:W-:Y:S02]  /*8cd0*/  VIADD R15, R84.reuse, 0x3 ;  /* 0x00000003540f7836 */ /* 0x040fe40000000000 */
[----:B------:R-:W-:-:S03]  /*8ce0*/  VIADD R22, R84, 0x4 ;  /* 0x0000000454167836 */ /* 0x000fc60000000000 */
[----:B------:R-:W-:Y:S02]  /*8cf0*/  ISETP.NE.AND P0, PT, R15, R82, PT ;  /* 0x000000520f00720c */ /* 0x000fe40003f05270 */
[----:B------:R-:W-:Y:S01]  /*8d00*/  MOV R84, R22 ;  /* 0x0000001600547202 */ /* 0x000fe20000000f00 */
[----:B--2---:R-:W-:-:S07]  /*8d10*/  DMUL R12, R12, R8 ;  /* 0x000000080c0c7228 */ /* 0x004fce0000000000 */
[----:B------:R0:W-:Y:S03]  /*8d20*/  STL.64 [R89+-0x18], R12 ;  /* 0xffffe80c59007387 */ /* 0x0001e60000100a00 */
[----:B------:R-:W-:Y:S05]  /*8d30*/  @P0 BRA `(.L_x_118) ;  /* 0xfffffff4006c0947 */ /* 0x000fea000383ffff */
.L_x_109:
        /* <DEDUP_REMOVED lines=13> */
[----:B------:R-:W1:Y:S08]  /*8e10*/  I2F.F64 R8, R16 ;  /* 0x0000001000087312 */ /* 0x000e700000201c00 */
[----:B------:R-:W3:Y:S01]  /*8e20*/  I2F.F64 R12, R12 ;  /* 0x0000000c000c7312 */ /* 0x000ee20000201c00 */
[----:B0-----:R-:W-:-:S02]  /*8e30*/  DFMA R20, -R24, R18, 1 ;  /* 0x3ff000001814742b */ /* 0x001fc40000000112 */
[----:B-1----:R-:W-:-:S06]  /*8e40*/  DMUL R8, R2, R8 ;  /* 0x0000000802087228 */ /* 0x002fcc0000000000 */
[----:B------:R-:W-:-:S08]  /*8e50*/  DFMA R20, R20, R20, R20 ;  /* 0x000000141414722b */ /* 0x000fd00000000014 */
[----:B------:R-:W-:-:S08]  /*8e60*/  DFMA R20, R18, R20, R18 ;  /* 0x000000141214722b */ /* 0x000fd00000000012 */
[----:B------:R-:W-:-:S08]  /*8e70*/  DFMA R18, -R24, R20, 1 ;  /* 0x3ff000001812742b */ /* 0x000fd00000000114 */
[----:B------:R-:W-:Y:S02]  /*8e80*/  DFMA R18, R20, R18, R20 ;  /* 0x000000121412722b */ /* 0x000fe40000000014 */
[----:B---3--:R-:W-:-:S08]  /*8e90*/  DMUL R62, R12, R62 ;  /* 0x0000003e0c3e7228 */ /* 0x008fd00000000000 */
[----:B--2---:R-:W-:-:S08]  /*8ea0*/  DMUL R14, R62, R14 ;  /* 0x0000000e3e0e7228 */ /* 0x004fd00000000000 */
        /* <DEDUP_REMOVED lines=14> */
.L_x_121:
[----:B------:R-:W-:Y:S05]  /*8f90*/  BSYNC.RECONVERGENT B4 ;  /* 0x0000000000047941 */ /* 0x000fea0003800200 */
.L_x_120:
        /* <DEDUP_REMOVED lines=11> */
[----:B------:R-:W1:Y:S01]  /*9050*/  MUFU.RCP64H R19, R25 ;  /* 0x0000001900137308 */ /* 0x000e620000001800 */
[----:B------:R-:W-:Y:S01]  /*9060*/  IMAD.IADD R14, R58, 0x1, -R22 ;  /* 0x000000013a0e7824 */ /* 0x000fe200078e0a16 */
[----:B------:R-:W-:Y:S01]  /*9070*/  MOV R18, 0x1 ;  /* 0x0000000100127802 */ /* 0x000fe20000000f00 */
[----:B--2---:R-:W-:-:S07]  /*9080*/  DMUL R62, R12, R8 ;  /* 0x000000080c3e7228 */ /* 0x004fce0000000000 */
[----:B------:R2:W-:Y:S04]  /*9090*/  STL.64 [R57], R62 ;  /* 0x0000003e39007387 */ /* 0x0005e80000100a00 */
[----:B------:R-:W3:Y:S04]  /*90a0*/  LDL.64 R64, [R1+0x410] ;  /* 0x0004100001407983 */ /* 0x000ee80000100a00 */
[----:B------:R-:W4:Y:S01]  /*90b0*/  LDL.64 R12, [R5] ;  /* 0x00000000050c7983 */ /* 0x000f220000100a00 */
[----:B------:R-:W3:Y:S01]  /*90c0*/  I2F.F64 R14, R14 ;  /* 0x0000000e000e7312 */ /* 0x000ee20000201c00 */
[----:B-1----:R-:W-:Y:S01]  /*90d0*/  DFMA R20, -R24, R18, 1 ;  /* 0x3ff000001814742b */ /* 0x002fe20000000112 */
[----:B0-----:R-:W-:Y:S01]  /*90e0*/  VIADD R10, R16, 0x1 ;  /* 0x00000001100a7836 */ /* 0x001fe20000000000 */
        /* <DEDUP_REMOVED lines=9> */
[----:B----4-:R-:W-:-:S08]  /*9180*/  DFMA R68, R8, R12, -R16 ;  /* 0x0000000c0844722b */ /* 0x010fd00000000810 */
[----:B------:R-:W-:Y:S02]  /*9190*/  DMUL R8, R18, R68 ;  /* 0x0000004412087228 */ /* 0x000fe40000000000 */
[----:B------:R-:W-:-:S06]  /*91a0*/  FSETP.GEU.AND P2, PT, |R69|, 6.5827683646048100446e-37, PT ;  /* 0x036000004500780b */ /* 0x000fcc0003f4e200 */
[----:B------:R-:W-:-:S08]  /*91b0*/  DFMA R12, -R24, R8, R68 ;  /* 0x00000008180c722b */ /* 0x000fd00000000144 */
[----:B------:R-:W-:-:S10]  /*91c0*/  DFMA R8, R18, R12, R8 ;  /* 0x0000000c1208722b */ /* 0x000fd40000000008 */
[----:B------:R-:W-:-:S05]  /*91d0*/  FFMA R5, RZ, R25, R9 ;  /* 0x00000019ff057223 */ /* 0x000fca0000000009 */
[----:B------:R-:W-:-:S13]  /*91e0*/  FSETP.GT.AND P0, PT, |R5|, 1.469367938527859385e-39, PT ;  /* 0x001000000500780b */ /* 0x000fda0003f04200 */
[----:B--2---:R-:W-:Y:S05]  /*91f0*/  @P0 BRA P2, `(.L_x_123) ;  /* 0x0000000000180947 */ /* 0x004fea0001000000 */
[----:B------:R-:W-:Y:S01]  /*9200*/  IMAD.MOV.U32 R64, RZ, RZ, R24 ;  /* 0x000000ffff407224 */ /* 0x000fe200078e0018 */
[----:B------:R-:W-:Y:S01]  /*9210*/  MOV R61, 0x9240 ;  /* 0x00009240003d7802 */ /* 0x000fe20000000f00 */
[----:B------:R-:W-:-:S07]  /*9220*/  IMAD.MOV.U32 R63, RZ, RZ, R25 ;  /* 0x000000ffff3f7224 */ /* 0x000fce00078e0019 */
[----:B------:R-:W-:Y:S05]  /*9230*/  CALL.REL.NOINC `($__internal_1_$__cuda_sm20_div_rn_f64_full) ;  /* 0x000000d4006c7944 */ /* 0x000fea0003c00000 */
[----:B------:R-:W-:Y:S01]  /*9240*/  MOV R8, R72 ;  /* 0x0000004800087202 */ /* 0x000fe20000000f00 */
[----:B------:R-:W-:-:S07]  /*9250*/  IMAD.MOV.U32 R9, RZ, RZ, R73 ;  /* 0x000000ffff097224 */ /* 0x000fce00078e0049 */
.L_x_123:
[----:B------:R-:W-:Y:S05]  /*9260*/  BSYNC.RECONVERGENT B4 ;  /* 0x0000000000047941 */ /* 0x000fea0003800200 */
.L_x_122:
        /* <DEDUP_REMOVED lines=9> */
.L_x_119:
[----:B0-2---:R-:W-:-:S04]  /*9300*/  LOP3.LUT R5, R56, 0x1, RZ, 0xc0, !PT ;  /* 0x0000000138057812 */ /* 0x005fc800078ec0ff */
[----:B------:R-:W-:-:S13]  /*9310*/  ISETP.NE.U32.AND P0, PT, R5, 0x1, PT ;  /* 0x000000010500780c */ /* 0x000fda0003f05070 */
[----:B------:R-:W-:Y:S05]  /*9320*/  @!P0 BRA `(.L_x_101) ;  /* 0x0000000000bc8947 */ /* 0x000fea0003800000 */
[----:B------:R-:W2:Y:S01]  /*9330*/  LDL.64 R62, [R1+0x410] ;  /* 0x00041000013e7983 */ /* 0x000ea20000100a00 */
[----:B-1----:R-:W-:-:S05]  /*9340*/  LEA R10, R22, R77, 0x3 ;  /* 0x0000004d160a7211 */ /* 0x002fca00078e18ff */
[----:B------:R-:W3:Y:S04]  /*9350*/  LDL.64 R16, [R10+0x48] ;  /* 0x000048000a107983 */ /* 0x000ee80000100a00 */
[----:B------:R-:W4:Y:S01]  /*9360*/  LDL.64 R12, [R10+-0x8] ;  /* 0xfffff8000a0c7983 */ /* 0x000f220000100a00 */
[----:B------:R-:W0:Y:S01]  /*9370*/  MUFU.RCP64H R19, R25 ;  /* 0x0000001900137308 */ /* 0x000e220000001800 */
[----:B------:R-:W-:Y:S01]  /*9380*/  IMAD.MOV.U32 R18, RZ, RZ, 0x1 ;  /* 0x00000001ff127424 */ /* 0x000fe200078e00ff */
[----:B------:R-:W-:Y:S01]  /*9390*/  BSSY.RECONVERGENT B4, `(.L_x_124) ;  /* 0x000001b000047945 */ /* 0x000fe20003800200 */
[--C-:B------:R-:W-:Y:S02]  /*93a0*/  IMAD.IADD R11, R59, 0x1, -R22.reuse ;  /* 0x000000013b0b7824 */ /* 0x100fe400078e0a16 */
[----:B------:R-:W-:-:S03]  /*93b0*/  IMAD.IADD R5, R55, 0x1, R22 ;  /* 0x0000000137057824 */ /* 0x000fc600078e0216 */
[----:B------:R-:W-:Y:S08]  /*93c0*/  I2F.F64 R14, R11 ;  /* 0x0000000b000e7312 */ /* 0x000ff00000201c00 */
[----:B------:R-:W1:Y:S01]  /*93d0*/  I2F.F64 R8, R5 ;  /* 0x0000000500087312 */ /* 0x000e620000201c00 */
[----:B0-----:R-:W-:-:S08]  /*93e0*/  DFMA R20, -R24, R18, 1 ;  /* 0x3ff000001814742b */ /* 0x001fd00000000112 */
[----:B------:R-:W-:Y:S02]  /*93f0*/  DFMA R20, R20, R20, R20 ;  /* 0x000000141414722b */ /* 0x000fe40000000014 */
[----:B-1----:R-:W-:-:S06]  /*9400*/  DMUL R8, R2, R8 ;  /* 0x0000000802087228 */ /* 0x002fcc0000000000 */
[----:B------:R-:W-:Y:S02]  /*9410*/  DFMA R20, R18, R20, R18 ;  /* 0x000000141214722b */ /* 0x000fe40000000012 */
[----:B--2---:R-:W-:-:S08]  /*9420*/  DMUL R14, R14, R62 ;  /* 0x0000003e0e0e7228 */ /* 0x004fd00000000000 */
[----:B---3--:R-:W-:Y:S02]  /*9430*/  DMUL R14, R14, R16 ;  /* 0x000000100e0e7228 */ /* 0x008fe40000000000 */
        /* <DEDUP_REMOVED lines=16> */
.L_x_125:
[----:B------:R-:W-:Y:S05]  /*9540*/  BSYNC.RECONVERGENT B4 ;  /* 0x0000000000047941 */ /* 0x000fea0003800200 */
.L_x_124:
        /* <DEDUP_REMOVED lines=13> */
.L_x_101:
[----:B------:R-:W-:Y:S05]  /*9620*/  BSYNC.RECONVERGENT B3 ;  /* 0x0000000000037941 */ /* 0x000fea0003800200 */
.L_x_89:
[----:B------:R-:W-:Y:S01]  /*9630*/  ISETP.NE.AND P0, PT, R58, UR40, PT ;  /* 0x000000283a007c0c */ /* 0x000fe2000bf05270 */
[----:B------:R-:W-:-:S12]  /*9640*/  VIADD R56, R56, 0x1 ;  /* 0x0000000138387836 */ /* 0x000fd80000000000 */
[----:B------:R-:W-:Y:S05]  /*9650*/  @P0 BRA `(.L_x_126) ;  /* 0xffffffd000c40947 */ /* 0x000fea000383ffff */
.L_x_83:
[----:B------:R-:W-:Y:S05]  /*9660*/  BSYNC.RECONVERGENT B0 ;  /* 0x0000000000007941 */ /* 0x000fea0003800200 */
.L_x_81:
[----:B01234-:R-:W0:Y:S01]  /*9670*/  MUFU.RSQ64H R5, R3 ;  /* 0x0000000300057308 */ /* 0x01fe220000001c00 */
[----:B------:R-:W-:Y:S01]  /*9680*/  VIADD R4, R3, 0xfcb00000 ;  /* 0xfcb0000003047836 */ /* 0x000fe20000000000 */
[----:B------:R-:W-:Y:S01]  /*9690*/  MOV R8, 0x0 ;  /* 0x0000000000087802 */ /* 0x000fe20000000f00 */
[----:B------:R-:W-:Y:S01]  /*96a0*/  IMAD.MOV.U32 R9, RZ, RZ, 0x3fd80000 ;  /* 0x3fd80000ff097424 */ /* 0x000fe200078e00ff */
[----:B------:R-:W-:Y:S02]  /*96b0*/  BSSY.RECONVERGENT B0, `(.L_x_127) ;  /* 0x0000018000007945 */ /* 0x000fe40003800200 */
[----:B------:R-:W-:Y:S01]  /*96c0*/  ISETP.GE.U32.AND P0, PT, R4, 0x7ca00000, PT ;  /* 0x7ca000000400780c */ /* 0x000fe20003f06070 */
[----:B0-----:R-:W-:-:S08]  /*96d0*/  DMUL R6, R4, R4 ;  /* 0x0000000404067228 */ /* 0x001fd00000000000 */
[----:B------:R-:W-:-:S08]  /*96e0*/  DFMA R6, R2, -R6, 1 ;  /* 0x3ff000000206742b */ /* 0x000fd00000000806 */
[----:B------:R-:W-:Y:S02]  /*96f0*/  DFMA R8, R6, R8, 0.5 ;  /* 0x3fe000000608742b */ /* 0x000fe40000000008 */
[----:B------:R-:W-:-:S08]  /*9700*/  DMUL R6, R4, R6 ;  /* 0x0000000604067228 */ /* 0x000fd00000000000 */
[----:B------:R-:W-:-:S08]  /*9710*/  DFMA R8, R8, R6, R4 ;  /* 0x000000060808722b */ /* 0x000fd00000000004 */
[----:B------:R-:W-:Y:S02]  /*9720*/  DMUL R10, R2, R8 ;  /* 0x00000008020a7228 */ /* 0x000fe40000000000 */
[----:B------:R-:W-:Y:S02]  /*9730*/  VIADD R7, R9, 0xfff00000 ;  /* 0xfff0000009077836 */ /* 0x000fe40000000000 */
[----:B------:R-:W-:-:S04]  /*9740*/  IMAD.MOV.U32 R6, RZ, RZ, R8 ;  /* 0x000000ffff067224 */ /* 0x000fc800078e0008 */
[----:B------:R-:W-:-:S08]  /*9750*/  DFMA R12, R10, -R10, R2 ;  /* 0x8000000a0a0c722b */ /* 0x000fd00000000002 */
[----:B------:R-:W-:Y:S01]  /*9760*/  DFMA R64, R12, R6, R10 ;  /* 0x000000060c40722b */ /* 0x000fe2000000000a */
[----:B------:R-:W-:Y:S10]  /*9770*/  @!P0 BRA `(.L_x_128) ;  /* 0x00000000002c8947 */ /* 0x000ff40003800000 */
[----:B------:R-:W-:Y:S01]  /*9780*/  MOV R56, R8 ;  /* 0x0000000800387202 */ /* 0x000fe20000000f00 */
[----:B------:R-:W-:Y:S01]  /*9790*/  IMAD.MOV.U32 R54, RZ, RZ, R12 ;  /* 0x000000ffff367224 */ /* 0x000fe200078e000c */
[----:B------:R-:W-:Y:S01]  /*97a0*/  MOV R59, R11 ;  /* 0x0000000b003b7202 */ /* 0x000fe20000000f00 */
[----:B------:R-:W-:Y:S01]  /*97b0*/  IMAD.MOV.U32 R55, RZ, RZ, R13 ;  /* 0x000000ffff377224 */ /* 0x000fe200078e000d */
[----:B------:R-:W-:Y:S01]  /*97c0*/  MOV R47, R3 ;  /* 0x00000003002f7202 */ /* 0x000fe20000000f00 */
[----:B------:R-:W-:Y:S01]  /*97d0*/  IMAD.MOV.U32 R58, RZ, RZ, R10 ;  /* 0x000000ffff3a7224 */ /* 0x000fe200078e000a */
[----:B------:R-:W-:Y:S01]  /*97e0*/  MOV R60, 0x9830 ;  /* 0x00009830003c7802 */ /* 0x000fe20000000f00 */
[----:B------:R-:W-:Y:S02]  /*97f0*/  IMAD.MOV.U32 R26, RZ, RZ, R4 ;  /* 0x000000ffff1a7224 */ /* 0x000fe400078e0004 */
[----:B------:R-:W-:Y:S02]  /*9800*/  IMAD.MOV.U32 R57, RZ, RZ, R7 ;  /* 0x000000ffff397224 */ /* 0x000fe400078e0007 */
[----:B------:R-:W-:-:S07]  /*9810*/  IMAD.MOV.U32 R46, RZ, RZ, R2 ;  /* 0x000000ffff2e7224 */ /* 0x000fce00078e0002 */
[----:B------:R-:W-:Y:S05]  /*9820*/  CALL.REL.NOINC `($__internal_2_$__cuda_sm20_dsqrt_rn_f64_mediumpath_v1) ;  /* 0x000000d4005c7944 */ /* 0x000fea0003c00000 */
.L_x_128:
[----:B------:R-:W-:Y:S05]  /*9830*/  BSYNC.RECONVERGENT B0 ;  /* 0x0000000000007941 */ /* 0x000fea0003800200 */
.L_x_127:
[----:B------:R-:W0:Y:S01]  /*9840*/  LDCU.64 UR4, c[0x0][0x3b0] ;  /* 0x00007600ff0477ac */ /* 0x000e220008000a00 */
[----:B------:R-:W-:Y:S01]  /*9850*/  BSSY.RECONVERGENT B0, `(.L_x_129) ;  /* 0x00000a9000007945 */ /* 0x000fe20003800200 */
[----:B0-----:R-:W-:-:S10]  /*9860*/  DMUL R24, R64, UR4 ;  /* 0x0000000440187c28 */ /* 0x001fd40008000000 */
[----:B------:R-:W-:-:S04]  /*9870*/  LOP3.LUT R27, R25, 0x7fffffff, RZ, 0xc0, !PT ;  /* 0x7fffffff191b7812 */ /* 0x000fc800078ec0ff */
[----:B------:R-:W-:-:S13]  /*9880*/  ISETP.GT.U32.AND P0, PT, R27, 0x7fefffff, PT ;  /* 0x7fefffff1b00780c */ /* 0x000fda0003f04070 */
[----:B------:R-:W-:Y:S05]  /*9890*/  @P0 BRA `(.L_x_130) ;  /* 0x00000008006c0947 */ /* 0x000fea0003800000 */
[----:B------:R-:W-:Y:S01]  /*98a0*/  IMAD.MOV.U32 R4, RZ, RZ, R24 ;  /* 0x000000ffff047224 */ /* 0x000fe200078e0018 */
[----:B------:R-:W-:Y:S01]  /*98b0*/  UMOV UR4, 0xd4e0bfd7 ;  /* 0xd4e0bfd700047882 */ /* 0x000fe20000000000 */
[----:B------:R-:W-:Y:S01]  /*98c0*/  IMAD.MOV.U32 R5, RZ, RZ, R27 ;  /* 0x000000ffff057224 */ /* 0x000fe200078e001b */
[----:B------:R-:W-:Y:S01]  /*98d0*/  UMOV UR5, 0x3df8774a ;  /* 0x3df8774a00057882 */ /* 0x000fe20000000000 */
[----:B------:R-:W-:Y:S01]  /*98e0*/  IMAD.MOV.U32 R10, RZ, RZ, RZ ;  /* 0x000000ffff0a7224 */ /* 0x000fe200078e00ff */
[----:B------:R-:W-:Y:S01]  /*98f0*/  ISETP.GT.U32.AND P0, PT, R27, 0x403b4000, PT ;  /* 0x403b40001b00780c */ /* 0x000fe20003f04070 */
[----:B------:R-:W-:Y:S02]  /*9900*/  IMAD.MOV.U32 R18, RZ, RZ, 0x652b82fe ;  /* 0x652b82feff127424 */ /* 0x000fe400078e00ff */
[C---:B------:R-:W-:Y:S01]  /*9910*/  DADD R8, R4.reuse, 4 ;  /* 0x4010000004087429 */ /* 0x040fe20000000000 */
[----:B------:R-:W-:Y:S01]  /*9920*/  IMAD.MOV.U32 R19, RZ, RZ, 0x3ff71547 ;  /* 0x3ff71547ff137424 */ /* 0x000fe200078e00ff */
[----:B------:R-:W-:Y:S01]  /*9930*/  DMUL R16, R4, -R4 ;  /* 0x8000000404107228 */ /* 0x000fe20000000000 */
[----:B------:R-:W-:-:S02]  /*9940*/  IMAD.MOV.U32 R14, RZ, RZ, 0x0 ;  /* 0x00000000ff0e7424 */ /* 0x000fc400078e00ff */
[----:B------:R-:W-:Y:S01]  /*9950*/  IMAD.MOV.U32 R15, RZ, RZ, 0x3ff00000 ;  /* 0x3ff00000ff0f7424 */ /* 0x000fe200078e00ff */
[----:B------:R-:W0:Y:S04]  /*9960*/  MUFU.RCP64H R11, R9 ;  /* 0x00000009000b7308 */ /* 0x000e280000001800 */
[----:B------:R-:W-:Y:S02]  /*9970*/  DFMA R18, R16, R18, 6.75539944105574400000e+15 ;  /* 0x433800001012742b */ /* 0x000fe40000000012 */
[----:B0-----:R-:W-:-:S06]  /*9980*/  DFMA R6, -R8, R10, 1 ;  /* 0x3ff000000806742b */ /* 0x001fcc000000010a */
[----:B------:R-:W-:Y:S02]  /*9990*/  DADD R8, R18, -6.75539944105574400000e+15 ;  /* 0xc338000012087429 */ /* 0x000fe40000000000 */
[----:B------:R-:W-:Y:S02]  /*99a0*/  DFMA R12, R6, R6, R6 ;  /* 0x00000006060c722b */ /* 0x000fe40000000006 */
[----:B------:R-:W-:-:S06]  /*99b0*/  DADD R6, R4, -4 ;  /* 0xc010000004067429 */ /* 0x000fcc0000000000 */
[----:B------:R-:W-:-:S08]  /*99c0*/  DFMA R12, R10, R12, R10 ;  /* 0x0000000c0a0c722b */ /* 0x000fd0000000000a */
[----:B------:R-:W-:-:S08]  /*99d0*/  DMUL R6, R6, R12 ;  /* 0x0000000c06067228 */ /* 0x000fd00000000000 */
[----:B------:R-:W-:-:S08]  /*99e0*/  DADD R10, R6, 1 ;  /* 0x3ff00000060a7429 */ /* 0x000fd00000000000 */
[----:B------:R-:W-:-:S08]  /*99f0*/  DFMA R10, R10, -4, R4 ;  /* 0xc01000000a0a782b */ /* 0x000fd00000000004 */
[----:B------:R-:W-:-:S08]  /*9a00*/  DFMA R10, R4, -R6, R10 ;  /* 0x80000006040a722b */ /* 0x000fd0000000000a */
[----:B------:R-:W-:Y:S01]  /*9a10*/  DFMA R10, R12, R10, R6 ;  /* 0x0000000a0c0a722b */ /* 0x000fe20000000006 */
[----:B------:R-:W-:Y:S01]  /*9a20*/  MOV R6, 0xfd03d328 ;  /* 0xfd03d32800067802 */ /* 0x000fe20000000f00 */
[----:B------:R-:W-:-:S06]  /*9a30*/  IMAD.MOV.U32 R7, RZ, RZ, 0x3e44e1c6 ;  /* 0x3e44e1c6ff077424 */ /* 0x000fcc00078e00ff */
[----:B------:R-:W-:Y:S01]  /*9a40*/  DFMA R6, R10, -UR4, -R6 ;  /* 0x800000040a067c2b */ /* 0x000fe20008000806 */
[----:B------:R-:W-:Y:S01]  /*9a50*/  UMOV UR4, 0x9f7a56b6 ;  /* 0x9f7a56b600047882 */ /* 0x000fe20000000000 */
[----:B------:R-:W-:-:S06]  /*9a60*/  UMOV UR5, 0x3e433014 ;  /* 0x3e43301400057882 */ /* 0x000fcc0000000000 */
[----:B------:R-:W-:Y:S01]  /*9a70*/  DFMA R6, R10, R6, -UR4 ;  /* 0x800000040a067e2b */ /* 0x000fe20008000006 */
        /* <DEDUP_REMOVED lines=26> */
[----:B------:R-:W-:Y:S01]  /*9c20*/  DFMA R6, R10, R6, -UR4 ;  /* 0x800000040a067e2b */ /* 0x000fe20008000006 */
[----:B------:R-:W-:Y:S01]  /*9c30*/  UMOV UR4, 0xfefa39ef ;  /* 0xfefa39ef00047882 */ /* 0x000fe20000000000 */
[----:B------:R-:W-:Y:S02]  /*9c40*/  UMOV UR5, 0x3fe62e42 ;  /* 0x3fe62e4200057882 */ /* 0x000fe40000000000 */
[--C-:B------:R-:W-:Y:S01]  /*9c50*/  DFMA R12, R8, -UR4, R16.reuse ;  /* 0x80000004080c7c2b */ /* 0x100fe20008000010 */
[----:B------:R-:W-:Y:S01]  /*9c60*/  UMOV UR4, 0xe68c1713 ;  /* 0xe68c171300047882 */ /* 0x000fe20000000000 */
[----:B------:R-:W-:Y:S01]  /*9c70*/  UMOV UR5, 0x3f48d4ab ;  /* 0x3f48d4ab00057882 */ /* 0x000fe20000000000 */
[----:B------:R-:W-:Y:S02]  /*9c80*/  DFMA R16, -R4, R4, -R16 ;  /* 0x000000040410722b */ /* 0x000fe40000000910 */
[----:B------:R-:W-:Y:S01]  /*9c90*/  DFMA R6, R10, R6, -UR4 ;  /* 0x800000040a067e2b */ /* 0x000fe20008000006 */
[----:B------:R-:W-:Y:S01]  /*9ca0*/  UMOV UR4, 0x3b39803f ;  /* 0x3b39803f00047882 */ /* 0x000fe20000000000 */
[----:B------:R-:W-:-:S02]  /*9cb0*/  UMOV UR5, 0x3c7abc9e ;  /* 0x3c7abc9e00057882 */ /* 0x000fc40000000000 */
[----:B------:R-:W-:Y:S01]  /*9cc0*/  DFMA R20, R8, -UR4, R12 ;  /* 0x8000000408147c2b */ /* 0x000fe2000800000c */
[----:B------:R-:W-:Y:S01]  /*9cd0*/  UMOV UR4, 0x210dd6b4 ;  /* 0x210dd6b400047882 */ /* 0x000fe20000000000 */
[----:B------:R-:W-:Y:S01]  /*9ce0*/  UMOV UR5, 0x3f749c67 ;  /* 0x3f749c6700057882 */ /* 0x000fe20000000000 */
[----:B------:R-:W-:Y:S01]  /*9cf0*/  MOV R8, 0xfca213ea ;  /* 0xfca213ea00087802 */ /* 0x000fe20000000f00 */
[----:B------:R-:W-:Y:S01]  /*9d00*/  IMAD.MOV.U32 R9, RZ, RZ, 0x3e928af3 ;  /* 0x3e928af3ff097424 */ /* 0x000fe200078e00ff */
[----:B------:R-:W-:Y:S01]  /*9d10*/  DFMA R6, R10, R6, UR4 ;  /* 0x000000040a067e2b */ /* 0x000fe20008000006 */
[----:B------:R-:W-:Y:S01]  /*9d20*/  UMOV UR4, 0x69ce2bdf ;  /* 0x69ce2bdf00047882 */ /* 0x000fe20000000000 */
[----:B------:R-:W-:-:S03]  /*9d30*/  UMOV UR5, 0x3e5ade15 ;  /* 0x3e5ade1500057882 */ /* 0x000fc60000000000 */
[----:B------:R-:W-:Y:S01]  /*9d40*/  DFMA R8, R20, UR4, R8 ;  /* 0x0000000414087c2b */ /* 0x000fe20008000008 */
[----:B------:R-:W-:Y:S01]  /*9d50*/  UMOV UR4, 0x8568e357 ;  /* 0x8568e35700047882 */ /* 0x000fe20000000000 */
[----:B------:R-:W-:Y:S02]  /*9d60*/  UMOV UR5, 0x3f909623 ;  /* 0x3f90962300057882 */ /* 0x000fe40000000000 */
[----:B------:R-:W-:Y:S01]  /*9d70*/  DFMA R6, R10, R6, -UR4 ;  /* 0x800000040a067e2b */ /* 0x000fe20008000006 */
[----:B------:R-:W-:Y:S01]  /*9d80*/  UMOV UR4, 0x62401315 ;  /* 0x6240131500047882 */ /* 0x000fe20000000000 */
[----:B------:R-:W-:Y:S02]  /*9d90*/  UMOV UR5, 0x3ec71dee ;  /* 0x3ec71dee00057882 */ /* 0x000fe40000000000 */
[----:B------:R-:W-:Y:S01]  /*9da0*/  DFMA R8, R20, R8, UR4 ;  /* 0x0000000414087e2b */ /* 0x000fe20008000008 */
[----:B------:R-:W-:Y:S01]  /*9db0*/  UMOV UR4, 0xdf8c2dc9 ;  /* 0xdf8c2dc900047882 */ /* 0x000fe20000000000 */
[----:B------:R-:W-:-:S02]  /*9dc0*/  UMOV UR5, 0x3fa3079e ;  /* 0x3fa3079e00057882 */ /* 0x000fc40000000000 */
[----:B------:R-:W-:Y:S01]  /*9dd0*/  DFMA R6, R10, R6, UR4 ;  /* 0x000000040a067e2b */ /* 0x000fe20008000006 */
[----:B------:R-:W-:Y:S01]  /*9de0*/  UMOV UR4, 0x7c89eb71 ;  /* 0x7c89eb7100047882 */ /* 0x000fe20000000000 */
[----:B------:R-:W-:Y:S02]  /*9df0*/  UMOV UR5, 0x3efa0199 ;  /* 0x3efa019900057882 */ /* 0x000fe40000000000 */
[----:B------:R-:W-:Y:S01]  /*9e00*/  DFMA R12, R20, R8, UR4 ;  /* 0x00000004140c7e2b */ /* 0x000fe20008000008 */
[----:B------:R-:W-:Y:S01]  /*9e10*/  UMOV UR4, 0xdff601fc ;  /* 0xdff601fc00047882 */ /* 0x000fe20000000000 */
[----:B------:R-:W-:Y:S01]  /*9e20*/  UMOV UR5, 0x3fb0fb06 ;  /* 0x3fb0fb0600057882 */ /* 0x000fe20000000000 */
[----:B------:R-:W-:Y:S02]  /*9e30*/  DFMA R8, R4, 2, R14 ;  /* 0x400000000408782b */ /* 0x000fe4000000000e */
[----:B------:R-:W-:Y:S01]  /*9e40*/  DFMA R6, R10, R6, -UR4 ;  /* 0x800000040a067e2b */ /* 0x000fe20008000006 */
[----:B------:R-:W-:Y:S01]  /*9e50*/  UMOV UR4, 0x14761f65 ;  /* 0x14761f6500047882 */ /* 0x000fe20000000000 */
[----:B------:R-:W-:-:S02]  /*9e60*/  UMOV UR5, 0x3f2a01a0 ;  /* 0x3f2a01a000057882 */ /* 0x000fc40000000000 */
[----:B------:R-:W-:Y:S01]  /*9e70*/  DFMA R14, R20, R12, UR4 ;  /* 0x00000004140e7e2b */ /* 0x000fe2000800000c */
[----:B------:R-:W-:Y:S01]  /*9e80*/  UMOV UR4, 0x4dfbcdc ;  /* 0x04dfbcdc00047882 */ /* 0x000fe20000000000 */
[----:B------:R-:W-:Y:S01]  /*9e90*/  UMOV UR5, 0x3fb7fee0 ;  /* 0x3fb7fee000057882 */ /* 0x000fe20000000000 */
[----:B------:R-:W0:Y:S01]  /*9ea0*/  MUFU.RCP64H R13, R9 ;  /* 0x00000009000d7308 */ /* 0x000e220000001800 */
[----:B------:R-:W-:Y:S01]  /*9eb0*/  DFMA R6, R10, R6, UR4 ;  /* 0x000000040a067e2b */ /* 0x000fe20008000006 */
[----:B------:R-:W-:Y:S01]  /*9ec0*/  UMOV UR4, 0x1852b7af ;  /* 0x1852b7af00047882 */ /* 0x000fe20000000000 */
[----:B------:R-:W-:Y:S01]  /*9ed0*/  UMOV UR5, 0x3f56c16c ;  /* 0x3f56c16c00057882 */ /* 0x000fe20000000000 */
[----:B------:R-:W-:Y:S01]  /*9ee0*/  MOV R12, RZ ;  /* 0x000000ff000c7202 */ /* 0x000fe20000000f00 */
[----:B------:R-:W-:Y:S01]  /*9ef0*/  DFMA R14, R20, R14, UR4 ;  /* 0x00000004140e7e2b */ /* 0x000fe2000800000e */
[----:B------:R-:W-:Y:S01]  /*9f00*/  UMOV UR4, 0x3c3db8c6 ;  /* 0x3c3db8c600047882 */ /* 0x000fe20000000000 */
[----:B------:R-:W-:-:S02]  /*9f10*/  UMOV UR5, 0x3fb9ddb2 ;  /* 0x3fb9ddb200057882 */ /* 0x000fc40000000000 */
[----:B------:R-:W-:Y:S01]  /*9f20*/  DFMA R6, R10, R6, -UR4 ;  /* 0x800000040a067e2b */ /* 0x000fe20008000006 */
[----:B------:R-:W-:Y:S01]  /*9f30*/  UMOV UR4, 0x11122322 ;  /* 0x1112232200047882 */ /* 0x000fe20000000000 */
[----:B------:R-:W-:Y:S02]  /*9f40*/  UMOV UR5, 0x3f811111 ;  /* 0x3f81111100057882 */ /* 0x000fe40000000000 */
[----:B------:R-:W-:Y:S01]  /*9f50*/  DFMA R22, R20, R14, UR4 ;  /* 0x0000000414167e2b */ /* 0x000fe2000800000e */
[----:B------:R-:W-:Y:S01]  /*9f60*/  UMOV UR4, 0xfcfa5fda ;  /* 0xfcfa5fda00047882 */ /* 0x000fe20000000000 */
[----:B------:R-:W-:Y:S02]  /*9f70*/  UMOV UR5, 0x3fb16ece ;  /* 0x3fb16ece00057882 */ /* 0x000fe40000000000 */
[----:B------:R-:W-:Y:S01]  /*9f80*/  DFMA R6, R10, R6, UR4 ;  /* 0x000000040a067e2b */ /* 0x000fe20008000006 */
[----:B------:R-:W-:Y:S01]  /*9f90*/  UMOV UR4, 0x555502a1 ;  /* 0x555502a100047882 */ /* 0x000fe20000000000 */
[----:B------:R-:W-:Y:S01]  /*9fa0*/  UMOV UR5, 0x3fa55555 ;  /* 0x3fa5555500057882 */ /* 0x000fe20000000000 */
[----:B0-----:R-:W-:-:S02]  /*9fb0*/  DFMA R14, -R8, R12, 1 ;  /* 0x3ff00000080e742b */ /* 0x001fc4000000010c */
[----:B------:R-:W-:Y:S01]  /*9fc0*/  DFMA R22, R20, R22, UR4 ;  /* 0x0000000414167e2b */ /* 0x000fe20008000016 */
[----:B------:R-:W-:Y:S01]  /*9fd0*/  UMOV UR4, 0xf66fb6d6 ;  /* 0xf66fb6d600047882 */ /* 0x000fe20000000000 */
[----:B------:R-:W-:Y:S02]  /*9fe0*/  UMOV UR5, 0x3f8f7f5d ;  /* 0x3f8f7f5d00057882 */ /* 0x000fe40000000000 */
[----:B------:R-:W-:Y:S01]  /*9ff0*/  DFMA R6, R10, R6, UR4 ;  /* 0x000000040a067e2b */ /* 0x000fe20008000006 */
[----:B------:R-:W-:Y:S01]  /*a000*/  UMOV UR4, 0x55555511 ;  /* 0x5555551100047882 */ /* 0x000fe20000000000 */
[----:B------:R-:W-:Y:S01]  /*a010*/  UMOV UR5, 0x3fc55555 ;  /* 0x3fc5555500057882 */ /* 0x000fe20000000000 */
[----:B------:R-:W-:Y:S02]  /*a020*/  DFMA R14, R14, R14, R14 ;  /* 0x0000000e0e0e722b */ /* 0x000fe4000000000e */
[----:B------:R-:W-:Y:S01]  /*a030*/  DFMA R22, R20, R22, UR4 ;  /* 0x0000000414167e2b */ /* 0x000fe20008000016 */
[----:B------:R-:W-:Y:S01]  /*a040*/  UMOV UR4, 0xd154a29d ;  /* 0xd154a29d00047882 */ /* 0x000fe20000000000 */
[----:B------:R-:W-:-:S02]  /*a050*/  UMOV UR5, 0x3fc1df1a ;  /* 0x3fc1df1a00057882 */ /* 0x000fc40000000000 */
[----:B------:R-:W-:Y:S01]  /*a060*/  DFMA R6, R10, R6, -UR4 ;  /* 0x800000040a067e2b */ /* 0x000fe20008000006 */
[----:B------:R-:W-:Y:S01]  /*a070*/  UMOV UR4, 0xb ;  /* 0x0000000b00047882 */ /* 0x000fe20000000000 */
[----:B------:R-:W-:Y:S01]  /*a080*/  UMOV UR5, 0x3fe00000 ;  /* 0x3fe0000000057882 */ /* 0x000fe20000000000 */
[----:B------:R-:W-:Y:S02]  /*a090*/  DFMA R14, R12, R14, R12 ;  /* 0x0000000e0c0e722b */ /* 0x000fe4000000000c */
[----:B------:R-:W-:Y:S01]  /*a0a0*/  DFMA R22, R20, R22, UR4 ;  /* 0x0000000414167e2b */ /* 0x000fe20008000016 */
[----:B------:R-:W-:Y:S01]  /*a0b0*/  UMOV UR4, 0x16e9fd7f ;  /* 0x16e9fd7f00047882 */ /* 0x000fe20000000000 */
[----:B------:R-:W-:Y:S01]  /*a0c0*/  UMOV UR5, 0x3ff3ba59 ;  /* 0x3ff3ba5900057882 */ /* 0x000fe20000000000 */
[----:B------:R-:W-:Y:S01]  /*a0d0*/  LEA.HI R12, R18, R18, RZ, 0x1 ;  /* 0x00000012120c7211 */ /* 0x000fe200078f08ff */
[----:B------:R-:W-:-:S03]  /*a0e0*/  DFMA R6, R10, R6, UR4 ;  /* 0x000000040a067e2b */ /* 0x000fc60008000006 */
[----:B------:R-:W-:Y:S01]  /*a0f0*/  SHF.R.S32.HI R13, RZ, 0x1, R12 ;  /* 0x00000001ff0d7819 */ /* 0x000fe2000001140c */
[----:B------:R-:W-:-:S04]  /*a100*/  DFMA R22, R20, R22, 1 ;  /* 0x3ff000001416742b */ /* 0x000fc80000000016 */
[----:B------:R-:W-:Y:S01]  /*a110*/  DMUL R8, R6, R14 ;  /* 0x0000000e06087228 */ /* 0x000fe20000000000 */
[----:B------:R-:W-:-:S03]  /*a120*/  IMAD.IADD R18, R18, 0x1, -R13 ;  /* 0x0000000112127824 */ /* 0x000fc600078e0a0d */
[----:B------:R-:W-:-:S04]  /*a130*/  DFMA R22, R20, R22, 1 ;  /* 0x3ff000001416742b */ /* 0x000fc80000000016 */
[----:B------:R-:W-:-:S06]  /*a140*/  DMUL R10, R8, -2 ;  /* 0xc0000000080a7828 */ /* 0x000fcc0000000000 */
[----:B------:R-:W-:Y:S02]  /*a150*/  IMAD R23, R13, 0x100000, R23 ;  /* 0x001000000d177824 */ /* 0x000fe400078e0217 */
[----:B------:R-:W-:Y:S01]  /*a160*/  DFMA R10, R4, R10, R6 ;  /* 0x0000000a040a722b */ /* 0x000fe20000000006 */
[----:B------:R-:W-:Y:S01]  /*a170*/  LEA R7, R18, 0x3ff00000, 0x14 ;  /* 0x3ff0000012077811 */ /* 0x000fe200078ea0ff */
[----:B------:R-:W-:-:S06]  /*a180*/  IMAD.MOV.U32 R6, RZ, RZ, RZ ;  /* 0x000000ffff067224 */ /* 0x000fcc00078e00ff */
[----:B------:R-:W-:Y:S02]  /*a190*/  DADD R10, -R8, R10 ;  /* 0x00000000080a7229 */ /* 0x000fe4000000010a */
[----:B------:R-:W-:-:S06]  /*a1a0*/  DMUL R6, R22, R6 ;  /* 0x0000000616067228 */ /* 0x000fcc0000000000 */
[----:B------:R-:W-:Y:S02]  /*a1b0*/  DFMA R10, R14, R10, R8 ;  /* 0x0000000a0e0a722b */ /* 0x000fe40000000008 */
[----:B------:R-:W-:-:S08]  /*a1c0*/  DFMA R16, R6, R16, R6 ;  /* 0x000000100610722b */ /* 0x000fd00000000006 */
[----:B------:R-:W-:-:S10]  /*a1d0*/  DMUL R10, R10, R16 ;  /* 0x000000100a0a7228 */ /* 0x000fd40000000000 */
[----:B------:R-:W-:Y:S02]  /*a1e0*/  FSEL R6, R10, RZ, !P0 ;  /* 0x000000ff0a067208 */ /* 0x000fe40004000000 */
[----:B------:R-:W-:Y:S02]  /*a1f0*/  FSEL R7, R11, RZ, !P0 ;  /* 0x000000ff0b077208 */ /* 0x000fe40004000000 */
[----:B------:R-:W-:-:S04]  /*a200*/  ISETP.GE.AND P0, PT, R25, RZ, PT ;  /* 0x000000ff1900720c */ /* 0x000fc80003f06270 */
[----:B------:R-:W-:-:S10]  /*a210*/  DADD R4, -R6, 2 ;  /* 0x4000000006047429 */ /* 0x000fd40000000100 */
[----:B------:R-:W-:Y:S02]  /*a220*/  FSEL R68, R4, R6, !P0 ;  /* 0x0000000604447208 */ /* 0x000fe40004000000 */
[----:B------:R-:W-:Y:S01]  /*a230*/  FSEL R69, R5, R7, !P0 ;  /* 0x0000000705457208 */ /* 0x000fe20004000000 */
[----:B------:R-:W-:Y:S06]  /*a240*/  BRA `(.L_x_131) ;  /* 0x0000000000247947 */ /* 0x000fec0003800000 */
.L_x_130:
[----:B------:R-:W-:Y:S01]  /*a250*/  DADD R4, R24, R24 ;  /* 0x0000000018047229 */ /* 0x000fe20000000018 */
[----:B------:R-:W-:Y:S02]  /*a260*/  ISETP.GE.AND P0, PT, R25, RZ, PT ;  /* 0x000000ff1900720c */ /* 0x000fe40003f06270 */
[----:B------:R-:W-:Y:S02]  /*a270*/  ISETP.NE.AND P2, PT, R24, RZ, PT ;  /* 0x000000ff1800720c */ /* 0x000fe40003f45270 */
[----:B------:R-:W-:Y:S02]  /*a280*/  FSEL R7, RZ, 2, P0 ;  /* 0x40000000ff077808 */ /* 0x000fe40000000000 */
[----:B------:R-:W-:-:S03]  /*a290*/  ISETP.NE.AND P0, PT, R27, 0x7ff00000, PT ;  /* 0x7ff000001b00780c */ /* 0x000fc60003f05270 */
[----:B------:R-:W-:Y:S02]  /*a2a0*/  FSEL R69, R4, RZ, P2 ;  /* 0x000000ff04457208 */ /* 0x000fe40001000000 */
[-C--:B------:R-:W-:Y:S02]  /*a2b0*/  FSEL R7, R7, R5.reuse, !P2 ;  /* 0x0000000507077208 */ /* 0x080fe40005000000 */
[----:B------:R-:W-:Y:S02]  /*a2c0*/  FSEL R68, R69, R4, !P0 ;  /* 0x0000000445447208 */ /* 0x000fe40004000000 */
[----:B------:R-:W-:-:S07]  /*a2d0*/  FSEL R69, R7, R5, !P0 ;  /* 0x0000000507457208 */ /* 0x000fce0004000000 */
.L_x_131:
[----:B------:R-:W-:Y:S05]  /*a2e0*/  BSYNC.RECONVERGENT B0 ;  /* 0x0000000000007941 */ /* 0x000fea0003800200 */
.L_x_129:
[----:B------:R-:W0:Y:S01]  /*a2f0*/  MUFU.RCP64H R5, R65 ;  /* 0x0000004100057308 */ /* 0x000e220000001800 */
[----:B------:R-:W-:Y:S01]  /*a300*/  MOV R4, 0x1 ;  /* 0x0000000100047802 */ /* 0x000fe20000000f00 */
[----:B------:R-:W-:Y:S01]  /*a310*/  BSSY.RECONVERGENT B0, `(.L_x_132) ;  /* 0x0000012000007945 */ /* 0x000fe20003800200 */
[----:B------:R-:W-:-:S04]  /*a320*/  FSETP.GEU.AND P2, PT, |R69|, 6.5827683646048100446e-37, PT ;  /* 0x036000004500780b */ /* 0x000fc80003f4e200 */
[----:B0-----:R-:W-:-:S08]  /*a330*/  DFMA R6, R4, -R64, 1 ;  /* 0x3ff000000406742b */ /* 0x001fd00000000840 */
[----:B------:R-:W-:-:S08]  /*a340*/  DFMA R6, R6, R6, R6 ;  /* 0x000000060606722b */ /* 0x000fd00000000006 */
[----:B------:R-:W-:-:S08]  /*a350*/  DFMA R6, R4, R6, R4 ;  /* 0x000000060406722b */ /* 0x000fd00000000004 */
[----:B------:R-:W-:-:S08]  /*a360*/  DFMA R4, R6, -R64, 1 ;  /* 0x3ff000000604742b */ /* 0x000fd00000000840 */
[----:B------:R-:W-:-:S08]  /*a370*/  DFMA R4, R6, R4, R6 ;  /* 0x000000040604722b */ /* 0x000fd00000000006 */
[----:B------:R-:W-:-:S08]  /*a380*/  DMUL R6, R4, R68 ;  /* 0x0000004404067228 */ /* 0x000fd00000000000 */
[----:B------:R-:W-:-:S08]  /*a390*/  DFMA R8, R6, -R64, R68 ;  /* 0x800000400608722b */ /* 0x000fd00000000044 */
[----:B------:R-:W-:-:S10]  /*a3a0*/  DFMA R4, R4, R8, R6 ;  /* 0x000000080404722b */ /* 0x000fd40000000006 */
[----:B------:R-:W-:-:S05]  /*a3b0*/  FFMA R6, RZ, R65, R5 ;  /* 0x00000041ff067223 */ /* 0x000fca0000000005 */
[----:B------:R-:W-:-:S13]  /*a3c0*/  FSETP.GT.AND P0, PT, |R6|, 1.469367938527859385e-39, PT ;  /* 0x001000000600780b */ /* 0x000fda0003f04200 */
[----:B------:R-:W-:Y:S05]  /*a3d0*/  @P0 BRA P2, `(.L_x_133) ;  /* 0x0000000000140947 */ /* 0x000fea0001000000 */
[----:B------:R-:W-:Y:S01]  /*a3e0*/  IMAD.MOV.U32 R63, RZ, RZ, R65 ;  /* 0x000000ffff3f7224 */ /* 0x000fe200078e0041 */
[----:B------:R-:W-:-:S07]  /*a3f0*/  MOV R61, 0xa410 ;  /* 0x0000a410003d7802 */ /* 0x000fce0000000f00 */
[----:B------:R-:W-:Y:S05]  /*a400*/  CALL.REL.NOINC `($__internal_1_$__cuda_sm20_div_rn_f64_full) ;  /* 0x000000c000f87944 */ /* 0x000fea0003c00000 */
[----:B------:R-:W-:Y:S02]  /*a410*/  IMAD.MOV.U32 R4, RZ, RZ, R72 ;  /* 0x000000ffff047224 */ /* 0x000fe400078e0048 */
[----:B------:R-:W-:-:S07]  /*a420*/  IMAD.MOV.U32 R5, RZ, RZ, R73 ;  /* 0x000000ffff057224 */ /* 0x000fce00078e0049 */
.L_x_133:
[----:B------:R-:W-:Y:S05]  /*a430*/  BSYNC.RECONVERGENT B0 ;  /* 0x0000000000007941 */ /* 0x000fea0003800200 */
.L_x_132:
[----:B------:R-:W-:Y:S01]  /*a440*/  DMUL R14, R40, -R2 ;  /* 0x80000002280e7228 */ /* 0x000fe20000000000 */
[----:B------:R-:W-:Y:S01]  /*a450*/  MOV R16, 0x652b82fe ;  /* 0x652b82fe00107802 */ /* 0x000fe20000000f00 */
[----:B------:R-:W-:Y:S01]  /*a460*/  IMAD.MOV.U32 R17, RZ, RZ, 0x3ff71547 ;  /* 0x3ff71547ff117424 */ /* 0x000fe200078e00ff */
[----:B------:R-:W-:Y:S01]  /*a470*/  UMOV UR4, 0xfefa39ef ;  /* 0xfefa39ef00047882 */ /* 0x000fe20000000000 */
[----:B------:R-:W-:Y:S01]  /*a480*/  UMOV UR5, 0x3fe62e42 ;  /* 0x3fe62e4200057882 */ /* 0x000fe20000000000 */
[----:B------:R-:W0:Y:S01]  /*a490*/  MUFU.RCP64H R11, R31 ;  /* 0x0000001f000b7308 */ /* 0x000e220000001800 */
[----:B------:R-:W-:Y:S01]  /*a4a0*/  MOV R10, 0x1 ;  /* 0x00000001000a7802 */ /* 0x000fe20000000f00 */
[----:B------:R-:W-:Y:S01]  /*a4b0*/  BSSY.RECONVERGENT B0, `(.L_x_134) ;  /* 0x000003b000007945 */ /* 0x000fe20003800200 */
[----:B------:R-:W-:Y:S02]  /*a4c0*/  DFMA R16, R14, R16, 6.75539944105574400000e+15 ;  /* 0x433800000e10742b */ /* 0x000fe40000000010 */
        /* <DEDUP_REMOVED lines=42> */
[----:B------:R-:W-:Y:S02]  /*a770*/  IMAD R7, R16, 0x100000, R9 ;  /* 0x0010000010077824 */ /* 0x000fe400078e0209 */
[----:B------:R-:W-:Y:S01]  /*a780*/  IMAD.MOV.U32 R6, RZ, RZ, R8 ;  /* 0x000000ffff067224 */ /* 0x000fe200078e0008 */
[----:B------:R-:W-:Y:S07]  /*a790*/  @!P0 BRA `(.L_x_135) ;  /* 0x0000000000308947 */ /* 0x000fee0003800000 */
[----:B------:R-:W-:Y:S01]  /*a7a0*/  FSETP.GEU.AND P2, PT, |R15|, 4.2275390625, PT ;  /* 0x408748000f00780b */ /* 0x000fe20003f4e200 */
[C---:B------:R-:W-:Y:S02]  /*a7b0*/  DADD R18, R14.reuse, +INF ;  /* 0x7ff000000e127429 */ /* 0x040fe40000000000 */
[----:B------:R-:W-:-:S08]  /*a7c0*/  DSETP.GEU.AND P0, PT, R14, RZ, PT ;  /* 0x000000ff0e00722a */ /* 0x000fd00003f0e000 */
[----:B------:R-:W-:Y:S02]  /*a7d0*/  FSEL R7, R19, RZ, P0 ;  /* 0x000000ff13077208 */ /* 0x000fe40000000000 */
[----:B------:R-:W-:-:S04]  /*a7e0*/  @!P2 LEA.HI R6, R16, R16, RZ, 0x1 ;  /* 0x000000101006a211 */ /* 0x000fc800078f08ff */
[----:B------:R-:W-:Y:S02]  /*a7f0*/  @!P2 SHF.R.S32.HI R11, RZ, 0x1, R6 ;  /* 0x00000001ff0ba819 */ /* 0x000fe40000011406 */
[----:B------:R-:W-:Y:S02]  /*a800*/  FSEL R6, R18, RZ, P0 ;  /* 0x000000ff12067208 */ /* 0x000fe40000000000 */
[----:B------:R-:W-:Y:S01]  /*a810*/  @!P2 LEA R9, R11, R9, 0x14 ;  /* 0x000000090b09a211 */ /* 0x000fe200078ea0ff */
[----:B------:R-:W-:-:S05]  /*a820*/  @!P2 IMAD.IADD R10, R16, 0x1, -R11 ;  /* 0x00000001100aa824 */ /* 0x000fca00078e0a0b */
[----:B------:R-:W-:Y:S01]  /*a830*/  @!P2 LEA R11, R10, 0x3ff00000, 0x14 ;  /* 0x3ff000000a0ba811 */ /* 0x000fe200078ea0ff */
[----:B------:R-:W-:-:S06]  /*a840*/  @!P2 IMAD.MOV.U32 R10, RZ, RZ, RZ ;  /* 0x000000ffff0aa224 */ /* 0x000fcc00078e00ff */
[----:B------:R-:W-:-:S11]  /*a850*/  @!P2 DMUL R6, R8, R10 ;  /* 0x0000000a0806a228 */ /* 0x000fd60000000000 */
.L_x_135:
[----:B------:R-:W-:Y:S05]  /*a860*/  BSYNC.RECONVERGENT B0 ;  /* 0x0000000000007941 */ /* 0x000fea0003800200 */
.L_x_134:
[----:B------:R-:W-:Y:S01]  /*a870*/  DMUL R68, R28, R6 ;  /* 0x000000061c447228 */ /* 0x000fe20000000000 */
[----:B------:R-:W-:Y:S01]  /*a880*/  BSSY.RECONVERGENT B0, `(.L_x_136) ;  /* 0x0000010000007945 */ /* 0x000fe20003800200 */
[----:B------:R-:W-:Y:S02]  /*a890*/  IMAD.MOV.U32 R14, RZ, RZ, R4 ;  /* 0x000000ffff0e7224 */ /* 0x000fe400078e0004 */
[----:B------:R-:W-:-:S04]  /*a8a0*/  IMAD.MOV.U32 R15, RZ, RZ, R5 ;  /* 0x000000ffff0f7224 */ /* 0x000fc800078e0005 */
        /* <DEDUP_REMOVED lines=13> */
.L_x_137:
[----:B------:R-:W-:Y:S05]  /*a980*/  BSYNC.RECONVERGENT B0 ;  /* 0x0000000000007941 */ /* 0x000fea0003800200 */
.L_x_136:
[----:B------:R-:W2:Y:S01]  /*a990*/  LDL.64 R12, [R1] ;  /* 0x00000000010c7983 */ /* 0x000ea20000100a00 */
[----:B------:R-:W0:Y:S01]  /*a9a0*/  MUFU.RCP64H R9, R3 ;  /* 0x0000000300097308 */ /* 0x000e220000001800 */
[----:B------:R-:W-:Y:S01]  /*a9b0*/  IADD3 R8, PT, PT, R3, 0x300402, RZ ;  /* 0x0030040203087810 */ /* 0x000fe20007ffe0ff */
[----:B------:R-:W-:Y:S01]  /*a9c0*/  BSSY.RECONVERGENT B0, `(.L_x_138) ;  /* 0x0000011000007945 */ /* 0x000fe20003800200 */
[----:B------:R-:W2:Y:S02]  /*a9d0*/  LDS.64 R4, [R50] ;  /* 0x0000000032047984 */ /* 0x000ea40000000a00 */
[----:B------:R-:W-:Y:S02]  /*a9e0*/  FSETP.GEU.AND P0, PT, |R8|, 5.8789094863358348022e-39, PT ;  /* 0x004004020800780b */ /* 0x000fe40003f0e200 */
[----:B0-----:R-:W-:-:S08]  /*a9f0*/  DFMA R10, -R2, R8, 1 ;  /* 0x3ff00000020a742b */ /* 0x001fd00000000108 */
[----:B------:R-:W-:-:S08]  /*aa00*/  DFMA R10, R10, R10, R10 ;  /* 0x0000000a0a0a722b */ /* 0x000fd0000000000a */
[----:B------:R-:W-:Y:S02]  /*aa10*/  DFMA R10, R8, R10, R8 ;  /* 0x0000000a080a722b */ /* 0x000fe40000000008 */
[----:B--2---:R-:W-:-:S06]  /*aa20*/  DFMA R4, R14, R12, R4 ;  /* 0x0000000c0e04722b */ /* 0x004fcc0000000004 */
[----:B------:R-:W-:Y:S01]  /*aa30*/  DFMA R12, -R2, R10, 1 ;  /* 0x3ff00000020c742b */ /* 0x000fe2000000010a */
[----:B------:R0:W-:Y:S07]  /*aa40*/  STS.64 [R50], R4 ;  /* 0x0000000432007388 */ /* 0x0001ee0000000a00 */
[----:B------:R-:W-:Y:S01]  /*aa50*/  DFMA R10, R10, R12, R10 ;  /* 0x0000000c0a0a722b */ /* 0x000fe2000000000a */
[----:B------:R-:W-:Y:S10]  /*aa60*/  @P0 BRA `(.L_x_139) ;  /* 0x0000000000180947 */ /* 0x000ff40003800000 */
[----:B0-----:R-:W-:Y:S01]  /*aa70*/  LOP3.LUT R4, R3, 0x7fffffff, RZ, 0xc0, !PT ;  /* 0x7fffffff03047812 */ /* 0x001fe200078ec0ff */
[----:B------:R-:W-:Y:S01]  /*aa80*/  IMAD.MOV.U32 R10, RZ, RZ, R2 ;  /* 0x000000ffff0a7224 */ /* 0x000fe200078e0002 */
[----:B------:R-:W-:Y:S01]  /*aa90*/  MOV R13, 0xaad0 ;  /* 0x0000aad0000d7802 */ /* 0x000fe20000000f00 */
[----:B------:R-:W-:Y:S02]  /*aaa0*/  IMAD.MOV.U32 R11, RZ, RZ, R3 ;  /* 0x000000ffff0b7224 */ /* 0x000fe400078e0003 */
[----:B------:R-:W-:-:S07]  /*aab0*/  VIADD R9, R4, 0xfff00000 ;  /* 0xfff0000004097836 */ /* 0x000fce0000000000 */
[----:B------:R-:W-:Y:S05]  /*aac0*/  CALL.REL.NOINC `($__internal_0_$__cuda_sm20_dblrcp_rn_slowpath_v3) ;  /* 0x000000b8009c7944 */ /* 0x000fea0003c00000 */
.L_x_139:
[----:B------:R-:W-:Y:S05]  /*aad0*/  BSYNC.RECONVERGENT B0 ;  /* 0x0000000000007941 */ /* 0x000fea0003800200 */
.L_x_138:
[----:B------:R-:W-:Y:S01]  /*aae0*/  HFMA2 R74, -RZ, RZ, 0, 5.9604644775390625e-08 ;  /* 0x00000001ff4a7431 */ /* 0x000fe200000001ff */
[----:B------:R-:W-:Y:S01]  /*aaf0*/  PRMT R64, RZ, 0x7610, R64 ;  /* 0x00007610ff407816 */ /* 0x000fe20000000040 */
[----:B------:R-:W-:Y:S01]  /*ab00*/  UMOV UR6, 0x1 ;  /* 0x0000000100067882 */ /* 0x000fe20000000000 */
[----:B------:R-:W-:Y:S01]  /*ab10*/  PRMT R65, RZ, 0x7610, R65 ;  /* 0x00007610ff417816 */ /* 0x000fe20000000041 */
[----:B------:R-:W-:Y:S01]  /*ab20*/  UMOV UR5, 0x3 ;  /* 0x0000000300057882 */ /* 0x000fe20000000000 */
[----:B------:R-:W-:-:S05]  /*ab30*/  UMOV UR4, URZ ;  /* 0x000000ff00047c82 */ /* 0x000fca0008000000 */
.L_x_144:
[----:B------:R-:W-:Y:S01]  /*ab40*/  ULEA UR7, UR6, 0xffffffff, 0x1 ;  /* 0xffffffff06077891 */ /* 0x000fe2000f8e08ff */
[----:B------:R-:W-:Y:S01]  /*ab50*/  VIADD R76, R65, 0x1 ;  /* 0x00000001414c7836 */ /* 0x000fe20000000000 */
[C---:B------:R-:W-:Y:S01]  /*ab60*/  PRMT R78, R64.reuse, 0x7610, R78 ;  /* 0x00007610404e7816 */ /* 0x040fe2000000004e */
[----:B------:R-:W-:Y:S01]  /*ab70*/  VIADD R75, R64, 0x1 ;  /* 0x00000001404b7836 */ /* 0x000fe20000000000 */
[----:B------:R-:W-:-:S05]  /*ab80*/  ULOP3.LUT UP1, URZ, UR5, 0xf, URZ, 0xc0, !UPT ;  /* 0x0000000f05ff7892 */ /* 0x000fca000f82c0ff */
[----:B-1----:R-:W1:Y:S01]  /*ab90*/  I2F.F64 R2, UR7 ;  /* 0x0000000700027d12 */ /* 0x002e620008201c00 */
[----:B------:R-:W-:-:S04]  /*aba0*/  ULEA UR7, UR4, 0x2, 0x1 ;  /* 0x0000000204077891 */ /* 0x000fc8000f8e08ff */
[----:B------:R-:W-:Y:S01]  /*abb0*/  UISETP.GE.U32.AND UP0, UPT, UR7, 0xf, UPT ;  /* 0x0000000f0700788c */ /* 0x000fe2000bf06070 */
[----:B-1----:R-:W-:-:S08]  /*abc0*/  DFMA R2, R2, R14, -R6 ;  /* 0x0000000e0202722b */ /* 0x002fd00000000806 */
[----:B------:R-:W-:Y:S01]  /*abd0*/  DMUL R14, R2, R10 ;  /* 0x0000000a020e7228 */ /* 0x000fe20000000000 */
[----:B--2---:R-:W-:Y:S10]  /*abe0*/  BRA.U !UP0, `(.L_x_140) ;  /* 0x0000000508207547 */ /* 0x004ff4000b800000 */
[----:B------:R-:W-:-:S03]  /*abf0*/  ULOP3.LUT UR7, UR5, 0xfffffff0, URZ, 0xc0, !UPT ;  /* 0xfffffff005077892 */ /* 0x000fc6000f8ec0ff */
[----:B------:R-:W-:-:S09]  /*ac00*/  UMOV UR5, URZ ;  /* 0x000000ff00057c82 */ /* 0x000fd20008000000 */
.L_x_141:
[----:B------:R-:W-:-:S05]  /*ac10*/  IMAD R24, R74, 0x8, R1 ;  /* 0x000000084a187824 */ /* 0x000fca00078e0201 */
[----:B--2---:R-:W2:Y:S04]  /*ac20*/  LDL.64 R2, [R24] ;  /* 0x0000000018027983 */ /* 0x004ea80000100a00 */
[----:B------:R-:W3:Y:S04]  /*ac30*/  LDL.64 R8, [R24+0x8] ;  /* 0x0000080018087983 */ /* 0x000ee80000100a00 */
[----:B------:R-:W4:Y:S04]  /*ac40*/  LDL.64 R12, [R24+0x10] ;  /* 0x00001000180c7983 */ /* 0x000f280000100a00 */
[----:B------:R-:W5:Y:S04]  /*ac50*/  LDL.64 R18, [R24+0x18] ;  /* 0x0000180018127983 */ /* 0x000f680000100a00 */
[----:B------:R-:W5:Y:S04]  /*ac60*/  LDL.64 R20, [R24+0x20] ;  /* 0x0000200018147983 */ /* 0x000f680000100a00 */
[----:B------:R-:W3:Y:S04]  /*ac70*/  LDL.64 R22, [R24+0x28] ;  /* 0x0000280018167983 */ /* 0x000ee80000100a00 */
        /* <DEDUP_REMOVED lines=10> */
[C---:B------:R-:W-:Y:S01]  /*ad20*/  LEA R77, R74.reuse, R50, 0x3 ;  /* 0x000000324a4d7211 */ /* 0x040fe200078e18ff */
[----:B------:R-:W-:Y:S01]  /*ad30*/  UIADD3 UR5, UPT, UPT, UR5, 0x10, URZ ;  /* 0x0000001005057890 */ /* 0x000fe2000fffe0ff */
[----:B------:R-:W-:-:S03]  /*ad40*/  VIADD R74, R74, 0x10 ;  /* 0x000000104a4a7836 */ /* 0x000fc60000000000 */
[----:B0-----:R-:W2:Y:S01]  /*ad50*/  LDS.64 R4, [R77] ;  /* 0x000000004d047984 */ /* 0x001ea20000000a00 */
[----:B------:R-:W-:-:S03]  /*ad60*/  UISETP.NE.AND UP0, UPT, UR5, UR7, UPT ;  /* 0x000000070500728c */ /* 0x000fc6000bf05270 */
[----:B------:R-:W4:Y:S04]  /*ad70*/  LDS.64 R16, [R77+0x10] ;  /* 0x000010004d107984 */ /* 0x000f280000000a00 */
[----:B-1----:R-:W3:Y:S04]  /*ad80*/  LDS.64 R24, [R77+0x28] ;  /* 0x000028004d187984 */ /* 0x002ee80000000a00 */
[----:B------:R-:W5:Y:S04]  /*ad90*/  LDS.64 R56, [R77+0x40] ;  /* 0x000040004d387984 */ /* 0x000f680000000a00 */
[----:B------:R-:W0:Y:S01]  /*ada0*/  LDS.64 R60, [R77+0x48] ;  /* 0x000048004d3c7984 */ /* 0x000e220000000a00 */
[----:B--2---:R-:W-:-:S03]  /*adb0*/  DFMA R2, R14, R2, R4 ;  /* 0x000000020e02722b */ /* 0x004fc60000000004 */
[----:B------:R-:W1:Y:S04]  /*adc0*/  LDS.64 R4, [R77+0x8] ;  /* 0x000008004d047984 */ /* 0x000e680000000a00 */
[----:B------:R-:W-:Y:S01]  /*add0*/  STS.64 [R77], R2 ;  /* 0x000000024d007388 */ /* 0x000fe20000000a00 */
[----:B----4-:R-:W-:-:S03]  /*ade0*/  DFMA R12, R14, R12, R16 ;  /* 0x0000000c0e0c722b */ /* 0x010fc60000000010 */
[----:B------:R-:W2:Y:S04]  /*adf0*/  LDS.64 R16, [R77+0x20] ;  /* 0x000020004d107984 */ /* 0x000ea80000000a00 */
[----:B------:R-:W-:Y:S04]  /*ae00*/  STS.64 [R77+0x10], R12 ;  /* 0x0000100c4d007388 */ /* 0x000fe80000000a00 */
[----:B------:R-:W4:Y:S01]  /*ae10*/  LDS.64 R2, [R77+0x50] ;  /* 0x000050004d027984 */ /* 0x000f220000000a00 */
[----:B---3--:R-:W-:-:S03]  /*ae20*/  DFMA R22, R14, R22, R24 ;  /* 0x000000160e16722b */ /* 0x008fc60000000018 */
[----:B------:R-:W3:Y:S04]  /*ae30*/  LDS.64 R12, [R77+0x60] ;  /* 0x000060004d0c7984 */ /* 0x000ee80000000a00 */
[----:B------:R-:W3:Y:S04]  /*ae40*/  LDS.64 R24, [R77+0x68] ;  /* 0x000068004d187984 */ /* 0x000ee80000000a00 */
[----:B------:R-:W-:Y:S01]  /*ae50*/  STS.64 [R77+0x28], R22 ;  /* 0x000028164d007388 */ /* 0x000fe20000000a00 */
[C---:B-----5:R-:W-:Y:S02]  /*ae60*/  DFMA R54, R14.reuse, R54, R56 ;  /* 0x000000360e36722b */ /* 0x060fe40000000038 */
[----:B0-----:R-:W-:-:S05]  /*ae70*/  DFMA R58, R14, R58, R60 ;  /* 0x0000003a0e3a722b */ /* 0x001fca000000003c */
[----:B------:R-:W-:Y:S01]  /*ae80*/  STS.64 [R77+0x40], R54 ;  /* 0x000040364d007388 */ /* 0x000fe20000000a00 */
[----:B-1----:R-:W-:-:S03]  /*ae90*/  DFMA R4, R14, R8, R4 ;  /* 0x000000080e04722b */ /* 0x002fc60000000004 */
[----:B------:R-:W-:Y:S04]  /*aea0*/  STS.64 [R77+0x48], R58 ;  /* 0x0000483a4d007388 */ /* 0x000fe80000000a00 */
[----:B------:R-:W0:Y:S01]  /*aeb0*/  LDS.64 R8, [R77+0x18] ;  /* 0x000018004d087984 */ /* 0x000e220000000a00 */
[----:B--2---:R-:W-:-:S03]  /*aec0*/  DFMA R16, R14, R20, R16 ;  /* 0x000000140e10722b */ /* 0x004fc60000000010 */
[----:B------:R-:W-:Y:S04]  /*aed0*/  STS.64 [R77+0x8], R4 ;  /* 0x000008044d007388 */ /* 0x000fe80000000a00 */
[----:B------:R-:W1:Y:S01]  /*aee0*/  LDS.64 R20, [R77+0x38] ;  /* 0x000038004d147984 */ /* 0x000e620000000a00 */
[----:B----4-:R-:W-:-:S03]  /*aef0*/  DFMA R2, R14, R62, R2 ;  /* 0x0000003e0e02722b */ /* 0x010fc60000000002 */
[----:B------:R-:W2:Y:S01]  /*af00*/  LDS.64 R4, [R77+0x58] ;  /* 0x000058004d047984 */ /* 0x000ea20000000a00 */
[----:B---3--:R-:W-:-:S03]  /*af10*/  DFMA R12, R14, R66, R12 ;  /* 0x000000420e0c722b */ /* 0x008fc6000000000c */
[----:B------:R-:W-:Y:S01]  /*af20*/  STS.64 [R77+0x20], R16 ;  /* 0x000020104d007388 */ /* 0x000fe20000000a00 */
[----:B------:R-:W-:-:S03]  /*af30*/  DFMA R24, R14, R68, R24 ;  /* 0x000000440e18722b */ /* 0x000fc60000000018 */
[----:B------:R-:W-:Y:S04]  /*af40*/  STS.64 [R77+0x50], R2 ;  /* 0x000050024d007388 */ /* 0x000fe80000000a00 */
[----:B------:R-:W-:Y:S04]  /*af50*/  STS.64 [R77+0x60], R12 ;  /* 0x0000600c4d007388 */ /* 0x000fe80000000a00 */
[----:B------:R-:W-:Y:S01]  /*af60*/  STS.64 [R77+0x68], R24 ;  /* 0x000068184d007388 */ /* 0x000fe20000000a00 */
[----:B0-----:R-:W-:-:S03]  /*af70*/  DFMA R8, R14, R18, R8 ;  /* 0x000000120e08722b */ /* 0x001fc60000000008 */
[----:B------:R-:W0:Y:S04]  /*af80*/  LDS.64 R18, [R77+0x30] ;  /* 0x000030004d127984 */ /* 0x000e280000000a00 */
[----:B------:R-:W-:Y:S01]  /*af90*/  STS.64 [R77+0x18], R8 ;  /* 0x000018084d007388 */ /* 0x000fe20000000a00 */
[----:B-1----:R-:W-:-:S03]  /*afa0*/  DFMA R20, R14, R46, R20 ;  /* 0x0000002e0e14722b */ /* 0x002fc60000000014 */
[----:B------:R-:W1:Y:S01]  /*afb0*/  LDS.64 R46, [R77+0x78] ;  /* 0x000078004d2e7984 */ /* 0x000e620000000a00 */
[----:B--2---:R-:W-:-:S03]  /*afc0*/  DFMA R4, R14, R64, R4 ;  /* 0x000000400e04722b */ /* 0x004fc60000000004 */
[----:B------:R-:W-:Y:S04]  /*afd0*/  STS.64 [R77+0x38], R20 ;  /* 0x000038144d007388 */ /* 0x000fe80000000a00 */
[----:B------:R-:W-:Y:S01]  /*afe0*/  STS.64 [R77+0x58], R4 ;  /* 0x000058044d007388 */ /* 0x000fe20000000a00 */
[----:B0-----:R-:W-:-:S03]  /*aff0*/  DFMA R18, R14, R26, R18 ;  /* 0x0000001a0e12722b */ /* 0x001fc60000000012 */
[----:B------:R-:W0:Y:S04]  /*b000*/  LDS.64 R26, [R77+0x70] ;  /* 0x000070004d1a7984 */ /* 0x000e280000000a00 */
[----:B------:R2:W-:Y:S01]  /*b010*/  STS.64 [R77+0x30], R18 ;  /* 0x000030124d007388 */ /* 0x0005e20000000a00 */
[----:B-1----:R-:W-:-:S07]  /*b020*/  DFMA R46, R14, R72, R46 ;  /* 0x000000480e2e722b */ /* 0x002fce000000002e */
[----:B------:R2:W-:Y:S01]  /*b030*/  STS.64 [R77+0x78], R46 ;  /* 0x0000782e4d007388 */ /* 0x0005e20000000a00 */
[----:B0-----:R-:W-:-:S07]  /*b040*/  DFMA R26, R14, R70, R26 ;  /* 0x000000460e1a722b */ /* 0x001fce000000001a */
[----:B------:R2:W-:Y:S01]  /*b050*/  STS.64 [R77+0x70], R26 ;  /* 0x0000701a4d007388 */ /* 0x0005e20000000a00 */
[----:B------:R-:W-:Y:S05]  /*b060*/  BRA.U UP0, `(.L_x_141) ;  /* 0xfffffff900e87547 */ /* 0x000fea000b83ffff */
.L_x_140:
[----:B------:R-:W-:Y:S01]  /*b070*/  PRMT R65, R76, 0x7610, R65 ;  /* 0x000076104c417816 */ /* 0x000fe20000000041 */
[----:B------:R-:W-:Y:S01]  /*b080*/  UMOV UR5, UR4 ;  /* 0x0000000400057c82 */ /* 0x000fe20008000000 */
[----:B------:R-:W-:Y:S01]  /*b090*/  PRMT R64, R75, 0x7610, R64 ;  /* 0x000076104b407816 */ /* 0x000fe20000000040 */
[----:B------:R-:W-:Y:S01]  /*b0a0*/  UMOV UR4, UR6 ;  /* 0x0000000600047c82 */ /* 0x000fe20008000000 */
[----:B------:R-:W-:Y:S05]  /*b0b0*/  BRA.U !UP1, `(.L_x_142) ;  /* 0x0000000509407547 */ /* 0x000fea000b800000 */
[----:B------:R-:W-:Y:S01]  /*b0c0*/  IMAD.SHL.U32 R2, R65, 0x2, RZ ;  /* 0x0000000241027824 */ /* 0x000fe200078e00ff */
[----:B------:R-:W-:Y:S01]  /*b0d0*/  MOV R54, R74 ;  /* 0x0000004a00367202 */ /* 0x000fe20000000f00 */
[----:B------:R-:W-:-:S03]  /*b0e0*/  IMAD.SHL.U32 R3, R64, 0x2, RZ ;  /* 0x0000000240037824 */ /* 0x000fc600078e00ff */
[----:B------:R-:W-:Y:S02]  /*b0f0*/  LOP3.LUT R2, R2, 0xe, RZ, 0xc0, !PT ;  /* 0x0000000e02027812 */ /* 0x000fe400078ec0ff */
[----:B------:R-:W-:Y:S02]  /*b100*/  LOP3.LUT R3, R3, 0x6, RZ, 0xc0, !PT ;  /* 0x0000000603037812 */ /* 0x000fe400078ec0ff */
[----:B------:R-:W-:Y:S02]  /*b110*/  ISETP.GE.U32.AND P0, PT, R2, 0x7, PT ;  /* 0x000000070200780c */ /* 0x000fe40003f06070 */
[----:B------:R-:W-:-:S11]  /*b120*/  ISETP.GE.U32.AND P2, PT, R3, 0x3, PT ;  /* 0x000000030300780c */ /* 0x000fd60003f46070 */
[----:B------:R-:W-:Y:S05]  /*b130*/  @!P0 BRA `(.L_x_143) ;  /* 0x00000000008c8947 */ /* 0x000fea0003800000 */
[----:B------:R-:W-:-:S05]  /*b140*/  IMAD R66, R74, 0x8, R1 ;  /* 0x000000084a427824 */ /* 0x000fca00078e0201 */
[----:B------:R-:W3:Y:S04]  /*b150*/  LDL.64 R2, [R66] ;  /* 0x0000000042027983 */ /* 0x000ee80000100a00 */
[----:B------:R-:W4:Y:S04]  /*b160*/  LDL.64 R8, [R66+0x8] ;  /* 0x0000080042087983 */ /* 0x000f280000100a00 */
[----:B------:R-:W5:Y:S04]  /*b170*/  LDL.64 R16, [R66+0x10] ;  /* 0x0000100042107983 */ /* 0x000f680000100a00 */
[----:B------:R-:W5:Y:S04]  /*b180*/  LDL.64 R20, [R66+0x18] ;  /* 0x0000180042147983 */ /* 0x000f680000100a00 */
[----:B------:R-:W5:Y:S04]  /*b190*/  LDL.64 R24, [R66+0x20] ;  /* 0x0000200042187983 */ /* 0x000f680000100a00 */
[----:B--2---:R-:W2:Y:S04]  /*b1a0*/  LDL.64 R46, [R66+0x28] ;  /* 0x00002800422e7983 */ /* 0x004ea80000100a00 */
[----:B------:R-:W2:Y:S04]  /*b1b0*/  LDL.64 R56, [R66+0x30] ;  /* 0x0000300042387983 */ /* 0x000ea80000100a00 */
[----:B------:R-:W2:Y:S01]  /*b1c0*/  LDL.64 R60, [R66+0x38] ;  /* 0x00003800423c7983 */ /* 0x000ea20000100a00 */
[----:B------:R-:W-:-:S05]  /*b1d0*/  IMAD R67, R74, 0x8, R50 ;  /* 0x000000084a437824 */ /* 0x000fca00078e0232 */
[----:B0-----:R-:W3:Y:S04]  /*b1e0*/  LDS.64 R4, [R67] ;  /* 0x0000000043047984 */ /* 0x001ee80000000a00 */
[----:B------:R-:W4:Y:S04]  /*b1f0*/  LDS.64 R12, [R67+0x8] ;  /* 0x00000800430c7984 */ /* 0x000f280000000a00 */
[----:B------:R-:W5:Y:S04]  /*b200*/  LDS.64 R18, [R67+0x10] ;  /* 0x0000100043127984 */ /* 0x000f680000000a00 */
[----:B------:R-:W0:Y:S04]  /*b210*/  LDS.64 R22, [R67+0x18] ;  /* 0x0000180043167984 */ /* 0x000e280000000a00 */
[----:B------:R-:W1:Y:S04]  /*b220*/  LDS.64 R26, [R67+0x20] ;  /* 0x00002000431a7984 */ /* 0x000e680000000a00 */
[----:B------:R-:W2:Y:S04]  /*b230*/  LDS.64 R54, [R67+0x28] ;  /* 0x0000280043367984 */ /* 0x000ea80000000a00 */
[----:B------:R-:W2:Y:S04]  /*b240*/  LDS.64 R58, [R67+0x30] ;  /* 0x00003000433a7984 */ /* 0x000ea80000000a00 */
[----:B------:R-:W2:Y:S01]  /*b250*/  LDS.64 R62, [R67+0x38] ;  /* 0x00003800433e7984 */ /* 0x000ea20000000a00 */
[----:B---3--:R-:W-:-:S02]  /*b260*/  DFMA R2, R14, R2, R4 ;  /* 0x000000020e02722b */ /* 0x008fc40000000004 */
[----:B----4-:R-:W-:-:S05]  /*b270*/  DFMA R8, R14, R8, R12 ;  /* 0x000000080e08722b */ /* 0x010fca000000000c */
[----:B------:R3:W-:Y:S01]  /*b280*/  STS.64 [R67], R2 ;  /* 0x0000000243007388 */ /* 0x0007e20000000a00 */
[----:B-----5:R-:W-:-:S03]  /*b290*/  DFMA R16, R14, R16, R18 ;  /* 0x000000100e10722b */ /* 0x020fc60000000012 */
[----:B------:R3:W-:Y:S01]  /*b2a0*/  STS.64 [R67+0x8], R8 ;  /* 0x0000080843007388 */ /* 0x0007e20000000a00 */
[----:B0-----:R-:W-:-:S03]  /*b2b0*/  DFMA R20, R14, R20, R22 ;  /* 0x000000140e14722b */ /* 0x001fc60000000016 */
[----:B------:R3:W-:Y:S01]  /*b2c0*/  STS.64 [R67+0x10], R16 ;  /* 0x0000101043007388 */ /* 0x0007e20000000a00 */
[----:B-1----:R-:W-:-:S03]  /*b2d0*/  DFMA R24, R14, R24, R26 ;  /* 0x000000180e18722b */ /* 0x002fc6000000001a */
[----:B------:R3:W-:Y:S01]  /*b2e0*/  STS.64 [R67+0x18], R20 ;  /* 0x0000181443007388 */ /* 0x0007e20000000a00 */
[C---:B--2---:R-:W-:Y:S01]  /*b2f0*/  DFMA R46, R14.reuse, R46, R54 ;  /* 0x0000002e0e2e722b */ /* 0x044fe20000000036 */
[----:B------:R-:W-:Y:S02]  /*b300*/  VIADD R54, R74, 0x8 ;  /* 0x000000084a367836 */ /* 0x000fe40000000000 */
[----:B------:R3:W-:Y:S01]  /*b310*/  STS.64 [R67+0x20], R24 ;  /* 0x0000201843007388 */ /* 0x0007e20000000a00 */
[----:B------:R-:W-:-:S03]  /*b320*/  DFMA R56, R14, R56, R58 ;  /* 0x000000380e38722b */ /* 0x000fc6000000003a */
[----:B------:R3:W-:Y:S01]  /*b330*/  STS.64 [R67+0x28], R46 ;  /* 0x0000282e43007388 */ /* 0x0007e20000000a00 */
[----:B------:R-:W-:-:S03]  /*b340*/  DFMA R60, R14, R60, R62 ;  /* 0x0000003c0e3c722b */ /* 0x000fc6000000003e */
[----:B------:R3:W-:Y:S04]  /*b350*/  STS.64 [R67+0x30], R56 ;  /* 0x0000303843007388 */ /* 0x0007e80000000a00 */
[----:B------:R3:W-:Y:S04]  /*b360*/  STS.64 [R67+0x38], R60 ;  /* 0x0000383c43007388 */ /* 0x0007e80000000a00 */
.L_x_143:
[----:B--2---:R-:W-:-:S05]  /*b370*/  @P2 LEA R18, R54, R1, 0x3 ;  /* 0x0000000136122211 */ /* 0x004fca00078e18ff */
[----:B---3--:R-:W2:Y:S04]  /*b380*/  @P2 LDL.64 R2, [R18] ;  /* 0x0000000012022983 */ /* 0x008ea80000100a00 */
[----:B------:R-:W3:Y:S04]  /*b390*/  @P2 LDL.64 R8, [R18+0x8] ;  /* 0x0000080012082983 */ /* 0x000ee80000100a00 */
[----:B------:R-:W4:Y:S04]  /*b3a0*/  @P2 LDL.64 R16, [R18+0x10] ;  /* 0x0000100012102983 */ /* 0x000f280000100a00 */
[----:B------:R1:W5:Y:S01]  /*b3b0*/  @P2 LDL.64 R20, [R18+0x18] ;  /* 0x0000180012142983 */ /* 0x0003620000100a00 */
[----:B0-----:R-:W-:Y:S01]  /*b3c0*/  LOP3.LUT R4, R78, 0x1, RZ, 0xc0, !PT ;  /* 0x000000014e047812 */ /* 0x001fe200078ec0ff */
[----:B------:R-:W-:-:S02]  /*b3d0*/  @P2 IMAD R55, R54, 0x8, R50 ;  /* 0x0000000836372824 */ /* 0x000fc400078e0232 */
[----:B------:R-:W-:Y:S01]  /*b3e0*/  @P2 VIADD R54, R54, 0x4 ;  /* 0x0000000436362836 */ /* 0x000fe20000000000 */
[----:B------:R-:W-:Y:S02]  /*b3f0*/  ISETP.NE.U32.AND P0, PT, R4, 0x1, PT ;  /* 0x000000010400780c */ /* 0x000fe40003f05070 */
[----:B------:R-:W2:Y:S01]  /*b400*/  @P2 LDS.64 R4, [R55] ;  /* 0x0000000037042984 */ /* 0x000ea20000000a00 */
[----:B------:R-:W-:-:S03]  /*b410*/  IMAD R56, R54, 0x8, R1 ;  /* 0x0000000836387824 */ /* 0x000fc600078e0201 */
[----:B------:R-:W3:Y:S04]  /*b420*/  @P2 LDS.64 R12, [R55+0x8] ;  /* 0x00000800370c2984 */ /* 0x000ee80000000a00 */
[----:B------:R-:W5:Y:S04]  /*b430*/  LDL.64 R24, [R56] ;  /* 0x0000000038187983 */ /* 0x000f680000100a00 */
[----:B------:R-:W5:Y:S04]  /*b440*/  @P0 LDL.64 R26, [R56+0x8] ;  /* 0x00000800381a0983 */ /* 0x000f680000100a00 */
[----:B------:R-:W5:Y:S01]  /*b450*/  @P0 LDL.64 R46, [R56+0x10] ;  /* 0x00001000382e0983 */ /* 0x000f620000100a00 */
[----:B------:R-:W-:-:S02]  /*b460*/  VIADD R74, R54, 0x1 ;  /* 0x00000001364a7836 */ /* 0x000fc40000000000 */
[----:B------:R-:W-:Y:S01]  /*b470*/  @P0 VIADD R74, R54, 0x3 ;  /* 0x00000003364a0836 */ /* 0x000fe20000000000 */
[----:B-1----:R-:W4:Y:S04]  /*b480*/  @P2 LDS.64 R18, [R55+0x10] ;  /* 0x0000100037122984 */ /* 0x002f280000000a00 */
[----:B------:R-:W5:Y:S01]  /*b490*/  @P2 LDS.64 R22, [R55+0x18] ;  /* 0x0000180037162984 */ /* 0x000f620000000a00 */
[C---:B--2---:R-:W-:Y:S02]  /*b4a0*/  @P2 DFMA R2, R14.reuse, R2, R4 ;  /* 0x000000020e02222b */ /* 0x044fe40000000004 */
[----:B---3--:R-:W-:-:S05]  /*b4b0*/  @P2 DFMA R8, R14, R8, R12 ;  /* 0x000000080e08222b */ /* 0x008fca000000000c */
[----:B------:R-:W-:Y:S01]  /*b4c0*/  @P2 STS.64 [R55], R2 ;  /* 0x0000000237002388 */ /* 0x000fe20000000a00 */
[----:B----4-:R-:W-:-:S03]  /*b4d0*/  @P2 DFMA R16, R14, R16, R18 ;  /* 0x000000100e10222b */ /* 0x010fc60000000012 */
[----:B------:R-:W-:Y:S01]  /*b4e0*/  @P2 STS.64 [R55+0x8], R8 ;  /* 0x0000080837002388 */ /* 0x000fe20000000a00 */
[C---:B-----5:R-:W-:Y:S01]  /*b4f0*/  @P2 DFMA R20, R14.reuse, R20, R22 ;  /* 0x000000140e14222b */ /* 0x060fe20000000016 */
[----:B------:R-:W-:Y:S02]  /*b500*/  LEA R23, R54, R50, 0x3 ;  /* 0x0000003236177211 */ /* 0x000fe400078e18ff */
[----:B------:R-:W-:Y:S04]  /*b510*/  @P2 STS.64 [R55+0x10], R16 ;  /* 0x0000101037002388 */ /* 0x000fe80000000a00 */
[----:B------:R-:W-:Y:S04]  /*b520*/  @P2 STS.64 [R55+0x18], R20 ;  /* 0x0000181437002388 */ /* 0x000fe80000000a00 */
[----:B------:R-:W0:Y:S04]  /*b530*/  LDS.64 R4, [R23] ;  /* 0x0000000017047984 */ /* 0x000e280000000a00 */
[----:B------:R-:W1:Y:S04]  /*b540*/  @P0 LDS.64 R12, [R23+0x8] ;  /* 0x00000800170c0984 */ /* 0x000e680000000a00 */
[----:B------:R-:W2:Y:S01]  /*b550*/  @P0 LDS.64 R18, [R23+0x10] ;  /* 0x0000100017120984 */ /* 0x000ea20000000a00 */
[----:B0-----:R-:W-:-:S02]  /*b560*/  DFMA R4, R14, R24, R4 ;  /* 0x000000180e04722b */ /* 0x001fc40000000004 */
[----:B-1----:R-:W-:-:S05]  /*b570*/  @P0 DFMA R12, R14, R26, R12 ;  /* 0x0000001a0e0c022b */ /* 0x002fca000000000c */
[----:B------:R1:W-:Y:S01]  /*b580*/  STS.64 [R23], R4 ;  /* 0x0000000417007388 */ /* 0x0003e20000000a00 */
[----:B--2---:R-:W-:-:S03]  /*b590*/  @P0 DFMA R18, R14, R46, R18 ;  /* 0x0000002e0e12022b */ /* 0x004fc60000000012 */
[----:B------:R1:W-:Y:S04]  /*b5a0*/  @P0 STS.64 [R23+0x8], R12 ;  /* 0x0000080c17000388 */ /* 0x0003e80000000a00 */
[----:B------:R1:W-:Y:S04]  /*b5b0*/  @P0 STS.64 [R23+0x10], R18 ;  /* 0x0000101217000388 */ /* 0x0003e80000000a00 */
.L_x_142:
[----:B------:R-:W-:Y:S01]  /*b5c0*/  UISETP.NE.AND UP0, UPT, UR4, UR40, UPT ;  /* 0x000000280400728c */ /* 0x000fe2000bf05270 */
[----:B------:R-:W-:Y:S01]  /*b5d0*/  DMUL R6, R30, R6 ;  /* 0x000000061e067228 */ /* 0x000fe20000000000 */
[----:B------:R-:W-:Y:S02]  /*b5e0*/  UIADD3 UR6, UPT, UPT, UR4, 0x1, URZ ;  /* 0x0000000104067890 */ /* 0x000fe4000fffe0ff */
[----:B------:R-:W-:-:S05]  /*b5f0*/  ULEA UR5, UR5, 0x5, 0x1 ;  /* 0x0000000505057891 */ /* 0x000fca000f8e08ff */
[----:B------:R-:W-:Y:S07]  /*b600*/  BRA.U UP0, `(.L_x_144) ;  /* 0xfffffff5004c7547 */ /* 0x000fee000b83ffff */
[----:B------:R-:W-:Y:S05]  /*b610*/  @!P1 BRA `(.L_x_145) ;  /* 0xffffffac00349947 */ /* 0x000fea000383ffff */
.L_x_80:
[----:B------:R-:W-:Y:S05]  /*b620*/  BSYNC.RECONVERGENT B2 ;  /* 0x0000000000027941 */ /* 0x000fea0003800200 */
.L_x_79:
[----:B------:R-:W-:Y:S05]  /*b630*/  BRA `(.L_x_146) ;  /* 0x0000000c00f07947 */ /* 0x000fea0003800000 */
.L_x_78:
[----:B------:R-:W3:Y:S01]  /*b640*/  LDCU UR4, c[0x0][0x3d0] ;  /* 0x00007a00ff0477ac */ /* 0x000ee20008000800 */
[----:B-12---:R-:W-:Y:S01]  /*b650*/  IMAD.IADD R0, R42, 0x1, R3 ;  /* 0x000000012a007824 */ /* 0x006fe200078e0203 */
[----:B------:R-:W-:Y:S01]  /*b660*/  BSSY.RECONVERGENT B0, `(.L_x_147) ;  /* 0x00000f6000007945 */ /* 0x000fe20003800200 */
[----:B------:R-:W-:-:S03]  /*b670*/  CS2R R4, SRZ ;  /* 0x0000000000047805 */ /* 0x000fc6000001ff00 */
[----:B---3--:R-:W-:-:S13]  /*b680*/  ISETP.GE.AND P0, PT, R0, UR4, PT ;  /* 0x0000000400007c0c */ /* 0x008fda000bf06270 */
[----:B------:R-:W-:Y:S05]  /*b690*/  @P0 BRA `(.L_x_148) ;  /* 0x0000000c00c80947 */ /* 0x000fea0003800000 */
[----:B------:R-:W-:-:S07]  /*b6a0*/  CS2R R4, SRZ ;  /* 0x0000000000047805 */ /* 0x000fce000001ff00 */
.L_x_156:
[----:B------:R-:W1:Y:S01]  /*b6b0*/  LDC.64 R2, c[0x0][0x3c8] ;  /* 0x0000f200ff027b82 */ /* 0x000e620000000a00 */
[----:B------:R-:W-:Y:S01]  /*b6c0*/  IMAD R7, R0, 0x3, RZ ;  /* 0x0000000300077824 */ /* 0x000fe200078e02ff */
[----:B------:R-:W2:Y:S03]  /*b6d0*/  LDCU UR4, c[0x0][0x3d0] ;  /* 0x00007a00ff0477ac */ /* 0x000ea60008000800 */
[----:B-1----:R-:W-:-:S05]  /*b6e0*/  IMAD.WIDE.U32 R2, R7, 0x8, R2 ;  /* 0x0000000807027825 */ /* 0x002fca00078e0002 */
[----:B------:R-:W3:Y:S04]  /*b6f0*/  LDG.E.64 R8, desc[UR36][R2.64+0x8] ;  /* 0x0000082402087981 */ /* 0x000ee8000c1e1b00 */
[----:B------:R-:W4:Y:S04]  /*b700*/  LDG.E.64 R6, desc[UR36][R2.64] ;  /* 0x0000002402067981 */ /* 0x000f28000c1e1b00 */
[----:B------:R1:W5:Y:S01]  /*b710*/  LDG.E.64 R10, desc[UR36][R2.64+0x10] ;  /* 0x00001024020a7981 */ /* 0x000362000c1e1b00 */
[----:B------:R-:W-:Y:S01]  /*b720*/  IMAD.IADD R0, R45, 0x1, R0 ;  /* 0x000000012d007824 */ /* 0x000fe200078e0200 */
[----:B------:R-:W-:Y:S04]  /*b730*/  BSSY.RECONVERGENT B1, `(.L_x_149) ;  /* 0x0000025000017945 */ /* 0x000fe80003800200 */
[----:B--2---:R-:W-:Y:S01]  /*b740*/  ISETP.GE.AND P1, PT, R0, UR4, PT ;  /* 0x0000000400007c0c */ /* 0x004fe2000bf26270 */
[----:B-1----:R-:W-:-:S02]  /*b750*/  IMAD.MOV.U32 R2, RZ, RZ, 0x0 ;  /* 0x00000000ff027424 */ /* 0x002fc400078e00ff */
[----:B------:R-:W-:Y:S01]  /*b760*/  IMAD.MOV.U32 R3, RZ, RZ, 0x3fd80000 ;  /* 0x3fd80000ff037424 */ /* 0x000fe200078e00ff */
[----:B---3--:R-:W-:Y:S02]  /*b770*/  DADD R8, R36, -R8 ;  /* 0x0000000024087229 */ /* 0x008fe40000000808 */
[----:B----4-:R-:W-:-:S06]  /*b780*/  DADD R6, R34, -R6 ;  /* 0x0000000022067229 */ /* 0x010fcc0000000806 */
[----:B------:R-:W-:Y:S02]  /*b790*/  DMUL R8, R8, R8 ;  /* 0x0000000808087228 */ /* 0x000fe40000000000 */
[----:B-----5:R-:W-:-:S06]  /*b7a0*/  DADD R10, R38, -R10 ;  /* 0x00000000260a7229 */ /* 0x020fcc000000080a */
[----:B------:R-:W-:-:S08]  /*b7b0*/  DFMA R8, R6, R6, R8 ;  /* 0x000000060608722b */ /* 0x000fd00000000008 */
[----:B------:R-:W-:-:S06]  /*b7c0*/  DFMA R10, R10, R10, R8 ;  /* 0x0000000a0a0a722b */ /* 0x000fcc0000000008 */
[----:B------:R-:W1:Y:S04]  /*b7d0*/  MUFU.RSQ64H R7, R11 ;  /* 0x0000000b00077308 */ /* 0x000e680000001c00 */
[----:B------:R-:W-:-:S04]  /*b7e0*/  IADD3 R6, PT, PT, R11, -0x3500000, RZ ;  /* 0xfcb000000b067810 */ /* 0x000fc80007ffe0ff */
[----:B------:R-:W-:Y:S02]  /*b7f0*/  ISETP.GE.U32.AND P0, PT, R6, 0x7ca00000, PT ;  /* 0x7ca000000600780c */ /* 0x000fe40003f06070 */
[----:B-1----:R-:W-:-:S08]  /*b800*/  DMUL R8, R6, R6 ;  /* 0x0000000606087228 */ /* 0x002fd00000000000 */
[----:B------:R-:W-:-:S08]  /*b810*/  DFMA R8, R10, -R8, 1 ;  /* 0x3ff000000a08742b */ /* 0x000fd00000000808 */
[----:B------:R-:W-:Y:S02]  /*b820*/  DFMA R2, R8, R2, 0.5 ;  /* 0x3fe000000802742b */ /* 0x000fe40000000002 */
[----:B------:R-:W-:-:S08]  /*b830*/  DMUL R8, R6, R8 ;  /* 0x0000000806087228 */ /* 0x000fd00000000000 */
[----:B------:R-:W-:-:S08]  /*b840*/  DFMA R12, R2, R8, R6 ;  /* 0x00000008020c722b */ /* 0x000fd00000000006 */
[----:B0-----:R-:W-:Y:S02]  /*b850*/  DMUL R14, R10, R12 ;  /* 0x0000000c0a0e7228 */ /* 0x001fe40000000000 */
[----:B------:R-:W-:Y:S01]  /*b860*/  IADD3 R9, PT, PT, R13, -0x100000, RZ ;  /* 0xfff000000d097810 */ /* 0x000fe20007ffe0ff */
[----:B------:R-:W-:-:S05]  /*b870*/  IMAD.MOV.U32 R8, RZ, RZ, R12 ;  /* 0x000000ffff087224 */ /* 0x000fca00078e000c */
[----:B------:R-:W-:-:S08]  /*b880*/  DFMA R16, R14, -R14, R10 ;  /* 0x8000000e0e10722b */ /* 0x000fd0000000000a */
[----:B------:R-:W-:Y:S01]  /*b890*/  DFMA R2, R16, R8, R14 ;  /* 0x000000081002722b */ /* 0x000fe2000000000e */
[----:B------:R-:W-:Y:S10]  /*b8a0*/  @!P0 BRA `(.L_x_150) ;  /* 0x0000000000348947 */ /* 0x000ff40003800000 */
        /* <DEDUP_REMOVED lines=8> */
[----:B------:R-:W-:-:S02]  /*b930*/  IMAD.MOV.U32 R26, RZ, RZ, R6 ;  /* 0x000000ffff1a7224 */ /* 0x000fc400078e0006 */
[----:B------:R-:W-:-:S07]  /*b940*/  IMAD.MOV.U32 R57, RZ, RZ, R9 ;  /* 0x000000ffff397224 */ /* 0x000fce00078e0009 */
[----:B------:R-:W-:Y:S05]  /*b950*/  CALL.REL.NOINC `($__internal_2_$__cuda_sm20_dsqrt_rn_f64_mediumpath_v1) ;  /* 0x000000b400107944 */ /* 0x000fea0003c00000 */
[----:B------:R-:W-:Y:S01]  /*b960*/  IMAD.MOV.U32 R2, RZ, RZ, R64 ;  /* 0x000000ffff027224 */ /* 0x000fe200078e0040 */
[----:B------:R-:W-:-:S07]  /*b970*/  MOV R3, R65 ;  /* 0x0000004100037202 */ /* 0x000fce0000000f00 */
.L_x_150:
[----:B------:R-:W-:Y:S05]  /*b980*/  BSYNC.RECONVERGENT B1 ;  /* 0x0000000000017941 */ /* 0x000fea0003800200 */
.L_x_149:
[----:B------:R-:W0:Y:S01]  /*b990*/  LDCU.128 UR4, c[0x0][0x3b0] ;  /* 0x00007600ff0477ac */ /* 0x000e220008000c00 */
[----:B------:R-:W-:Y:S01]  /*b9a0*/  BSSY.RECONVERGENT B1, `(.L_x_151) ;  /* 0x00000aa000017945 */ /* 0x000fe20003800200 */
[----:B0-----:R-:W-:-:S08]  /*b9b0*/  DMUL R64, R2, UR6 ;  /* 0x0000000602407c28 */ /* 0x001fd00008000000 */
[----:B------:R-:W-:-:S10]  /*b9c0*/  DMUL R24, R64, UR4 ;  /* 0x0000000440187c28 */ /* 0x000fd40008000000 */
        /* <DEDUP_REMOVED lines=158> */
.L_x_152:
        /* <DEDUP_REMOVED lines=9> */
.L_x_153:
[----:B------:R-:W-:Y:S05]  /*c440*/  BSYNC.RECONVERGENT B1 ;  /* 0x0000000000017941 */ /* 0x000fea0003800200 */
.L_x_151:
[----:B------:R-:W0:Y:S01]  /*c450*/  MUFU.RCP64H R3, R65 ;  /* 0x0000004100037308 */ /* 0x000e220000001800 */
[----:B------:R-:W-:Y:S01]  /*c460*/  MOV R2, 0x1 ;  /* 0x0000000100027802 */ /* 0x000fe20000000f00 */
[----:B------:R-:W-:Y:S01]  /*c470*/  BSSY.RECONVERGENT B2, `(.L_x_154) ;  /* 0x0000012000027945 */ /* 0x000fe20003800200 */
[----:B------:R-:W-:-:S04]  /*c480*/  FSETP.GEU.AND P2, PT, |R69|, 6.5827683646048100446e-37, PT ;  /* 0x036000004500780b */ /* 0x000fc80003f4e200 */
        /* <DEDUP_REMOVED lines=16> */
.L_x_155:
[----:B------:R-:W-:Y:S05]  /*c590*/  BSYNC.RECONVERGENT B2 ;  /* 0x0000000000027941 */ /* 0x000fea0003800200 */
.L_x_154:
[----:B------:R-:W-:Y:S01]  /*c5a0*/  DADD R4, R2, R4 ;  /* 0x0000000002047229 */ /* 0x000fe20000000004 */
[----:B------:R-:W-:Y:S10]  /*c5b0*/  @!P1 BRA `(.L_x_156) ;  /* 0xfffffff0003c9947 */ /* 0x000ff4000383ffff */
.L_x_148:
[----:B------:R-:W-:Y:S05]  /*c5c0*/  BSYNC.RECONVERGENT B0 ;  /* 0x0000000000007941 */ /* 0x000fea0003800200 */
.L_x_147:
[----:B------:R-:W1:Y:S02]  /*c5d0*/  LDS.64 R2, [R50] ;  /* 0x0000000032027984 */ /* 0x000e640000000a00 */
[----:B-1----:R-:W-:-:S07]  /*c5e0*/  DADD R2, R2, R4 ;  /* 0x0000000002027229 */ /* 0x002fce0000000004 */
[----:B------:R3:W-:Y:S04]  /*c5f0*/  STS.64 [R50], R2 ;  /* 0x0000000232007388 */ /* 0x0007e80000000a00 */
.L_x_146:
[----:B------:R-:W-:Y:S01]  /*c600*/  UMOV UR4, 0xa0b5ed8d ;  /* 0xa0b5ed8d00047882 */ /* 0x000fe20000000000 */
[----:B------:R-:W-:Y:S02]  /*c610*/  UMOV UR5, 0x3eb0c6f7 ;  /* 0x3eb0c6f700057882 */ /* 0x000fe40000000000 */
[----:B------:R-:W-:-:S06]  /*c620*/  DSETP.GT.AND P0, PT, R32, UR4, PT ;  /* 0x0000000420007e2a */ /* 0x000fcc000bf04000 */
[----:B------:R-:W-:-:S13]  /*c630*/  ISETP.NE.OR P0, PT, R42, RZ, P0 ;  /* 0x000000ff2a00720c */ /* 0x000fda0000705670 */
[----:B---3--:R-:W3:Y:S01]  /*c640*/  @!P0 LDS.64 R2, [R50] ;  /* 0x0000000032028984 */ /* 0x008ee20000000a00 */
[----:B01----:R-:W3:Y:S01]  /*c650*/  @!P0 LDC.64 R4, c[0x0][0x3b0] ;  /* 0x0000ec00ff048b82 */ /* 0x003ee20000000a00 */
[----:B------:R-:W-:Y:S01]  /*c660*/  @!P0 MOV R6, 0x50429b6d ;  /* 0x50429b6d00068802 */ /* 0x000fe20000000f00 */
[----:B------:R-:W-:-:S06]  /*c670*/  @!P0 IMAD.MOV.U32 R7, RZ, RZ, 0x3ff20dd7 ;  /* 0x3ff20dd7ff078424 */ /* 0x000fcc00078e00ff */
[----:B---3--:R-:W-:-:S07]  /*c680*/  @!P0 DFMA R2, R4, -R6, R2 ;  /* 0x800000060402822b */ /* 0x008fce0000000002 */
[----:B------:R0:W-:Y:S04]  /*c690*/  @!P0 STS.64 [R50], R2 ;  /* 0x0000000232008388 */ /* 0x0001e80000000a00 */
.L_x_1:
[----:B------:R-:W-:Y:S01]  /*c6a0*/  ISETP.GE.U32.AND P0, PT, R42, UR47, PT ;  /* 0x0000002f2a007c0c */ /* 0x000fe2000bf06070 */
[----:B------:R-:W-:Y:S05]  /*c6b0*/  WARPSYNC.ALL ;  /* 0x0000000000007948 */ /* 0x000fea0003800000 */
[----:B------:R-:W-:Y:S06]  /*c6c0*/  BAR.SYNC.DEFER_BLOCKING 0x0 ;  /* 0x0000000000007b1d */ /* 0x000fec0000010000 */
[----:B------:R-:W-:Y:S04]  /*c6d0*/  BSSY.RECONVERGENT B0, `(.L_x_157) ;  /* 0x00000f0000007945 */ /* 0x000fe80003800200 */
[----:B------:R-:W-:Y:S05]  /*c6e0*/  @P0 BRA `(.L_x_158) ;  /* 0x0000000c00b80947 */ /* 0x000fea0003800000 */
[----:B------:R-:W1:Y:S02]  /*c6f0*/  LDCU UR4, c[0x0][0x3e0] ;  /* 0x00007c00ff0477ac */ /* 0x000e640008000800 */
[----:B-1----:R-:W-:-:S09]  /*c700*/  UISETP.GE.AND UP0, UPT, UR4, 0x1, UPT ;  /* 0x000000010400788c */ /* 0x002fd2000bf06270 */
[----:B------:R-:W-:Y:S05]  /*c710*/  BRA.U !UP0, `(.L_x_159) ;  /* 0x0000000108f07547 */ /* 0x000fea000b800000 */
[----:B0-----:R-:W0:Y:S01]  /*c720*/  S2R R3, SR_CgaCtaId ;  /* 0x0000000000037919 */ /* 0x001e220000008800 */
[----:B------:R-:W-:Y:S01]  /*c730*/  MOV R2, 0x400 ;  /* 0x0000040000027802 */ /* 0x000fe20000000f00 */
[----:B------:R-:W-:Y:S01]  /*c740*/  BSSY.RECONVERGENT B1, `(.L_x_160) ;  /* 0x0000038000017945 */ /* 0x000fe20003800200 */
[----:B------:R-:W-:-:S03]  /*c750*/  IMAD.MOV.U32 R13, RZ, RZ, R42 ;  /* 0x000000ffff0d7224 */ /* 0x000fc600078e002a */
[----:B------:R-:W-:Y:S01]  /*c760*/  VIADD R0, R2, 0xe10 ;  /* 0x00000e1002007836 */ /* 0x000fe20000000000 */
[----:B0-----:R-:W-:-:S04]  /*c770*/  LEA R16, R3, R2, 0x18 ;  /* 0x0000000203107211 */ /* 0x001fc800078ec0ff */
[----:B------:R-:W-:-:S07]  /*c780*/  LEA R0, R3, R0, 0x18 ;  /* 0x0000000003007211 */ /* 0x000fce00078ec0ff */
.L_x_166:
[----:B------:R-:W-:Y:S01]  /*c790*/  UISETP.GT.AND UP0, UPT, UR45, URZ, UPT ;  /* 0x000000ff2d00728c */ /* 0x000fe2000bf04270 */
[----:B------:R-:W-:Y:S01]  /*c7a0*/  LEA R17, R13, R16, 0x3 ;  /* 0x000000100d117211 */ /* 0x000fe200078e18ff */
[----:B------:R-:W-:Y:S01]  /*c7b0*/  IMAD.MOV.U32 R12, RZ, RZ, RZ ;  /* 0x000000ffff0c7224 */ /* 0x000fe200078e00ff */
[----:B0-----:R-:W-:-:S06]  /*c7c0*/  CS2R R2, SRZ ;  /* 0x0000000000027805 */ /* 0x001fcc000001ff00 */
[----:B------:R-:W-:Y:S05]  /*c7d0*/  BRA.U !UP0, `(.L_x_161) ;  /* 0x00000001087c7547 */ /* 0x000fea000b800000 */
[----:B------:R-:W-:Y:S02]  /*c7e0*/  IADD3 R4, PT, PT, -R12, UR45, RZ ;  /* 0x0000002d0c047c10 */ /* 0x000fe4000fffe1ff */
[----:B------:R-:W-:Y:S02]  /*c7f0*/  PLOP3.LUT P0, PT, PT, PT, PT, 0x80, 0x8 ;  /* 0x000000000008781c */ /* 0x000fe40003f0f070 */
[----:B------:R-:W-:-:S13]  /*c800*/  ISETP.GT.AND P1, PT, R4, 0x3, PT ;  /* 0x000000030400780c */ /* 0x000fda0003f24270 */
[----:B------:R-:W-:Y:S05]  /*c810*/  @!P1 BRA `(.L_x_162) ;  /* 0x00000000003c9947 */ /* 0x000fea0003800000 */
[----:B------:R-:W-:Y:S01]  /*c820*/  IMAD.U32 R15, RZ, RZ, UR45 ;  /* 0x0000002dff0f7e24 */ /* 0x000fe2000f8e00ff */
[----:B------:R-:W-:-:S03]  /*c830*/  PLOP3.LUT P0, PT, PT, PT, PT, 0x8, 0x80 ;  /* 0x000000000080781c */ /* 0x000fc60003f0e170 */
[----:B------:R-:W-:-:S10]  /*c840*/  VIADD R15, R15, 0xfffffffd ;  /* 0xfffffffd0f0f7836 */ /* 0x000fd40000000000 */
.L_x_163:
[C---:B------:R-:W-:Y:S01]  /*c850*/  IMAD R14, R12.reuse, 0x320, R17 ;  /* 0x000003200c0e7824 */ /* 0x040fe200078e0211 */
[----:B------:R-:W-:-:S04]  /*c860*/  IADD3 R12, PT, PT, R12, 0x4, RZ ;  /* 0x000000040c0c7810 */ /* 0x000fc80007ffe0ff */
[----:B------:R-:W0:Y:S01]  /*c870*/  LDS.64 R4, [R14] ;  /* 0x000000000e047984 */ /* 0x000e220000000a00 */
[----:B------:R-:W-:-:S03]  /*c880*/  ISETP.GE.AND P1, PT, R12, R15, PT ;  /* 0x0000000f0c00720c */ /* 0x000fc60003f26270 */
[----:B------:R-:W1:Y:S04]  /*c890*/  LDS.64 R6, [R14+0x320] ;  /* 0x000320000e067984 */ /* 0x000e680000000a00 */
[----:B------:R-:W3:Y:S04]  /*c8a0*/  LDS.64 R8, [R14+0x640] ;  /* 0x000640000e087984 */ /* 0x000ee80000000a00 */
[----:B------:R-:W4:Y:S01]  /*c8b0*/  LDS.64 R10, [R14+0x960] ;  /* 0x000960000e0a7984 */ /* 0x000f220000000a00 */
[----:B0-----:R-:W-:-:S08]  /*c8c0*/  DADD R4, R4, R2 ;  /* 0x0000000004047229 */ /* 0x001fd00000000002 */
[----:B-1----:R-:W-:-:S08]  /*c8d0*/  DADD R4, R4, R6 ;  /* 0x0000000004047229 */ /* 0x002fd00000000006 */
[----:B---3--:R-:W-:-:S08]  /*c8e0*/  DADD R4, R4, R8 ;  /* 0x0000000004047229 */ /* 0x008fd00000000008 */
[----:B----4-:R-:W-:Y:S01]  /*c8f0*/  DADD R2, R4, R10 ;  /* 0x0000000004027229 */ /* 0x010fe2000000000a */
[----:B------:R-:W-:Y:S10]  /*c900*/  @!P1 BRA `(.L_x_163) ;  /* 0xfffffffc00d09947 */ /* 0x000ff4000383ffff */
.L_x_162:
[----:B------:R-:W-:-:S04]  /*c910*/  IADD3 R4, PT, PT, -R12, UR45, RZ ;  /* 0x0000002d0c047c10 */ /* 0x000fc8000fffe1ff */
[----:B------:R-:W-:-:S13]  /*c920*/  ISETP.GT.AND P1, PT, R4, 0x1, PT ;  /* 0x000000010400780c */ /* 0x000fda0003f24270 */
[----:B------:R-:W-:Y:S05]  /*c930*/  @!P1 BRA `(.L_x_164) ;  /* 0x00000000001c9947 */ /* 0x000fea0003800000 */
[C---:B------:R-:W-:Y:S01]  /*c940*/  IMAD R8, R12.reuse, 0x320, R17 ;  /* 0x000003200c087824 */ /* 0x040fe200078e0211 */
[----:B------:R-:W-:Y:S01]  /*c950*/  PLOP3.LUT P0, PT, PT, PT, PT, 0x8, 0x80 ;  /* 0x000000000080781c */ /* 0x000fe20003f0e170 */
[----:B------:R-:W-:-:S03]  /*c960*/  VIADD R12, R12, 0x2 ;  /* 0x000000020c0c7836 */ /* 0x000fc60000000000 */
[----:B------:R-:W0:Y:S04]  /*c970*/  LDS.64 R4, [R8] ;  /* 0x0000000008047984 */ /* 0x000e280000000a00 */
[----:B------:R-:W1:Y:S01]  /*c980*/  LDS.64 R6, [R8+0x320] ;  /* 0x0003200008067984 */ /* 0x000e620000000a00 */
[----:B0-----:R-:W-:-:S08]  /*c990*/  DADD R2, R2, R4 ;  /* 0x0000000002027229 */ /* 0x001fd00000000004 */
[----:B-1----:R-:W-:-:S11]  /*c9a0*/  DADD R2, R2, R6 ;  /* 0x0000000002027229 */ /* 0x002fd60000000006 */
.L_x_164:
[----:B------:R-:W-:-:S13]  /*c9b0*/  ISETP.NE.OR P0, PT, R12, UR45, P0 ;  /* 0x0000002d0c007c0c */ /* 0x000fda0008705670 */
[----:B------:R-:W-:Y:S05]  /*c9c0*/  @!P0 BRA `(.L_x_165) ;  /* 0x0000000000188947 */ /* 0x000fea0003800000 */
.L_x_161:
[C---:B------:R-:W-:Y:S02]  /*c9d0*/  IMAD R4, R12.reuse, 0x320, R17 ;  /* 0x000003200c047824 */ /* 0x040fe400078e0211 */
[----:B------:R-:W-:-:S04]  /*c9e0*/  VIADD R12, R12, 0x1 ;  /* 0x000000010c0c7836 */ /* 0x000fc80000000000 */
[----:B------:R-:W0:Y:S01]  /*c9f0*/  LDS.64 R4, [R4] ;  /* 0x0000000004047984 */ /* 0x000e220000000a00 */
[----:B------:R-:W-:Y:S01]  /*ca00*/  ISETP.NE.AND P0, PT, R12, UR45, PT ;  /* 0x0000002d0c007c0c */ /* 0x000fe2000bf05270 */
[----:B0-----:R-:W-:-:S12]  /*ca10*/  DADD R2, R4, R2 ;  /* 0x0000000004027229 */ /* 0x001fd80000000002 */
[----:B------:R-:W-:Y:S05]  /*ca20*/  @P0 BRA `(.L_x_161) ;  /* 0xfffffffc00e80947 */ /* 0x000fea000383ffff */
.L_x_165:
[----:B------:R-:W0:Y:S02]  /*ca30*/  LDC.64 R4, c[0x0][0x400] ;  /* 0x00010000ff047b82 */ /* 0x000e240000000a00 */
[----:B0-----:R-:W-:-:S06]  /*ca40*/  IMAD.WIDE.U32 R4, R13, 0x8, R4 ;  /* 0x000000080d047825 */ /* 0x001fcc00078e0004 */
[----:B------:R-:W3:Y:S01]  /*ca50*/  LDG.E.64 R4, desc[UR36][R4.64] ;  /* 0x0000002404047981 */ /* 0x000ee2000c1e1b00 */
[C---:B------:R-:W-:Y:S01]  /*ca60*/  IMAD R7, R13.reuse, 0x8, R0 ;  /* 0x000000080d077824 */ /* 0x040fe200078e0200 */
[----:B------:R-:W-:-:S04]  /*ca70*/  IADD3 R13, PT, PT, R13, 0x4, RZ ;  /* 0x000000040d0d7810 */ /* 0x000fc80007ffe0ff */
[----:B------:R-:W-:Y:S01]  /*ca80*/  ISETP.GE.U32.AND P0, PT, R13, UR47, PT ;  /* 0x0000002f0d007c0c */ /* 0x000fe2000bf06070 */
[----:B---3--:R-:W-:-:S07]  /*ca90*/  DMUL R2, R4, R2 ;  /* 0x0000000204027228 */ /* 0x008fce0000000000 */
[----:B------:R0:W-:Y:S05]  /*caa0*/  STS.64 [R7], R2 ;  /* 0x0000000207007388 */ /* 0x0001ea0000000a00 */
[----:B------:R-:W-:Y:S05]  /*cab0*/  @!P0 BRA `(.L_x_166) ;  /* 0xfffffffc00348947 */ /* 0x000fea000383ffff */
[----:B------:R-:W-:Y:S05]  /*cac0*/  BSYNC.RECONVERGENT B1 ;  /* 0x0000000000017941 */ /* 0x000fea0003800200 */
.L_x_160:
[----:B------:R-:W-:Y:S05]  /*cad0*/  BRA `(.L_x_158) ;  /* 0x0000000800bc7947 */ /* 0x000fea0003800000 */
.L_x_159:
[----:B0-----:R-:W-:Y:S01]  /*cae0*/  IMAD.MOV.U32 R3, RZ, RZ, 0x4 ;  /* 0x00000004ff037424 */ /* 0x001fe200078e00ff */
[----:B------:R-:W-:Y:S01]  /*caf0*/  LOP3.LUT R44, RZ, R44, RZ, 0x33, !PT ;  /* 0x0000002cff2c7212 */ /* 0x000fe200078e33ff */
[----:B------:R-:W-:Y:S01]  /*cb00*/  BSSY.RECONVERGENT B1, `(.L_x_167) ;  /* 0x000001a000017945 */ /* 0x000fe20003800200 */
[----:B------:R-:W-:Y:S02]  /*cb10*/  IMAD.MOV.U32 R41, RZ, RZ, R42 ;  /* 0x000000ffff297224 */ /* 0x000fe400078e002a */
[----:B------:R-:W-:-:S04]  /*cb20*/  VIADDMNMX.U32 R0, R42, R3, UR47, !PT ;  /* 0x0000002f2a007e46 */ /* 0x000fc8000f800003 */
[----:B------:R-:W-:-:S04]  /*cb30*/  IADD3 R0, PT, PT, -R43, R0, R44 ;  /* 0x000000002b007210 */ /* 0x000fc80007ffe12c */
[C---:B------:R-:W-:Y:S02]  /*cb40*/  LOP3.LUT R2, R0.reuse, 0xc, RZ, 0xc0, !PT ;  /* 0x0000000c00027812 */ /* 0x040fe400078ec0ff */
[----:B------:R-:W-:Y:S02]  /*cb50*/  ISETP.GE.U32.AND P1, PT, R0, 0xc, PT ;  /* 0x0000000c0000780c */ /* 0x000fe40003f26070 */
[----:B------:R-:W-:-:S13]  /*cb60*/  ISETP.NE.AND P0, PT, R2, 0xc, PT ;  /* 0x0000000c0200780c */ /* 0x000fda0003f05270 */
[----:B------:R-:W-:Y:S05]  /*cb70*/  @!P0 BRA `(.L_x_168) ;  /* 0x0000000000488947 */ /* 0x000fea0003800000 */
[----:B------:R-:W0:Y:S01]  /*cb80*/  S2R R3, SR_CgaCtaId ;  /* 0x0000000000037919 */ /* 0x000e220000008800 */
[----:B------:R-:W1:Y:S01]  /*cb90*/  LDC.64 R6, c[0x0][0x400] ;  /* 0x00010000ff067b82 */ /* 0x000e620000000a00 */
[----:B------:R-:W-:Y:S01]  /*cba0*/  MOV R2, 0x400 ;  /* 0x0000040000027802 */ /* 0x000fe20000000f00 */
[----:B------:R-:W-:Y:S01]  /*cbb0*/  IMAD.MOV.U32 R41, RZ, RZ, R42 ;  /* 0x000000ffff297224 */ /* 0x000fe200078e002a */
[----:B------:R-:W-:Y:S02]  /*cbc0*/  LEA.HI R0, R0, 0x1, RZ, 0x1e ;  /* 0x0000000100007811 */ /* 0x000fe400078ff0ff */
[----:B------:R-:W-:Y:S01]  /*cbd0*/  MOV R8, RZ ;  /* 0x000000ff00087202 */ /* 0x000fe20000000f00 */
[----:B------:R-:W-:Y:S01]  /*cbe0*/  VIADD R2, R2, 0xe10 ;  /* 0x00000e1002027836 */ /* 0x000fe20000000000 */
[----:B------:R-:W-:-:S04]  /*cbf0*/  LOP3.LUT R11, R0, 0x3, RZ, 0xc0, !PT ;  /* 0x00000003000b7812 */ /* 0x000fc800078ec0ff */
[----:B0-----:R-:W-:-:S07]  /*cc00*/  LEA R10, R3, R2, 0x18 ;  /* 0x00000002030a7211 */ /* 0x001fce00078ec0ff */
.L_x_169:
[----:B-1----:R-:W-:-:S06]  /*cc10*/  IMAD.WIDE.U32 R2, R41, 0x8, R6 ;  /* 0x0000000829027825 */ /* 0x002fcc00078e0006 */
[----:B------:R-:W3:Y:S01]  /*cc20*/  LDG.E.64 R2, desc[UR36][R2.64] ;  /* 0x0000002402027981 */ /* 0x000ee2000c1e1b00 */
[C---:B0-----:R-:W-:Y:S01]  /*cc30*/  IMAD R9, R41.reuse, 0x8, R10 ;  /* 0x0000000829097824 */ /* 0x041fe200078e020a */
[----:B------:R-:W-:Y:S01]  /*cc40*/  IADD3 R41, PT, PT, R41, 0x4, RZ ;  /* 0x0000000429297810 */ /* 0x000fe20007ffe0ff */
[----:B------:R-:W-:-:S05]  /*cc50*/  VIADD R8, R8, 0x1 ;  /* 0x0000000108087836 */ /* 0x000fca0000000000 */
[----:B------:R-:W-:Y:S01]  /*cc60*/  ISETP.NE.AND P0, PT, R8, R11, PT ;  /* 0x0000000b0800720c */ /* 0x000fe20003f05270 */
[----:B---3--:R-:W-:-:S07]  /*cc70*/  DMUL R4, RZ, R2 ;  /* 0x00000002ff047228 */ /* 0x008fce0000000000 */
[----:B------:R0:W-:Y:S05]  /*cc80*/  STS.64 [R9], R4 ;  /* 0x0000000409007388 */ /* 0x0001ea0000000a00 */
[----:B------:R-:W-:Y:S05]  /*cc90*/  @P0 BRA `(.L_x_169) ;  /* 0xfffffffc00dc0947 */ /* 0x000fea000383ffff */
.L_x_168:
[----:B------:R-:W-:Y:S05]  /*cca0*/  BSYNC.RECONVERGENT B1 ;  /* 0x0000000000017941 */ /* 0x000fea0003800200 */
.L_x_167:
[----:B------:R-:W-:Y:S05]  /*ccb0*/  @!P1 BRA `(.L_x_158) ;  /* 0x0000000800449947 */ /* 0x000fea0003800000 */
[----:B------:R-:W-:-:S13]  /*ccc0*/  ISETP.GE.U32.AND P0, PT, R41, UR47, PT ;  /* 0x0000002f29007c0c */ /* 0x000fda000bf06070 */
[----:B------:R-:W1:Y:S02]  /*ccd0*/  @P0 LDC.64 R2, c[0x0][0x400] ;  /* 0x00010000ff020b82 */ /* 0x000e640000000a00 */
[----:B-1----:R-:W-:-:S05]  /*cce0*/  @P0 IMAD.WIDE.U32 R2, R41, 0x8, R2 ;  /* 0x0000000829020825 */ /* 0x002fca00078e0002 */
[----:B0-----:R-:W3:Y:S04]  /*ccf0*/  @P0 LDG.E.64 R4, desc[UR36][R2.64] ;  /* 0x0000002402040981 */ /* 0x001ee8000c1e1b00 */
[----:B------:R-:W4:Y:S04]  /*cd00*/  @P0 LDG.E.64 R6, desc[UR36][R2.64+0x20] ;  /* 0x0000202402060981 */ /* 0x000f28000c1e1b00 */
[----:B------:R-:W5:Y:S04]  /*cd10*/  @P0 LDG.E.64 R8, desc[UR36][R2.64+0x40] ;  /* 0x0000402402080981 */ /* 0x000f68000c1e1b00 */
[----:B------:R-:W2:Y:S01]  /*cd20*/  @P0 LDG.E.64 R10, desc[UR36][R2.64+0x60] ;  /* 0x00006024020a0981 */ /* 0x000ea2000c1e1b00 */
[----:B------:R-:W-:Y:S01]  /*cd30*/  MOV R0, 0x400 ;  /* 0x0000040000007802 */ /* 0x000fe20000000f00 */
[----:B------:R-:W-:Y:S01]  /*cd40*/  BSSY.RECONVERGENT B1, `(.L_x_170) ;  /* 0x0000052000017945 */ /* 0x000fe20003800200 */
[----:B------:R-:W0:Y:S03]  /*cd50*/  S2R R13, SR_CgaCtaId ;  /* 0x00000000000d7919 */ /* 0x000e260000008800 */
[----:B------:R-:W-:-:S05]  /*cd60*/  VIADD R0, R0, 0xe10 ;  /* 0x00000e1000007836 */ /* 0x000fca0000000000 */
[----:B0-----:R-:W-:-:S05]  /*cd70*/  LEA R40, R13, R0, 0x18 ;  /* 0x000000000d287211 */ /* 0x001fca00078ec0ff */
[C---:B------:R-:W-:Y:S02]  /*cd80*/  @P0 IMAD R13, R41.reuse, 0x8, R40 ;  /* 0x00000008290d0824 */ /* 0x040fe400078e0228 */
[----:B------:R-:W-:-:S05]  /*cd90*/  @P0 VIADD R41, R41, 0x10 ;  /* 0x0000001029290836 */ /* 0x000fca0000000000 */
[C---:B------:R-:W-:Y:S02]  /*cda0*/  ISETP.LT.U32.AND P1, PT, R41.reuse, UR47, PT ;  /* 0x0000002f29007c0c */ /* 0x040fe4000bf21070 */
[----:B------:R-:W-:-:S04]  /*cdb0*/  IADD3 R0, PT, PT, -R41, UR47, RZ ;  /* 0x0000002f29007c10 */ /* 0x000fc8000fffe1ff */
[----:B------:R-:W-:Y:S01]  /*cdc0*/  ISETP.LE.U32.OR P1, PT, R0, 0x30, !P1 ;  /* 0x000000300000780c */ /* 0x000fe20004f23470 */
[----:B---3--:R-:W-:Y:S02]  /*cdd0*/  @P0 DMUL R4, RZ, R4 ;  /* 0x00000004ff040228 */ /* 0x008fe40000000000 */
[----:B----4-:R-:W-:-:S05]  /*cde0*/  @P0 DMUL R6, RZ, R6 ;  /* 0x00000006ff060228 */ /* 0x010fca0000000000 */
[----:B------:R0:W-:Y:S01]  /*cdf0*/  @P0 STS.64 [R13], R4 ;  /* 0x000000040d000388 */ /* 0x0001e20000000a00 */
[----:B-----5:R-:W-:-:S03]  /*ce00*/  @P0 DMUL R8, RZ, R8 ;  /* 0x00000008ff080228 */ /* 0x020fc60000000000 */
[----:B------:R0:W-:Y:S01]  /*ce10*/  @P0 STS.64 [R13+0x20], R6 ;  /* 0x000020060d000388 */ /* 0x0001e20000000a00 */
[----:B--2---:R-:W-:-:S03]  /*ce20*/  @P0 DMUL R10, RZ, R10 ;  /* 0x0000000aff0a0228 */ /* 0x004fc60000000000 */
[----:B------:R0:W-:Y:S04]  /*ce30*/  @P0 STS.64 [R13+0x40], R8 ;  /* 0x000040080d000388 */ /* 0x0001e80000000a00 */
[----:B------:R0:W-:Y:S01]  /*ce40*/  @P0 STS.64 [R13+0x60], R10 ;  /* 0x0000600a0d000388 */ /* 0x0001e20000000a00 */
[----:B------:R-:W-:Y:S01]  /*ce50*/  PLOP3.LUT P0, PT, P0, PT, PT, 0x8, 0x80 ;  /* 0x000000000080781c */ /* 0x000fe2000070e170 */
[----:B------:R-:W-:-:S12]  /*ce60*/  @P1 BRA `(.L_x_171) ;  /* 0x0000000000fc1947 */ /* 0x000fd80003800000 */
[----:B------:R-:W-:Y:S02]  /*ce70*/  MOV R0, UR47 ;  /* 0x0000002f00007c02 */ /* 0x000fe40008000f00 */
[----:B------:R-:W-:-:S03]  /*ce80*/  PLOP3.LUT P0, PT, PT, PT, PT, 0x8, 0x80 ;  /* 0x000000000080781c */ /* 0x000fc60003f0e170 */
[----:B------:R-:W-:-:S10]  /*ce90*/  VIADD R0, R0, 0xffffffd0 ;  /* 0xffffffd000007836 */ /* 0x000fd40000000000 */
.L_x_172:
[----:B-1----:R-:W1:Y:S01]  /*cea0*/  LDC.64 R30, c[0x0][0x400] ;  /* 0x00010000ff1e7b82 */ /* 0x002e620000000a00 */
[C---:B0-----:R-:W-:Y:S01]  /*ceb0*/  VIADD R11, R41.reuse, 0x10 ;  /* 0x00000010290b7836 */ /* 0x041fe20000000000 */
[C---:B------:R-:W-:Y:S01]  /*cec0*/  IADD3 R27, PT, PT, R41.reuse, 0x30, RZ ;  /* 0x00000030291b7810 */ /* 0x040fe20007ffe0ff */
[C---:B------:R-:W-:Y:S02]  /*ced0*/  VIADD R21, R41.reuse, 0x20 ;  /* 0x0000002029157836 */ /* 0x040fe40000000000 */
[----:B-1----:R-:W-:-:S04]  /*cee0*/  IMAD.WIDE.U32 R32, R41, 0x8, R30 ;  /* 0x0000000829207825 */ /* 0x002fc800078e001e */
[--C-:B------:R-:W-:Y:S01]  /*cef0*/  IMAD.WIDE.U32 R10, R11, 0x8, R30.reuse ;  /* 0x000000080b0a7825 */ /* 0x100fe200078e001e */
[----:B------:R-:W2:Y:S03]  /*cf00*/  LDG.E.64 R2, desc[UR36][R32.64] ;  /* 0x0000002420027981 */ /* 0x000ea6000c1e1b00 */
[--C-:B------:R-:W-:Y:S01]  /*cf10*/  IMAD.WIDE.U32 R20, R21, 0x8, R30.reuse ;  /* 0x0000000815147825 */ /* 0x100fe200078e001e */
[----:B------:R-:W3:Y:S03]  /*cf20*/  LDG.E.64 R4, desc[UR36][R32.64+0x20] ;  /* 0x0000202420047981 */ /* 0x000ee6000c1e1b00 */
[----:B------:R-:W-:Y:S01]  /*cf30*/  IMAD.WIDE.U32 R30, R27, 0x8, R30 ;  /* 0x000000081b1e7825 */ /* 0x000fe200078e001e */
[----:B------:R-:W4:Y:S04]  /*cf40*/  LDG.E.64 R6, desc[UR36][R32.64+0x40] ;  /* 0x0000402420067981 */ /* 0x000f28000c1e1b00 */
[----:B------:R-:W5:Y:S04]  /*cf50*/  LDG.E.64 R8, desc[UR36][R32.64+0x60] ;  /* 0x0000602420087981 */ /* 0x000f68000c1e1b00 */
[----:B------:R-:W5:Y:S04]  /*cf60*/  LDG.E.64 R12, desc[UR36][R10.64] ;  /* 0x000000240a0c7981 */ /* 0x000f68000c1e1b00 */
[----:B------:R-:W5:Y:S04]  /*cf70*/  LDG.E.64 R14, desc[UR36][R10.64+0x20] ;  /* 0x000020240a0e7981 */ /* 0x000f68000c1e1b00 */
[----:B------:R-:W5:Y:S04]  /*cf80*/  LDG.E.64 R16, desc[UR36][R10.64+0x40] ;  /* 0x000040240a107981 */ /* 0x000f68000c1e1b00 */
[----:B------:R0:W5:Y:S04]  /*cf90*/  LDG.E.64 R18, desc[UR36][R10.64+0x60] ;  /* 0x000060240a127981 */ /* 0x000168000c1e1b00 */
        /* <DEDUP_REMOVED lines=8> */
[----:B0-----:R-:W-:-:S02]  /*d020*/  IMAD R11, R41, 0x8, R40 ;  /* 0x00000008290b7824 */ /* 0x001fc400078e0228 */
[----:B------:R-:W-:-:S05]  /*d030*/  VIADD R41, R41, 0x40 ;  /* 0x0000004029297836 */ /* 0x000fca0000000000 */
[----:B------:R-:W-:Y:S01]  /*d040*/  ISETP.GE.U32.AND P1, PT, R41, R0, PT ;  /* 0x000000002900720c */ /* 0x000fe20003f26070 */
[----:B--2---:R-:W-:Y:S02]  /*d050*/  DMUL R2, RZ, R2 ;  /* 0x00000002ff027228 */ /* 0x004fe40000000000 */
[----:B---3--:R-:W-:-:S05]  /*d060*/  DMUL R4, RZ, R4 ;  /* 0x00000004ff047228 */ /* 0x008fca0000000000 */
[----:B------:R1:W-:Y:S01]  /*d070*/  STS.64 [R11], R2 ;  /* 0x000000020b007388 */ /* 0x0003e20000000a00 */
[----:B----4-:R-:W-:-:S03]  /*d080*/  DMUL R6, RZ, R6 ;  /* 0x00000006ff067228 */ /* 0x010fc60000000000 */
[----:B------:R1:W-:Y:S01]  /*d090*/  STS.64 [R11+0x20], R4 ;  /* 0x000020040b007388 */ /* 0x0003e20000000a00 */
[----:B-----5:R-:W-:-:S03]  /*d0a0*/  DMUL R8, RZ, R8 ;  /* 0x00000008ff087228 */ /* 0x020fc60000000000 */
[----:B------:R1:W-:Y:S01]  /*d0b0*/  STS.64 [R11+0x40], R6 ;  /* 0x000040060b007388 */ /* 0x0003e20000000a00 */
[----:B------:R-:W-:-:S03]  /*d0c0*/  DMUL R12, RZ, R12 ;  /* 0x0000000cff0c7228 */ /* 0x000fc60000000000 */
        /* <DEDUP_REMOVED lines=22> */
[----:B------:R1:W-:Y:S04]  /*d230*/  STS.64 [R11+0x1c0], R36 ;  /* 0x0001c0240b007388 */ /* 0x0003e80000000a00 */
[----:B------:R1:W-:Y:S01]  /*d240*/  STS.64 [R11+0x1e0], R38 ;  /* 0x0001e0260b007388 */ /* 0x0003e20000000a00 */
[----:B------:R-:W-:Y:S05]  /*d250*/  @!P1 BRA `(.L_x_172) ;  /* 0xfffffffc00109947 */ /* 0x000fea000383ffff */
.L_x_171:
[----:B------:R-:W-:Y:S05]  /*d260*/  BSYNC.RECONVERGENT B1 ;  /* 0x0000000000017941 */ /* 0x000fea0003800200 */
.L_x_170:
[C---:B------:R-:W-:Y:S01]  /*d270*/  ISETP.LT.U32.AND P1, PT, R41.reuse, UR47, PT ;  /* 0x0000002f29007c0c */ /* 0x040fe2000bf21070 */
[----:B------:R-:W-:Y:S01]  /*d280*/  BSSY.RECONVERGENT B1, `(.L_x_173) ;  /* 0x0000023000017945 */ /* 0x000fe20003800200 */
[----:B------:R-:W-:-:S04]  /*d290*/  IADD3 R0, PT, PT, -R41, UR47, RZ ;  /* 0x0000002f29007c10 */ /* 0x000fc8000fffe1ff */
[----:B------:R-:W-:-:S13]  /*d2a0*/  ISETP.LE.U32.OR P1, PT, R0, 0x10, !P1 ;  /* 0x000000100000780c */ /* 0x000fda0004f23470 */
[----:B------:R-:W-:Y:S05]  /*d2b0*/  @P1 BRA `(.L_x_174) ;  /* 0x00000000007c1947 */ /* 0x000fea0003800000 */
[----:B01----:R-:W0:Y:S01]  /*d2c0*/  LDC.64 R10, c[0x0][0x400] ;  /* 0x00010000ff0a7b82 */ /* 0x003e220000000a00 */
[C---:B------:R-:W-:Y:S02]  /*d2d0*/  VIADD R3, R41.reuse, 0x10 ;  /* 0x0000001029037836 */ /* 0x040fe40000000000 */
[----:B0-----:R-:W-:-:S04]  /*d2e0*/  IMAD.WIDE.U32 R20, R41, 0x8, R10 ;  /* 0x0000000829147825 */ /* 0x001fc800078e000a */
[----:B------:R-:W-:Y:S01]  /*d2f0*/  IMAD.WIDE.U32 R10, R3, 0x8, R10 ;  /* 0x00000008030a7825 */ /* 0x000fe200078e000a */
[----:B------:R-:W2:Y:S04]  /*d300*/  LDG.E.64 R4, desc[UR36][R20.64+0x20] ;  /* 0x0000202414047981 */ /* 0x000ea8000c1e1b00 */
[----:B------:R-:W3:Y:S04]  /*d310*/  LDG.E.64 R2, desc[UR36][R20.64] ;  /* 0x0000002414027981 */ /* 0x000ee8000c1e1b00 */
[----:B------:R-:W4:Y:S04]  /*d320*/  LDG.E.64 R6, desc[UR36][R20.64+0x40] ;  /* 0x0000402414067981 */ /* 0x000f28000c1e1b00 */
[----:B------:R-:W5:Y:S04]  /*d330*/  LDG.E.64 R8, desc[UR36][R20.64+0x60] ;  /* 0x0000602414087981 */ /* 0x000f68000c1e1b00 */
[----:B------:R-:W5:Y:S04]  /*d340*/  LDG.E.64 R12, desc[UR36][R10.64] ;  /* 0x000000240a0c7981 */ /* 0x000f68000c1e1b00 */
[----:B------:R-:W5:Y:S04]  /*d350*/  LDG.E.64 R14, desc[UR36][R10.64+0x20] ;  /* 0x000020240a0e7981 */ /* 0x000f68000c1e1b00 */
[----:B------:R-:W5:Y:S04]  /*d360*/  LDG.E.64 R16, desc[UR36][R10.64+0x40] ;  /* 0x000040240a107981 */ /* 0x000f68000c1e1b00 */
[----:B------:R-:W5:Y:S01]  /*d370*/  LDG.E.64 R18, desc[UR36][R10.64+0x60] ;  /* 0x000060240a127981 */ /* 0x000f62000c1e1b00 */
[C---:B------:R-:W-:Y:S01]  /*d380*/  LEA R23, R41.reuse, R40, 0x3 ;  /* 0x0000002829177211 */ /* 0x040fe200078e18ff */
[----:B------:R-:W-:Y:S01]  /*d390*/  VIADD R41, R41, 0x20 ;  /* 0x0000002029297836 */ /* 0x000fe20000000000 */
[----:B------:R-:W-:Y:S01]  /*d3a0*/  PLOP3.LUT P0, PT, PT, PT, PT, 0x8, 0x80 ;  /* 0x000000000080781c */ /* 0x000fe20003f0e170 */
[----:B--2---:R-:W-:-:S02]  /*d3b0*/  DMUL R4, RZ, R4 ;  /* 0x00000004ff047228 */ /* 0x004fc40000000000 */
[----:B---3--:R-:W-:Y:S02]  /*d3c0*/  DMUL R2, RZ, R2 ;  /* 0x00000002ff027228 */ /* 0x008fe40000000000 */
[----:B----4-:R-:W-:Y:S02]  /*d3d0*/  DMUL R6, RZ, R6 ;  /* 0x00000006ff067228 */ /* 0x010fe40000000000 */
[----:B-----5:R-:W-:Y:S02]  /*d3e0*/  DMUL R8, RZ, R8 ;  /* 0x00000008ff087228 */ /* 0x020fe40000000000 */
[----:B------:R-:W-:Y:S02]  /*d3f0*/  DMUL R12, RZ, R12 ;  /* 0x0000000cff0c7228 */ /* 0x000fe40000000000 */
[----:B------:R-:W-:Y:S02]  /*d400*/  DMUL R14, RZ, R14 ;  /* 0x0000000eff0e7228 */ /* 0x000fe40000000000 */
[----:B------:R-:W-:-:S02]  /*d410*/  DMUL R16, RZ, R16 ;  /* 0x00000010ff107228 */ /* 0x000fc40000000000 */
[----:B------:R-:W-:Y:S01]  /*d420*/  DMUL R18, RZ, R18 ;  /* 0x00000012ff127228 */ /* 0x000fe20000000000 */
[----:B------:R2:W-:Y:S04]  /*d430*/  STS.64 [R23], R2 ;  /* 0x0000000217007388 */ /* 0x0005e80000000a00 */
[----:B------:R2:W-:Y:S04]  /*d440*/  STS.64 [R23+0x20], R4 ;  /* 0x0000200417007388 */ /* 0x0005e80000000a00 */
[----:B------:R2:W-:Y:S04]  /*d450*/  STS.64 [R23+0x40], R6 ;  /* 0x0000400617007388 */ /* 0x0005e80000000a00 */
[----:B------:R2:W-:Y:S04]  /*d460*/  STS.64 [R23+0x60], R8 ;  /* 0x0000600817007388 */ /* 0x0005e80000000a00 */
[----:B------:R2:W-:Y:S04]  /*d470*/  STS.64 [R23+0x80], R12 ;  /* 0x0000800c17007388 */ /* 0x0005e80000000a00 */
[----:B------:R2:W-:Y:S04]  /*d480*/  STS.64 [R23+0xa0], R14 ;  /* 0x0000a00e17007388 */ /* 0x0005e80000000a00 */
[----:B------:R2:W-:Y:S04]  /*d490*/  STS.64 [R23+0xc0], R16 ;  /* 0x0000c01017007388 */ /* 0x0005e80000000a00 */
[----:B------:R2:W-:Y:S02]  /*d4a0*/  STS.64 [R23+0xe0], R18 ;  /* 0x0000e01217007388 */ /* 0x0005e40000000a00 */
.L_x_174:
[----:B------:R-:W-:Y:S05]  /*d4b0*/  BSYNC.RECONVERGENT B1 ;  /* 0x0000000000017941 */ /* 0x000fea0003800200 */
.L_x_173:
[----:B------:R-:W-:-:S13]  /*d4c0*/  ISETP.LT.U32.OR P0, PT, R41, UR47, P0 ;  /* 0x0000002f29007c0c */ /* 0x000fda0008701470 */
[----:B------:R-:W-:Y:S05]  /*d4d0*/  @!P0 BRA `(.L_x_158) ;  /* 0x00000000003c8947 */ /* 0x000fea0003800000 */
[----:B-12---:R-:W1:Y:S02]  /*d4e0*/  LDC.64 R2, c[0x0][0x400] ;  /* 0x00010000ff027b82 */ /* 0x006e640000000a00 */
[----:B-1----:R-:W-:-:S05]  /*d4f0*/  IMAD.WIDE.U32 R2, R41, 0x8, R2 ;  /* 0x0000000829027825 */ /* 0x002fca00078e0002 */
[----:B0-----:R-:W2:Y:S04]  /*d500*/  LDG.E.64 R4, desc[UR36][R2.64] ;  /* 0x0000002402047981 */ /* 0x001ea8000c1e1b00 */
[----:B------:R-:W3:Y:S04]  /*d510*/  LDG.E.64 R6, desc[UR36][R2.64+0x20] ;  /* 0x0000202402067981 */ /* 0x000ee8000c1e1b00 */
[----:B------:R-:W4:Y:S04]  /*d520*/  LDG.E.64 R8, desc[UR36][R2.64+0x40] ;  /* 0x0000402402087981 */ /* 0x000f28000c1e1b00 */
[----:B------:R-:W5:Y:S01]  /*d530*/  LDG.E.64 R10, desc[UR36][R2.64+0x60] ;  /* 0x00006024020a7981 */ /* 0x000f62000c1e1b00 */
[----:B------:R-:W-:Y:S01]  /*d540*/  IMAD R13, R41, 0x8, R40 ;  /* 0x00000008290d7824 */ /* 0x000fe200078e0228 */
[----:B--2---:R-:W-:-:S02]  /*d550*/  DMUL R4, RZ, R4 ;  /* 0x00000004ff047228 */ /* 0x004fc40000000000 */
[----:B---3--:R-:W-:-:S05]  /*d560*/  DMUL R6, RZ, R6 ;  /* 0x00000006ff067228 */ /* 0x008fca0000000000 */
[----:B------:R3:W-:Y:S01]  /*d570*/  STS.64 [R13], R4 ;  /* 0x000000040d007388 */ /* 0x0007e20000000a00 */
[----:B----4-:R-:W-:-:S03]  /*d580*/  DMUL R8, RZ, R8 ;  /* 0x00000008ff087228 */ /* 0x010fc60000000000 */
[----:B------:R3:W-:Y:S01]  /*d590*/  STS.64 [R13+0x20], R6 ;  /* 0x000020060d007388 */ /* 0x0007e20000000a00 */
[----:B-----5:R-:W-:-:S03]  /*d5a0*/  DMUL R10, RZ, R10 ;  /* 0x0000000aff0a7228 */ /* 0x020fc60000000000 */
[----:B------:R3:W-:Y:S04]  /*d5b0*/  STS.64 [R13+0x40], R8 ;  /* 0x000040080d007388 */ /* 0x0007e80000000a00 */
[----:B------:R3:W-:Y:S04]  /*d5c0*/  STS.64 [R13+0x60], R10 ;  /* 0x0000600a0d007388 */ /* 0x0007e80000000a00 */
.L_x_158:
[----:B------:R-:W-:Y:S05]  /*d5d0*/  BSYNC.RECONVERGENT B0 ;  /* 0x0000000000007941 */ /* 0x000fea0003800200 */
.L_x_157:
[----:B------:R-:W-:Y:S06]  /*d5e0*/  BAR.SYNC.DEFER_BLOCKING 0x0 ;  /* 0x0000000000007b1d */ /* 0x000fec0000010000 */
[----:B------:R-:W-:Y:S05]  /*d5f0*/  BRA `(.L_x_175) ;  /* 0x0000005400607947 */ /* 0x000fea0003800000 */
.L_x_0:
[----:B------:R-:W0:Y:S01]  /*d600*/  LDCU.64 UR6, c[0x0][0x3b8] ;  /* 0x00007700ff0677ac */ /* 0x000e220008000a00 */
[----:B------:R1:W-:Y:S01]  /*d610*/  STL.128 [R1], RZ ;  /* 0x000000ff01007387 */ /* 0x0003e20000100c00 */
[----:B------:R-:W2:Y:S03]  /*d620*/  LDCU UR4, c[0x0][0x364] ;  /* 0x00006c80ff0477ac */ /* 0x000ea60008000800 */
[----:B------:R1:W-:Y:S01]  /*d630*/  STL.128 [R1+0x10], RZ ;  /* 0x000010ff01007387 */ /* 0x0003e20000100c00 */
[----:B------:R-:W-:-:S03]  /*d640*/  UISETP.GE.AND UP0, UPT, UR40, URZ, UPT ;  /* 0x000000ff2800728c */ /* 0x000fc6000bf06270 */
[----:B------:R1:W-:Y:S04]  /*d650*/  STL.128 [R1+0x20], RZ ;  /* 0x000020ff01007387 */ /* 0x0003e80000100c00 */
[----:B------:R1:W-:Y:S04]  /*d660*/  STL.128 [R1+0x30], RZ ;  /* 0x000030ff01007387 */ /* 0x0003e80000100c00 */
[----:B------:R1:W-:Y:S01]  /*d670*/  STL.128 [R1+0x40], RZ ;  /* 0x000040ff01007387 */ /* 0x0003e20000100c00 */
[----:B0-----:R-:W-:Y:S02]  /*d680*/  DMUL R4, R10, UR6 ;  /* 0x000000060a047c28 */ /* 0x001fe40008000000 */
[----:B------:R-:W-:Y:S01]  /*d690*/  DMUL R2, R6, UR6 ;  /* 0x0000000606027c28 */ /* 0x000fe20008000000 */
[----:B------:R1:W-:Y:S01]  /*d6a0*/  STL.128 [R1+0x50], RZ ;  /* 0x000050ff01007387 */ /* 0x0003e20000100c00 */
[----:B--2---:R-:W-:-:S03]  /*d6b0*/  UIMAD UR44, UR44, UR4, URZ ;  /* 0x000000042c2c72a4 */ /* 0x004fc6000f8e02ff */
[----:B------:R1:W-:Y:S03]  /*d6c0*/  STL.128 [R1+0x60], RZ ;  /* 0x000060ff01007387 */ /* 0x0003e60000100c00 */
[----:B------:R-:W-:Y:S01]  /*d6d0*/  R2UR UR12, R4 ;  /* 0x00000000040c72ca */ /* 0x000fe200000e0000 */
[----:B------:R1:W-:Y:S01]  /*d6e0*/  STL.128 [R1+0x70], RZ ;  /* 0x000070ff01007387 */ /* 0x0003e20000100c00 */
[----:B------:R-:W-:Y:S02]  /*d6f0*/  R2UR UR13, R5 ;  /* 0x00000000050d72ca */ /* 0x000fe400000e0000 */
[----:B------:R-:W-:Y:S01]  /*d700*/  R2UR UR10, R2 ;  /* 0x00000000020a72ca */ /* 0x000fe200000e0000 */
[----:B------:R1:W-:Y:S01]  /*d710*/  STL.128 [R1+0x80], RZ ;  /* 0x000080ff01007387 */ /* 0x0003e20000100c00 */
[----:B------:R-:W-:Y:S01]  /*d720*/  R2UR UR11, R3 ;  /* 0x00000000030b72ca */ /* 0x000fe200000e0000 */
[----:B------:R-:W-:-:S02]  /*d730*/  DMUL R2, R12, UR6 ;  /* 0x000000060c027c28 */ /* 0x000fc40008000000 */
[----:B------:R1:W-:Y:S04]  /*d740*/  STL.128 [R1+0x90], RZ ;  /* 0x000090ff01007387 */ /* 0x0003e80000100c00 */
        /* <DEDUP_REMOVED lines=39> */
[----:B------:R1:W-:Y:S01]  /*d9c0*/  STL.128 [R1+0x310], RZ ;  /* 0x000310ff01007387 */ /* 0x0003e20000100c00 */
[----:B------:R-:W-:Y:S05]  /*d9d0*/  BRA.U !UP0, `(.L_x_176) ;  /* 0x0000004d08287547 */ /* 0x000fea000b800000 */
[----:B------:R-:W-:Y:S01]  /*d9e0*/  IMAD.U32 R4, RZ, RZ, UR12 ;  /* 0x0000000cff047e24 */ /* 0x000fe2000f8e00ff */
[----:B------:R-:W-:Y:S01]  /*d9f0*/  MOV R5, UR13 ;  /* 0x0000000d00057c02 */ /* 0x000fe20008000f00 */
[----:B------:R-:W-:Y:S01]  /*da00*/  IMAD.U32 R6, RZ, RZ, UR10 ;  /* 0x0000000aff067e24 */ /* 0x000fe2000f8e00ff */
[----:B------:R-:W-:Y:S01]  /*da10*/  MOV R17, 0x3ff00000 ;  /* 0x3ff0000000117802 */ /* 0x000fe20000000f00 */
[----:B------:R-:W-:Y:S01]  /*da20*/  IMAD.U32 R7, RZ, RZ, UR11 ;  /* 0x0000000bff077e24 */ /* 0x000fe2000f8e00ff */
[----:B------:R-:W-:Y:S01]  /*da30*/  CS2R R22, SRZ ;  /* 0x0000000000167805 */ /* 0x000fe2000001ff00 */
[----:B------:R-:W-:Y:S01]  /*da40*/  IMAD.MOV.U32 R16, RZ, RZ, 0x0 ;  /* 0x00000000ff107424 */ /* 0x000fe200078e00ff */
[----:B------:R-:W-:Y:S01]  /*da50*/  DMUL R4, R4, UR12 ;  /* 0x0000000c04047c28 */ /* 0x000fe20008000000 */
[----:B------:R-:W-:Y:S01]  /*da60*/  CS2R R10, SRZ ;  /* 0x00000000000a7805 */ /* 0x000fe2000001ff00 */
[----:B------:R-:W-:Y:S01]  /*da70*/  UIADD3 UR17, UPT, UPT, UR17, UR46, URZ ;  /* 0x0000002e11117290 */ /* 0x000fe2000fffe0ff */
[----:B------:R-:W-:-:S05]  /*da80*/  UMOV UR6, URZ ;  /* 0x000000ff00067c82 */ /* 0x000fca0008000000 */
[----:B------:R-:W-:-:S08]  /*da90*/  DFMA R4, R6, UR10, R4 ;  /* 0x0000000a06047c2b */ /* 0x000fd00008000004 */
[----:B------:R-:W-:-:S11]  /*daa0*/  DFMA R14, R2, R2, R4 ;  /* 0x00000002020e722b */ /* 0x000fd60000000004 */
.L_x_235:
[----:B------:R-:W-:Y:S01]  /*dab0*/  UISETP.NE.AND UP0, UPT, UR6, URZ, UPT ;  /* 0x000000ff0600728c */ /* 0x000fe2000bf05270 */
[----:B------:R-:W-:Y:S01]  /*dac0*/  IMAD.MOV.U32 R24, RZ, RZ, 0x50429b6d ;  /* 0x50429b6dff187424 */ /* 0x000fe200078e00ff */
[----:B------:R-:W-:Y:S01]  /*dad0*/  UMOV UR16, UR6 ;  /* 0x0000000600107c82 */ /* 0x000fe20008000000 */
[----:B------:R-:W-:Y:S01]  /*dae0*/  IMAD.MOV.U32 R25, RZ, RZ, 0x3fd20dd7 ;  /* 0x3fd20dd7ff197424 */ /* 0x000fe200078e00ff */
[----:B------:R-:W-:Y:S01]  /*daf0*/  UMOV UR19, UR7 ;  /* 0x0000000700137c82 */ /* 0x000fe20008000000 */
[----:B------:R-:W-:Y:S01]  /*db00*/  UMOV UR4, URZ ;  /* 0x000000ff00047c82 */ /* 0x000fe20008000000 */
[----:B------:R-:W-:Y:S01]  /*db10*/  UMOV UR5, URZ ;  /* 0x000000ff00057c82 */ /* 0x000fe20008000000 */
[----:B------:R-:W-:Y:S01]  /*db20*/  UMOV UR14, 0x0 ;  /* 0x00000000000e7882 */ /* 0x000fe20000000000 */
[----:B------:R-:W-:Y:S01]  /*db30*/  UMOV UR15, 0x3ff00000 ;  /* 0x3ff00000000f7882 */ /* 0x000fe20000000000 */
[----:B------:R-:W-:Y:S05]  /*db40*/  BRA.U !UP0, `(.L_x_177) ;  /* 0x0000000508387547 */ /* 0x000fea000b800000 */
[----:B------:R-:W-:Y:S02]  /*db50*/  USHF.L.U32 UR4, UR6, 0x1, URZ ;  /* 0x0000000106047899 */ /* 0x000fe400080006ff */
[----:B------:R-:W-:Y:S02]  /*db60*/  UISETP.NE.AND UP0, UPT, UR6, 0x1, UPT ;  /* 0x000000010600788c */ /* 0x000fe4000bf05270 */
[----:B------:R-:W-:Y:S01]  /*db70*/  UIADD3 UR5, UPT, UPT, UR4, -0x1, URZ ;  /* 0xffffffff04057890 */ /* 0x000fe2000fffe0ff */
[----:B------:R-:W-:Y:S01]  /*db80*/  UMOV UR14, UR10 ;  /* 0x0000000a000e7c82 */ /* 0x000fe20008000000 */
[----:B------:R-:W-:Y:S02]  /*db90*/  UMOV UR15, UR11 ;  /* 0x0000000b000f7c82 */ /* 0x000fe40008000000 */
[----:B------:R-:W-:Y:S01]  /*dba0*/  UIMAD UR5, UR4, UR5, URZ ;  /* 0x00000005040572a4 */ /* 0x000fe2000f8e02ff */
[----:B------:R-:W-:Y:S02]  /*dbb0*/  PLOP3.LUT P0, PT, PT, PT, UP0, 0x80, 0x8 ;  /* 0x000000000008781c */ /* 0x000fe40003f0f008 */
[----:B------:R-:W-:-:S06]  /*dbc0*/  UMOV UR4, 0x54442d18 ;  /* 0x54442d1800047882 */ /* 0x000fcc0000000000 */
[----:B------:R-:W0:Y:S01]  /*dbd0*/  I2F.F64 R4, UR5 ;  /* 0x0000000500047d12 */ /* 0x000e220008201c00 */
[----:B------:R-:W-:Y:S01]  /*dbe0*/  UMOV UR5, 0x402921fb ;  /* 0x402921fb00057882 */ /* 0x000fe20000000000 */
[----:B0-----:R-:W-:Y:S01]  /*dbf0*/  DMUL R16, R16, R4 ;  /* 0x0000000410107228 */ /* 0x001fe20000000000 */
[----:B------:R-:W-:-:S07]  /*dc00*/  IMAD.MOV.U32 R4, RZ, RZ, 0x1 ;  /* 0x00000001ff047424 */ /* 0x000fce00078e00ff */
[----:B------:R-:W-:Y:S01]  /*dc10*/  DMUL R64, R16, UR4 ;  /* 0x0000000410407c28 */ /* 0x000fe20008000000 */
[----:B------:R-:W-:Y:S01]  /*dc20*/  ULEA UR4, UR6, 0x2, 0x2 ;  /* 0x0000000206047891 */ /* 0x000fe2000f8e10ff */
[----:B------:R-:W-:-:S04]  /*dc30*/  UMOV UR5, UR13 ;  /* 0x0000000d00057c82 */ /* 0x000fc80008000000 */
[----:B------:R-:W0:Y:S08]  /*dc40*/  MUFU.RCP64H R5, R65 ;  /* 0x0000004100057308 */ /* 0x000e300000001800 */
[----:B------:R-:W2:Y:S01]  /*dc50*/  I2F.F64 R68, UR4 ;  /* 0x0000000400447d12 */ /* 0x000ea20008201c00 */
[----:B------:R-:W-:Y:S01]  /*dc60*/  UMOV UR4, UR12 ;  /* 0x0000000c00047c82 */ /* 0x000fe20008000000 */
[----:B0-----:R-:W-:Y:S01]  /*dc70*/  DFMA R6, -R64, R4, 1 ;  /* 0x3ff000004006742b */ /* 0x001fe20000000104 */
[----:B--2---:R-:W-:-:S07]  /*dc80*/  FSETP.GEU.AND P1, PT, |R69|, 6.5827683646048100446e-37, PT ;  /* 0x036000004500780b */ /* 0x004fce0003f2e200 */
[----:B------:R-:W-:-:S08]  /*dc90*/  DFMA R6, R6, R6, R6 ;  /* 0x000000060606722b */ /* 0x000fd00000000006 */
[----:B------:R-:W-:-:S08]  /*dca0*/  DFMA R6, R4, R6, R4 ;  /* 0x000000060406722b */ /* 0x000fd00000000004 */
[----:B------:R-:W-:-:S08]  /*dcb0*/  DFMA R4, -R64, R6, 1 ;  /* 0x3ff000004004742b */ /* 0x000fd00000000106 */
[----:B------:R-:W-:Y:S02]  /*dcc0*/  DFMA R6, R6, R4, R6 ;  /* 0x000000040606722b */ /* 0x000fe40000000006 */
[C---:B------:R-:W-:Y:S02]  /*dcd0*/  @P0 DMUL R4, R20.reuse, UR12 ;  /* 0x0000000c14040c28 */ /* 0x040fe40008000000 */
[----:B------:R-:W-:-:S04]  /*dce0*/  @P0 DMUL R20, R20, UR10 ;  /* 0x0000000a14140c28 */ /* 0x000fc80008000000 */
[----:B------:R-:W-:Y:S02]  /*dcf0*/  DMUL R8, R68, R6 ;  /* 0x0000000644087228 */ /* 0x000fe40000000000 */
[C---:B------:R-:W-:Y:S02]  /*dd00*/  @P0 DFMA R24, R18.reuse, UR10, -R4 ;  /* 0x0000000a12180c2b */ /* 0x040fe40008000804 */
[----:B------:R-:W-:-:S04]  /*dd10*/  @P0 DFMA R20, R18, UR12, R20 ;  /* 0x0000000c12140c2b */ /* 0x000fc80008000014 */
[----:B------:R-:W-:-:S04]  /*dd20*/  DFMA R12, -R64, R8, R68 ;  /* 0x00000008400c722b */ /* 0x000fc80000000144 */
[----:B------:R-:W-:Y:S02]  /*dd30*/  @P0 R2UR UR20, R24 ;  /* 0x00000000181402ca */ /* 0x000fe400000e0000 */
[----:B------:R-:W-:Y:S02]  /*dd40*/  @P0 R2UR UR21, R25 ;  /* 0x00000000191502ca */ /* 0x000fe400000e0000 */
[----:B------:R-:W-:Y:S01]  /*dd50*/  DFMA R4, R6, R12, R8 ;  /* 0x0000000c0604722b */ /* 0x000fe20000000008 */
[----:B------:R-:W-:Y:S02]  /*dd60*/  @P0 R2UR UR22, R20 ;  /* 0x00000000141602ca */ /* 0x000fe400000e0000 */
[----:B------:R-:W-:-:S06]  /*dd70*/  @P0 R2UR UR23, R21 ;  /* 0x00000000151702ca */ /* 0x000fcc00000e0000 */
[----:B------:R-:W-:Y:S01]  /*dd80*/  @UP0 UMOV UR14, UR20 ;  /* 0x00000014000e0c82 */ /* 0x000fe20008000000 */
[----:B------:R-:W-:Y:S01]  /*dd90*/  FFMA R0, RZ, R65, R5 ;  /* 0x00000041ff007223 */ /* 0x000fe20000000005 */
[----:B------:R-:W-:-:S03]  /*dda0*/  @UP0 UMOV UR15, UR21 ;  /* 0x00000015000f0c82 */ /* 0x000fc60008000000 */
[----:B------:R-:W-:Y:S01]  /*ddb0*/  @UP0 UMOV UR4, UR22 ;  /* 0x0000001600040c82 */ /* 0x000fe20008000000 */
[----:B------:R-:W-:Y:S01]  /*ddc0*/  FSETP.GT.AND P0, PT, |R0|, 1.469367938527859385e-39, PT ;  /* 0x001000000000780b */ /* 0x000fe20003f04200 */
[----:B------:R-:W-:-:S12]  /*ddd0*/  @UP0 UMOV UR5, UR23 ;  /* 0x0000001700050c82 */ /* 0x000fd80008000000 */
[----:B------:R-:W-:Y:S05]  /*dde0*/  @P0 BRA P1, `(.L_x_178) ;  /* 0x0000000000140947 */ /* 0x000fea0000800000 */
[----:B------:R-:W-:Y:S02]  /*ddf0*/  MOV R63, R65 ;  /* 0x00000041003f7202 */ /* 0x000fe40000000f00 */
[----:B------:R-:W-:-:S07]  /*de00*/  MOV R61, 0xde20 ;  /* 0x0000de20003d7802 */ /* 0x000fce0000000f00 */
[----:B-1----:R-:W-:Y:S05]  /*de10*/  CALL.REL.NOINC `($__internal_1_$__cuda_sm20_div_rn_f64_full) ;  /* 0x0000008800747944 */ /* 0x002fea0003c00000 */
[----:B------:R-:W-:Y:S02]  /*de20*/  IMAD.MOV.U32 R4, RZ, RZ, R72 ;  /* 0x000000ffff047224 */ /* 0x000fe400078e0048 */
[----:B------:R-:W-:-:S07]  /*de30*/  IMAD.MOV.U32 R5, RZ, RZ, R73 ;  /* 0x000000ffff057224 */ /* 0x000fce00078e0049 */
.L_x_178:
[----:B------:R-:W0:Y:S01]  /*de40*/  MUFU.RSQ64H R7, R5 ;  /* 0x0000000500077308 */ /* 0x000e220000001c00 */
[----:B------:R-:W-:Y:S01]  /*de50*/  VIADD R6, R5, 0xfcb00000 ;  /* 0xfcb0000005067836 */ /* 0x000fe20000000000 */
[----:B------:R-:W-:Y:S01]  /*de60*/  MOV R12, 0x0 ;  /* 0x00000000000c7802 */ /* 0x000fe20000000f00 */
[----:B------:R-:W-:Y:S01]  /*de70*/  IMAD.MOV.U32 R13, RZ, RZ, 0x3fd80000 ;  /* 0x3fd80000ff0d7424 */ /* 0x000fe200078e00ff */
[----:B------:R-:W-:Y:S02]  /*de80*/  BSSY.RECONVERGENT B0, `(.L_x_177) ;  /* 0x000001a000007945 */ /* 0x000fe40003800200 */
[----:B------:R-:W-:Y:S01]  /*de90*/  ISETP.GE.U32.AND P0, PT, R6, 0x7ca00000, PT ;  /* 0x7ca000000600780c */ /* 0x000fe20003f06070 */
[----:B0-----:R-:W-:-:S08]  /*dea0*/  DMUL R8, R6, R6 ;  /* 0x0000000606087228 */ /* 0x001fd00000000000 */
[----:B------:R-:W-:-:S08]  /*deb0*/  DFMA R8, -R8, R4, 1 ;  /* 0x3ff000000808742b */ /* 0x000fd00000000104 */
        /* <DEDUP_REMOVED lines=19> */
[----:B-1----:R-:W-:Y:S05]  /*dff0*/  CALL.REL.NOINC `($__internal_2_$__cuda_sm20_dsqrt_rn_f64_mediumpath_v1) ;  /* 0x0000008c00687944 */ /* 0x002fea0003c00000 */
[----:B------:R-:W-:Y:S02]  /*e000*/  IMAD.MOV.U32 R24, RZ, RZ, R64 ;  /* 0x000000ffff187224 */ /* 0x000fe400078e0040 */
[----:B------:R-:W-:-:S07]  /*e010*/  IMAD.MOV.U32 R25, RZ, RZ, R65 ;  /* 0x000000ffff197224 */ /* 0x000fce00078e0041 */
.L_x_179:
[----:B------:R-:W-:Y:S05]  /*e020*/  BSYNC.RECONVERGENT B0 ;  /* 0x0000000000007941 */ /* 0x000fea0003800200 */
.L_x_177:
[----:B------:R-:W0:Y:S01]  /*e030*/  S2UR UR18, SR_CgaCtaId ;  /* 0x00000000001279c3 */ /* 0x000e220000008800 */
[----:B------:R-:W-:Y:S01]  /*e040*/  UISETP.NE.AND UP0, UPT, UR6, URZ, UPT ;  /* 0x000000ff0600728c */ /* 0x000fe2000bf05270 */
[----:B------:R-:W-:Y:S01]  /*e050*/  IMAD.U32 R20, RZ, RZ, UR4 ;  /* 0x00000004ff147e24 */ /* 0x000fe2000f8e00ff */
[----:B------:R-:W-:Y:S01]  /*e060*/  UMOV UR8, 0x400 ;  /* 0x0000040000087882 */ /* 0x000fe20000000000 */
[----:B------:R-:W-:Y:S01]  /*e070*/  UIADD3 UR7, UPT, UPT, UR6, 0x1, URZ ;  /* 0x0000000106077890 */ /* 0x000fe2000fffe0ff */
[----:B------:R-:W-:Y:S01]  /*e080*/  MOV R21, UR5 ;  /* 0x0000000500157c02 */ /* 0x000fe20008000f00 */
[----:B------:R-:W-:Y:S01]  /*e090*/  UIADD3 UR8, UPT, UPT, UR8, 0x1130, URZ ;  /* 0x0000113008087890 */ /* 0x000fe2000fffe0ff */
[----:B------:R-:W-:Y:S01]  /*e0a0*/  IMAD.U32 R18, RZ, RZ, UR14 ;  /* 0x0000000eff127e24 */ /* 0x000fe2000f8e00ff */
[----:B------:R-:W-:Y:S01]  /*e0b0*/  UIADD3 UR24, UPT, UPT, UR6, 0x2, URZ ;  /* 0x0000000206187890 */ /* 0x000fe2000fffe0ff */
[----:B------:R-:W-:Y:S01]  /*e0c0*/  IMAD.U32 R19, RZ, RZ, UR15 ;  /* 0x0000000fff137e24 */ /* 0x000fe2000f8e00ff */
[----:B------:R-:W-:-:S02]  /*e0d0*/  UIADD3 UR25, UPT, UPT, UR6, -0x1, URZ ;  /* 0xffffffff06197890 */ /* 0x000fc4000fffe0ff */
[----:B0-----:R-:W-:-:S04]  /*e0e0*/  ULEA UR8, UR18, UR8, 0x18 ;  /* 0x0000000812087291 */ /* 0x001fc8000f8ec0ff */
[----:B------:R-:W-:-:S03]  /*e0f0*/  ULEA UR18, UR6, UR8, 0x2 ;  /* 0x0000000806127291 */ /* 0x000fc6000f8e10ff */
[----:B------:R-:W-:Y:S01]  /*e100*/  UMOV UR6, UR7 ;  /* 0x0000000700067c82 */ /* 0x000fe20008000000 */
[----:B------:R-:W-:Y:S08]  /*e110*/  BRA.U UP0, `(.L_x_180) ;  /* 0x00000019006c7547 */ /* 0x000ff0000b800000 */
[----:B------:R-:W-:Y:S01]  /*e120*/  ULOP3.LUT UP0, URZ, UR40, 0x1, URZ, 0xc0, !UPT ;  /* 0x0000000128ff7892 */ /* 0x000fe2000f80c0ff */
[----:B------:R-:W-:Y:S01]  /*e130*/  IMAD.MOV.U32 R6, RZ, RZ, R10 ;  /* 0x000000ffff067224 */ /* 0x000fe200078e000a */
[----:B------:R-:W-:Y:S01]  /*e140*/  MOV R7, R11 ;  /* 0x0000000b00077202 */ /* 0x000fe20000000f00 */
[----:B------:R-:W-:Y:S01]  /*e150*/  IMAD.MOV.U32 R4, RZ, RZ, R22 ;  /* 0x000000ffff047224 */ /* 0x000fe200078e0016 */
[----:B------:R-:W-:Y:S01]  /*e160*/  MOV R9, R25 ;  /* 0x0000001900097202 */ /* 0x000fe20000000f00 */
[----:B------:R-:W-:Y:S01]  /*e170*/  IMAD.MOV.U32 R5, RZ, RZ, R23 ;  /* 0x000000ffff057224 */ /* 0x000fe200078e0017 */
[----:B------:R-:W-:Y:S01]  /*e180*/  UISETP.NE.AND UP1, UPT, UR40, URZ, UPT ;  /* 0x000000ff2800728c */ /* 0x000fe2000bf25270 */
[----:B------:R-:W-:Y:S01]  /*e190*/  IMAD.MOV.U32 R8, RZ, RZ, R24 ;  /* 0x000000ffff087224 */ /* 0x000fe200078e0018 */
[----:B------:R-:W-:Y:S01]  /*e1a0*/  UMOV UR4, URZ ;  /* 0x000000ff00047c82 */ /* 0x000fe20008000000 */
[----:B------:R-:W-:Y:S01]  /*e1b0*/  UMOV UR5, UR19 ;  /* 0x0000001300057c82 */ /* 0x000fe20008000000 */
[----:B------:R-:W-:Y:S07]  /*e1c0*/  BRA.U UP0, `(.L_x_181) ;  /* 0x00000001003c7547 */ /* 0x000fee000b800000 */
[----:B------:R-:W0:Y:S01]  /*e1d0*/  LDS R0, [UR18] ;  /* 0x00000012ff007984 */ /* 0x000e220008000800 */
[----:B------:R-:W-:Y:S01]  /*e1e0*/  UMOV UR4, 0xe8584caa ;  /* 0xe8584caa00047882 */ /* 0x000fe20000000000 */
[----:B------:R-:W-:Y:S01]  /*e1f0*/  UMOV UR5, 0x3ffbb67a ;  /* 0x3ffbb67a00057882 */ /* 0x000fe20000000000 */
[----:B------:R-:W-:Y:S01]  /*e200*/  IMAD.MOV.U32 R4, RZ, RZ, R24 ;  /* 0x000000ffff047224 */ /* 0x000fe200078e0018 */
[----:B------:R-:W-:Y:S01]  /*e210*/  MOV R7, R23 ;  /* 0x0000001700077202 */ /* 0x000fe20000000f00 */
[----:B------:R-:W-:Y:S01]  /*e220*/  IMAD.MOV.U32 R5, RZ, RZ, R25 ;  /* 0x000000ffff057224 */ /* 0x000fe200078e0019 */
[----:B------:R-:W-:Y:S01]  /*e230*/  DMUL R8, R24, UR4 ;  /* 0x0000000418087c28 */ /* 0x000fe20008000000 */
[----:B------:R-:W-:Y:S01]  /*e240*/  IMAD.MOV.U32 R6, RZ, RZ, R22 ;  /* 0x000000ffff067224 */ /* 0x000fe200078e0016 */
[----:B------:R-:W-:Y:S01]  /*e250*/  UMOV UR4, 0x1 ;  /* 0x0000000100047882 */ /* 0x000fe20000000000 */
[----:B------:R-:W-:Y:S01]  /*e260*/  UMOV UR5, URZ ;  /* 0x000000ff00057c82 */ /* 0x000fe20008000000 */
[----:B0-----:R-:W0:Y:S02]  /*e270*/  I2F.F64 R10, R0 ;  /* 0x00000000000a7312 */ /* 0x001e240000201c00 */
[----:B0-----:R-:W-:-:S07]  /*e280*/  DMUL R10, R10, R24 ;  /* 0x000000180a0a7228 */ /* 0x001fce0000000000 */
[----:B------:R0:W-:Y:S01]  /*e290*/  STL.64 [R1+0x320], R10 ;  /* 0x0003200a01007387 */ /* 0x0001e20000100a00 */
[----:B------:R-:W-:-:S07]  /*e2a0*/  DMUL R12, R10, UR14 ;  /* 0x0000000e0a0c7c28 */ /* 0x000fce0008000000 */
[----:B------:R0:W-:Y:S04]  /*e2b0*/  STL.64 [R1], R12 ;  /* 0x0000000c01007387 */ /* 0x0001e80000100a00 */
.L_x_181:
[----:B0-----:R-:W-:Y:S01]  /*e2c0*/  IMAD.MOV.U32 R10, RZ, RZ, R22 ;  /* 0x000000ffff0a7224 */ /* 0x001fe200078e0016 */
[----:B------:R-:W-:Y:S01]  /*e2d0*/  UMOV UR7, URZ ;  /* 0x000000ff00077c82 */ /* 0x000fe20008000000 */
[----:B------:R-:W-:Y:S01]  /*e2e0*/  IMAD.MOV.U32 R11, RZ, RZ, R23 ;  /* 0x000000ffff0b7224 */ /* 0x000fe200078e0017 */
[----:B------:R-:W-:Y:S01]  /*e2f0*/  MOV R23, R25 ;  /* 0x0000001900177202 */ /* 0x000fe20000000f00 */
[----:B------:R-:W-:Y:S01]  /*e300*/  IMAD.MOV.U32 R22, RZ, RZ, R24 ;  /* 0x000000ffff167224 */ /* 0x000fe200078e0018 */
[----:B------:R-:W-:Y:S06]  /*e310*/  BRA.U !UP1, `(.L_x_182) ;  /* 0x0000003509ac7547 */ /* 0x000fec000b800000 */
[----:B------:R-:W-:Y:S01]  /*e320*/  IMAD.MOV.U32 R22, RZ, RZ, R4 ;  /* 0x000000ffff167224 */ /* 0x000fe200078e0004 */
[----:B------:R-:W-:Y:S01]  /*e330*/  MOV R11, R7 ;  /* 0x00000007000b7202 */ /* 0x000fe20000000f00 */
[----:B------:R-:W-:Y:S01]  /*e340*/  IMAD.MOV.U32 R23, RZ, RZ, R5 ;  /* 0x000000ffff177224 */ /* 0x000fe200078e0005 */
[----:B------:R-:W-:Y:S01]  /*e350*/  UMOV UR7, UR5 ;  /* 0x0000000500077c82 */ /* 0x000fe20008000000 */
[----:B------:R-:W-:-:S07]  /*e360*/  IMAD.MOV.U32 R10, RZ, RZ, R6 ;  /* 0x000000ffff0a7224 */ /* 0x000fce00078e0006 */
.L_x_206:
[----:B------:R-:W-:Y:S01]  /*e370*/  UISETP.NE.AND UP0, UPT, UR4, URZ, UPT ;  /* 0x000000ff0400728c */ /* 0x000fe2000bf05270 */
[----:B------:R-:W-:Y:S01]  /*e380*/  IMAD.MOV.U32 R26, RZ, RZ, R10 ;  /* 0x000000ffff1a7224 */ /* 0x000fe200078e000a */
[----:B------:R-:W-:Y:S01]  /*e390*/  MOV R13, R23 ;  /* 0x00000017000d7202 */ /* 0x000fe20000000f00 */
[----:B------:R-:W-:Y:S02]  /*e3a0*/  IMAD.MOV.U32 R27, RZ, RZ, R11 ;  /* 0x000000ffff1b7224 */ /* 0x000fe400078e000b */
[----:B------:R-:W-:Y:S02]  /*e3b0*/  IMAD.MOV.U32 R12, RZ, RZ, R22 ;  /* 0x000000ffff0c7224 */ /* 0x000fe400078e0016 */
[----:B------:R-:W-:Y:S02]  /*e3c0*/  IMAD.MOV.U32 R10, RZ, RZ, R8 ;  /* 0x000000ffff0a7224 */ /* 0x000fe400078e0008 */
[----:B------:R-:W-:Y:S01]  /*e3d0*/  IMAD.MOV.U32 R11, RZ, RZ, R9 ;  /* 0x000000ffff0b7224 */ /* 0x000fe200078e0009 */
[----:B------:R-:W-:Y:S06]  /*e3e0*/  BRA.U !UP0, `(.L_x_183) ;  /* 0x0000000508d07547 */ /* 0x000fec000b800000 */
[----:B------:R-:W-:-:S09]  /*e3f0*/  UISETP.NE.AND UP0, UPT, UR4, UR6, UPT ;  /* 0x000000060400728c */ /* 0x000fd2000bf05270 */
[----:B------:R-:W-:Y:S05]  /*e400*/  BRA.U !UP0, `(.L_x_184) ;  /* 0x0000000508ac7547 */ /* 0x000fea000b800000 */
[----:B------:R-:W-:-:S09]  /*e410*/  UISETP.GE.U32.AND UP0, UPT, UR4, UR24, UPT ;  /* 0x000000180400728c */ /* 0x000fd2000bf06070 */
[----:B------:R-:W-:Y:S05]  /*e420*/  BRA.U !UP0, `(.L_x_185) ;  /* 0x0000000508d47547 */ /* 0x000fea000b800000 */
[----:B------:R-:W0:Y:S01]  /*e430*/  I2F.F64.U32 R24, UR4 ;  /* 0x0000000400187d12 */ /* 0x000e220008201800 */
[----:B------:R-:W-:Y:S01]  /*e440*/  IMAD.MOV.U32 R4, RZ, RZ, 0x1 ;  /* 0x00000001ff047424 */ /* 0x000fe200078e00ff */
[----:B------:R-:W-:-:S09]  /*e450*/  UIADD3 UR5, UPT, UPT, UR25, UR4, URZ ;  /* 0x0000000419057290 */ /* 0x000fd2000fffe0ff */
[----:B------:R-:W2:Y:S01]  /*e460*/  I2F.F64 R68, UR5 ;  /* 0x0000000500447d12 */ /* 0x000ea20008201c00 */
[----:B------:R-:W-:-:S04]  /*e470*/  UIADD3 UR5, UPT, UPT, UR7, 0x1, URZ ;  /* 0x0000000107057890 */ /* 0x000fc8000fffe0ff */
[----:B------:R-:W-:-:S03]  /*e480*/  UISETP.NE.AND UP0, UPT, UR5, 0x2, UPT ;  /* 0x000000020500788c */ /* 0x000fc6000bf05270 */
[----:B0-----:R-:W0:Y:S01]  /*e490*/  MUFU.RCP64H R5, R25 ;  /* 0x0000001900057308 */ /* 0x001e220000001800 */
[----:B------:R-:W-:Y:S01]  /*e4a0*/  USEL UR5, UR5, URZ, UP0 ;  /* 0x000000ff05057287 */ /* 0x000fe20008000000 */
[----:B--2---:R-:W-:Y:S01]  /*e4b0*/  FSETP.GEU.AND P1, PT, |R69|, 6.5827683646048100446e-37, PT ;  /* 0x036000004500780b */ /* 0x004fe20003f2e200 */
        /* <DEDUP_REMOVED lines=14> */
[----:B-1----:R-:W-:Y:S05]  /*e5a0*/  CALL.REL.NOINC `($__internal_1_$__cuda_sm20_div_rn_f64_full) ;  /* 0x0000008000907944 */ /* 0x002fea0003c00000 */
[----:B------:R-:W-:Y:S02]  /*e5b0*/  IMAD.MOV.U32 R4, RZ, RZ, R72 ;  /* 0x000000ffff047224 */ /* 0x000fe400078e0048 */
[----:B------:R-:W-:-:S07]  /*e5c0*/  IMAD.MOV.U32 R5, RZ, RZ, R73 ;  /* 0x000000ffff057224 */ /* 0x000fce00078e0049 */
.L_x_186:
[----:B------:R-:W0:Y:S01]  /*e5d0*/  MUFU.RCP64H R7, R27 ;  /* 0x0000001b00077308 */ /* 0x000e220000001800 */
[----:B------:R-:W-:Y:S01]  /*e5e0*/  MOV R6, 0x1 ;  /* 0x0000000100067802 */ /* 0x000fe20000000f00 */
[----:B------:R-:W-:Y:S01]  /*e5f0*/  DMUL R68, R10, R4 ;  /* 0x000000040a447228 */ /* 0x000fe20000000000 */
[----:B------:R-:W-:Y:S09]  /*e600*/  BSSY.RECONVERGENT B0, `(.L_x_187) ;  /* 0x0000013000007945 */ /* 0x000ff20003800200 */
[----:B------:R-:W-:Y:S01]  /*e610*/  FSETP.GEU.AND P1, PT, |R69|, 6.5827683646048100446e-37, PT ;  /* 0x036000004500780b */ /* 0x000fe20003f2e200 */
        /* <DEDUP_REMOVED lines=12> */
[----:B------:R-:W-:Y:S01]  /*e6e0*/  MOV R61, 0xe710 ;  /* 0x0000e710003d7802 */ /* 0x000fe20000000f00 */
[----:B------:R-:W-:-:S07]  /*e6f0*/  IMAD.MOV.U32 R63, RZ, RZ, R27 ;  /* 0x000000ffff3f7224 */ /* 0x000fce00078e001b */
[----:B-1----:R-:W-:Y:S05]  /*e700*/  CALL.REL.NOINC `($__internal_1_$__cuda_sm20_div_rn_f64_full) ;  /* 0x0000008000387944 */ /* 0x002fea0003c00000 */
[----:B------:R-:W-:Y:S01]  /*e710*/  IMAD.MOV.U32 R4, RZ, RZ, R72 ;  /* 0x000000ffff047224 */ /* 0x000fe200078e0048 */
[----:B------:R-:W-:-:S07]  /*e720*/  MOV R5, R73 ;  /* 0x0000004900057202 */ /* 0x000fce0000000f00 */
.L_x_188:
[----:B------:R-:W-:Y:S05]  /*e730*/  BSYNC.RECONVERGENT B0 ;  /* 0x0000000000007941 */ /* 0x000fea0003800200 */
.L_x_187:
[----:B------:R-:W0:Y:S01]  /*e740*/  MUFU.RCP64H R7, R25 ;  /* 0x0000001900077308 */ /* 0x000e220000001800 */
[----:B------:R-:W-:Y:S01]  /*e750*/  IMAD.MOV.U32 R6, RZ, RZ, 0x1 ;  /* 0x00000001ff067424 */ /* 0x000fe200078e00ff */
[----:B------:R-:W-:-:S09]  /*e760*/  ULEA UR8, UR4, 0xffffffff, 0x1 ;  /* 0xffffffff04087891 */ /* 0x000fd2000f8e08ff */
[----:B------:R-:W2:Y:S01]  /*e770*/  I2F.F64 R68, UR8 ;  /* 0x0000000800447d12 */ /* 0x000ea20008201c00 */
[----:B0-----:R-:W-:-:S08]  /*e780*/  DFMA R8, -R24, R6, 1 ;  /* 0x3ff000001808742b */ /* 0x001fd00000000106 */
[----:B------:R-:W-:Y:S01]  /*e790*/  DFMA R8, R8, R8, R8 ;  /* 0x000000080808722b */ /* 0x000fe20000000008 */
[----:B--2---:R-:W-:-:S07]  /*e7a0*/  FSETP.GEU.AND P1, PT, |R69|, 6.5827683646048100446e-37, PT ;  /* 0x036000004500780b */ /* 0x004fce0003f2e200 */
        /* <DEDUP_REMOVED lines=13> */
[----:B------:R-:W-:Y:S01]  /*e880*/  MOV R6, R72 ;  /* 0x0000004800067202 */ /* 0x000fe20000000f00 */
[----:B------:R-:W-:-:S07]  /*e890*/  IMAD.MOV.U32 R7, RZ, RZ, R73 ;  /* 0x000000ffff077224 */ /* 0x000fce00078e0049 */
.L_x_189:
[----:B------:R-:W0:Y:S01]  /*e8a0*/  MUFU.RCP64H R9, R23 ;  /* 0x0000001700097308 */ /* 0x000e220000001800 */
[----:B------:R-:W-:Y:S01]  /*e8b0*/  IMAD.MOV.U32 R8, RZ, RZ, 0x1 ;  /* 0x00000001ff087424 */ /* 0x000fe200078e00ff */
        /* <DEDUP_REMOVED lines=15> */
[----:B------:R-:W-:Y:S02]  /*e9b0*/  MOV R63, R23 ;  /* 0x00000017003f7202 */ /* 0x000fe40000000f00 */
[----:B------:R-:W-:-:S07]  /*e9c0*/  MOV R61, 0xe9e0 ;  /* 0x0000e9e0003d7802 */ /* 0x000fce0000000f00 */
[----:B-1----:R-:W-:Y:S05]  /*e9d0*/  CALL.REL.NOINC `($__internal_1_$__cuda_sm20_div_rn_f64_full) ;  /* 0x0000007c00847944 */ /* 0x002fea0003c00000 */
[----:B------:R-:W-:Y:S02]  /*e9e0*/  IMAD.MOV.U32 R6, RZ, RZ, R72 ;  /* 0x000000ffff067224 */ /* 0x000fe400078e0048 */
[----:B------:R-:W-:-:S07]  /*e9f0*/  IMAD.MOV.U32 R7, RZ, RZ, R73 ;  /* 0x000000ffff077224 */ /* 0x000fce00078e0049 */
.L_x_191:
[----:B------:R-:W-:Y:S05]  /*ea00*/  BSYNC.RECONVERGENT B0 ;  /* 0x0000000000007941 */ /* 0x000fea0003800200 */
.L_x_190:
[----:B------:R-:W-:Y:S02]  /*ea10*/  ULEA UR8, UR5, UR9, 0x3 ;  /* 0x0000000905087291 */ /* 0x000fe4000f8e18ff */
[----:B------:R-:W-:-:S07]  /*ea20*/  ULEA UR7, UR7, UR9, 0x3 ;  /* 0x0000000907077291 */ /* 0x000fce000f8e18ff */
[----:B------:R-:W2:Y:S04]  /*ea30*/  LDL.64 R8, [UR8] ;  /* 0x00000008ff087983 */ /* 0x000ea80008100a00 */
[----:B------:R-:W3:Y:S01]  /*ea40*/  LDL.64 R22, [UR7] ;  /* 0x00000007ff167983 */ /* 0x000ee20008100a00 */
[----:B------:R-:W-:Y:S01]  /*ea50*/  DMUL R4, R14, R4 ;  /* 0x000000040e047228 */ /* 0x000fe20000000000 */
[----:B------:R-:W-:Y:S01]  /*ea60*/  UMOV UR7, UR5 ;  /* 0x0000000500077c82 */ /* 0x000fe20008000000 */
[----:B------:R-:W-:-:S06]  /*ea70*/  DMUL R6, R2, R6 ;  /* 0x0000000602067228 */ /* 0x000fcc0000000000 */
[----:B--2---:R-:W-:-:S08]  /*ea80*/  DMUL R4, R4, R8 ;  /* 0x0000000804047228 */ /* 0x004fd00000000000 */
[----:B---3--:R-:W-:-:S07]  /*ea90*/  DFMA R4, R6, R22, -R4 ;  /* 0x000000160604722b */ /* 0x008fce0000000804 */
[----:B------:R2:W-:Y:S01]  /*eaa0*/  STL.64 [UR8], R4 ;  /* 0x00000004ff007987 */ /* 0x0005e20008100a08 */
[----:B------:R-:W-:Y:S05]  /*eab0*/  BRA `(.L_x_185) ;  /* 0x0000000000307947 */ /* 0x000fea0003800000 */
.L_x_184:
[----:B------:R-:W0:Y:S01]  /*eac0*/  LDS R6, [UR18+0x4] ;  /* 0x00000412ff067984 */ /* 0x000e220008000800 */
[----:B------:R-:W-:Y:S01]  /*ead0*/  DMUL R4, R2, R10 ;  /* 0x0000000a02047228 */ /* 0x000fe20000000000 */
[----:B------:R-:W-:Y:S01]  /*eae0*/  UMOV UR7, 0x1 ;  /* 0x0000000100077882 */ /* 0x000fe20000000000 */
[----:B0-----:R-:W0:Y:S06]  /*eaf0*/  I2F.F64 R6, R6 ;  /* 0x0000000600067312 */ /* 0x001e2c0000201c00 */
[----:B0-----:R-:W-:-:S07]  /*eb00*/  DMUL R4, R4, R6 ;  /* 0x0000000604047228 */ /* 0x001fce0000000000 */
[----:B------:R0:W-:Y:S01]  /*eb10*/  STL.64 [R1+0x328], R4 ;  /* 0x0003280401007387 */ /* 0x0001e20000100a00 */
[----:B------:R-:W-:Y:S05]  /*eb20*/  BRA `(.L_x_185) ;  /* 0x0000000000147947 */ /* 0x000fea0003800000 */
.L_x_183:
[----:B------:R-:W0:Y:S01]  /*eb30*/  LDS R0, [UR18] ;  /* 0x00000012ff007984 */ /* 0x000e220008000800 */
[----:B------:R-:W-:Y:S01]  /*eb40*/  UMOV UR7, URZ ;  /* 0x000000ff00077c82 */ /* 0x000fe20008000000 */
[----:B0-----:R-:W0:Y:S02]  /*eb50*/  I2F.F64 R4, R0 ;  /* 0x0000000000047312 */ /* 0x001e240000201c00 */
[----:B0-----:R-:W-:-:S07]  /*eb60*/  DMUL R4, R10, R4 ;  /* 0x000000040a047228 */ /* 0x001fce0000000000 */
[----:B------:R3:W-:Y:S04]  /*eb70*/  STL.64 [R1+0x320], R4 ;  /* 0x0003200401007387 */ /* 0x0007e80000100a00 */
.L_x_185:
[----:B------:R-:W-:-:S09]  /*eb80*/  ULEA UR5, UR7, UR9, 0x3 ;  /* 0x0000000907057291 */ /* 0x000fd2000f8e18ff */
[----:B0-23--:R-:W2:Y:S01]  /*eb90*/  LDL.64 R4, [UR5] ;  /* 0x00000005ff047983 */ /* 0x00dea20008100a00 */
[----:B------:R-:W-:Y:S01]  /*eba0*/  USHF.L.U32 UR20, UR4, 0x1, URZ ;  /* 0x0000000104147899 */ /* 0x000fe200080006ff */
[----:B------:R-:W-:Y:S01]  /*ebb0*/  IMAD.MOV.U32 R6, RZ, RZ, 0x1 ;  /* 0x00000001ff067424 */ /* 0x000fe200078e00ff */
[----:B------:R-:W-:Y:S02]  /*ebc0*/  UIADD3 UR8, UPT, UPT, UR4, 0x1, URZ ;  /* 0x0000000104087890 */ /* 0x000fe4000fffe0ff */
[----:B------:R-:W-:Y:S02]  /*ebd0*/  UIMAD UR5, UR20, UR4, UR20 ;  /* 0x00000004140572a4 */ /* 0x000fe4000f8e0214 */
[----:B------:R-:W-:Y:S02]  /*ebe0*/  UISETP.NE.AND UP0, UPT, UR4, URZ, UPT ;  /* 0x000000ff0400728c */ /* 0x000fe4000bf05270 */
[----:B------:R-:W-:-:S09]  /*ebf0*/  UIADD3 UR5, UPT, UPT, UR8, UR5, URZ ;  /* 0x0000000508057290 */ /* 0x000fd2000fffe0ff */
[----:B------:R-:W0:Y:S01]  /*ec00*/  I2F.F64.U32 R64, UR5 ;  /* 0x0000000500407d12 */ /* 0x000e220008201800 */
[----:B------:R-:W-:-:S04]  /*ec10*/  UIADD3 UR5, UPT, UPT, UR20, 0x3, URZ ;  /* 0x0000000314057890 */ /* 0x000fc8000fffe0ff */
[----:B------:R-:W-:-:S09]  /*ec20*/  UIMAD UR19, UR5, UR4, UR5 ;  /* 0x00000004051372a4 */ /* 0x000fd2000f8e0205 */
[----:B------:R-:W3:Y:S01]  /*ec30*/  I2F.F64.U32 R68, UR19 ;  /* 0x0000001300447d12 */ /* 0x000ee20008201800 */
[----:B------:R-:W-:-:S06]  /*ec40*/  UIMAD UR19, UR4, UR4, UR4 ;  /* 0x00000004041372a4 */ /* 0x000fcc000f8e0204 */
[----:B------:R-:W-:Y:S01]  /*ec50*/  MOV R0, UR19 ;  /* 0x0000001300007c02 */ /* 0x000fe20008000f00 */
[----:B0-----:R-:W0:Y:S04]  /*ec60*/  MUFU.RCP64H R7, R65 ;  /* 0x0000004100077308 */ /* 0x001e280000001800 */
[----:B------:R-:W-:Y:S01]  /*ec70*/  IMAD R27, R0, 0x8, R1 ;  /* 0x00000008001b7824 */ /* 0x000fe200078e0201 */
[----:B---3--:R-:W-:Y:S01]  /*ec80*/  FSETP.GEU.AND P1, PT, |R69|, 6.5827683646048100446e-37, PT ;  /* 0x036000004500780b */ /* 0x008fe20003f2e200 */
        /* <DEDUP_REMOVED lines=9> */
[----:B------:R-:W-:Y:S01]  /*ed20*/  FSETP.GT.AND P0, PT, |R0|, 1.469367938527859385e-39, PT ;  /* 0x001000000000780b */ /* 0x000fe20003f04200 */
[----:B--2---:R-:W-:-:S07]  /*ed30*/  DMUL R8, R4, UR14 ;  /* 0x0000000e04087c28 */ /* 0x004fce0008000000 */
[----:B------:R0:W-:Y:S05]  /*ed40*/  STL.64 [R27], R8 ;  /* 0x000000081b007387 */ /* 0x0001ea0000100a00 */
[----:B------:R-:W-:Y:S05]  /*ed50*/  @P0 BRA P1, `(.L_x_192) ;  /* 0x0000000000140947 */ /* 0x000fea0000800000 */
[----:B------:R-:W-:Y:S01]  /*ed60*/  IMAD.MOV.U32 R63, RZ, RZ, R65 ;  /* 0x000000ffff3f7224 */ /* 0x000fe200078e0041 */
[----:B------:R-:W-:-:S07]  /*ed70*/  MOV R61, 0xed90 ;  /* 0x0000ed90003d7802 */ /* 0x000fce0000000f00 */
[----:B01----:R-:W-:Y:S05]  /*ed80*/  CALL.REL.NOINC `($__internal_1_$__cuda_sm20_div_rn_f64_full) ;  /* 0x0000007800987944 */ /* 0x003fea0003c00000 */
[----:B------:R-:W-:Y:S01]  /*ed90*/  IMAD.MOV.U32 R6, RZ, RZ, R72 ;  /* 0x000000ffff067224 */ /* 0x000fe200078e0048 */
[----:B------:R-:W-:-:S07]  /*eda0*/  MOV R7, R73 ;  /* 0x0000004900077202 */ /* 0x000fce0000000f00 */
.L_x_192:
[----:B0-----:R-:W0:Y:S01]  /*edb0*/  MUFU.RSQ64H R9, R7 ;  /* 0x0000000700097308 */ /* 0x001e220000001c00 */
[----:B------:R-:W-:Y:S01]  /*edc0*/  VIADD R8, R7, 0xfcb00000 ;  /* 0xfcb0000007087836 */ /* 0x000fe20000000000 */
[----:B------:R-:W-:Y:S01]  /*edd0*/  BSSY.RECONVERGENT B0, `(.L_x_193) ;  /* 0x000001c000007945 */ /* 0x000fe20003800200 */
[----:B------:R-:W-:Y:S02]  /*ede0*/  IMAD.MOV.U32 R24, RZ, RZ, 0x0 ;  /* 0x00000000ff187424 */ /* 0x000fe400078e00ff */
[----:B------:R-:W-:Y:S01]  /*edf0*/  IMAD.MOV.U32 R25, RZ, RZ, 0x3fd80000 ;  /* 0x3fd80000ff197424 */ /* 0x000fe200078e00ff */
[----:B------:R-:W-:Y:S01]  /*ee00*/  ISETP.GE.U32.AND P0, PT, R8, 0x7ca00000, PT ;  /* 0x7ca000000800780c */ /* 0x000fe20003f06070 */
[----:B0-----:R-:W-:-:S08]  /*ee10*/  DMUL R22, R8, R8 ;  /* 0x0000000808167228 */ /* 0x001fd00000000000 */
[----:B------:R-:W-:-:S08]  /*ee20*/  DFMA R22, -R22, R6, 1 ;  /* 0x3ff000001616742b */ /* 0x000fd00000000106 */
[----:B------:R-:W-:Y:S02]  /*ee30*/  DFMA R24, R22, R24, 0.5 ;  /* 0x3fe000001618742b */ /* 0x000fe40000000018 */
[----:B------:R-:W-:-:S08]  /*ee40*/  DMUL R22, R8, R22 ;  /* 0x0000001608167228 */ /* 0x000fd00000000000 */
[----:B------:R-:W-:-:S08]  /*ee50*/  DFMA R26, R24, R22, R8 ;  /* 0x00000016181a722b */ /* 0x000fd00000000008 */
[----:B------:R-:W-:Y:S02]  /*ee60*/  DMUL R28, R26, R6 ;  /* 0x000000061a1c7228 */ /* 0x000fe40000000000 */
        /* <DEDUP_REMOVED lines=15> */
[----:B-1----:R-:W-:Y:S05]  /*ef60*/  CALL.REL.NOINC `($__internal_2_$__cuda_sm20_dsqrt_rn_f64_mediumpath_v1) ;  /* 0x0000007c008c7944 */ /* 0x002fea0003c00000 */
[----:B------:R-:W-:Y:S01]  /*ef70*/  IMAD.MOV.U32 R22, RZ, RZ, R64 ;  /* 0x000000ffff167224 */ /* 0x000fe200078e0040 */
[----:B------:R-:W-:-:S07]  /*ef80*/  MOV R23, R65 ;  /* 0x0000004100177202 */ /* 0x000fce0000000f00 */
.L_x_194:
[----:B------:R-:W-:Y:S05]  /*ef90*/  BSYNC.RECONVERGENT B0 ;  /* 0x0000000000007941 */ /* 0x000fea0003800200 */
.L_x_193:
[----:B------:R-:W-:Y:S01]  /*efa0*/  DMUL R22, R10, R22 ;  /* 0x000000160a167228 */ /* 0x000fe20000000000 */
[----:B------:R-:W-:Y:S10]  /*efb0*/  BRA.U !UP0, `(.L_x_195) ;  /* 0x00000005089c7547 */ /* 0x000ff4000b800000 */
[----:B------:R-:W-:-:S09]  /*efc0*/  UISETP.GE.U32.AND UP0, UPT, UR8, UR24, UPT ;  /* 0x000000180800728c */ /* 0x000fd2000bf06070 */
[----:B------:R-:W-:Y:S05]  /*efd0*/  BRA.U !UP0, `(.L_x_196) ;  /* 0x0000000508b87547 */ /* 0x000fea000b800000 */
[----:B------:R-:W0:Y:S01]  /*efe0*/  I2F.F64.U32 R26, UR8 ;  /* 0x00000008001a7d12 */ /* 0x000e220008201800 */
[----:B------:R-:W-:Y:S01]  /*eff0*/  IMAD.MOV.U32 R6, RZ, RZ, 0x1 ;  /* 0x00000001ff067424 */ /* 0x000fe200078e00ff */
[----:B------:R-:W-:-:S04]  /*f000*/  UIADD3 UR7, UPT, UPT, UR7, 0x1, URZ ;  /* 0x0000000107077890 */ /* 0x000fc8000fffe0ff */
[----:B------:R-:W-:Y:S02]  /*f010*/  UISETP.NE.AND UP0, UPT, UR7, 0x2, UPT ;  /* 0x000000020700788c */ /* 0x000fe4000bf05270 */
[----:B------:R-:W2:Y:S02]  /*f020*/  I2F.F64.U32 R68, UR4 ;  /* 0x0000000400447d12 */ /* 0x000ea40008201800 */
[----:B------:R-:W-:-:S06]  /*f030*/  USEL UR7, UR7, URZ, UP0 ;  /* 0x000000ff07077287 */ /* 0x000fcc0008000000 */
[----:B0-----:R-:W0:Y:S01]  /*f040*/  MUFU.RCP64H R7, R27 ;  /* 0x0000001b00077308 */ /* 0x001e220000001800 */
        /* <DEDUP_REMOVED lines=18> */
.L_x_197:
        /* <DEDUP_REMOVED lines=22> */
.L_x_199:
[----:B------:R-:W-:Y:S05]  /*f2d0*/  BSYNC.RECONVERGENT B0 ;  /* 0x0000000000007941 */ /* 0x000fea0003800200 */
.L_x_198:
[----:B------:R-:W0:Y:S01]  /*f2e0*/  MUFU.RCP64H R9, R27 ;  /* 0x0000001b00097308 */ /* 0x000e220000001800 */
[----:B------:R-:W-:Y:S01]  /*f2f0*/  IMAD.MOV.U32 R8, RZ, RZ, 0x1 ;  /* 0x00000001ff087424 */ /* 0x000fe200078e00ff */
[----:B------:R-:W-:-:S09]  /*f300*/  UIADD3 UR21, UPT, UPT, UR20, 0x1, URZ ;  /* 0x0000000114157890 */ /* 0x000fd2000fffe0ff */
        /* <DEDUP_REMOVED lines=19> */
.L_x_200:
[----:B------:R-:W0:Y:S01]  /*f440*/  MUFU.RCP64H R13, R11 ;  /* 0x0000000b000d7308 */ /* 0x000e220000001800 */
[----:B------:R-:W-:Y:S01]  /*f450*/  MOV R12, 0x1 ;  /* 0x00000001000c7802 */ /* 0x000fe20000000f00 */
[----:B------:R-:W-:Y:S01]  /*f460*/  DMUL R68, R22, R8 ;  /* 0x0000000816447228 */ /* 0x000fe20000000000 */
[----:B------:R-:W-:Y:S09]  /*f470*/  BSSY.RECONVERGENT B0, `(.L_x_201) ;  /* 0x0000013000007945 */ /* 0x000ff20003800200 */
        /* <DEDUP_REMOVED lines=18> */
.L_x_202:
[----:B------:R-:W-:Y:S05]  /*f5a0*/  BSYNC.RECONVERGENT B0 ;  /* 0x0000000000007941 */ /* 0x000fea0003800200 */
.L_x_201:
[----:B------:R-:W-:-:S09]  /*f5b0*/  ULEA UR21, UR7, UR9, 0x3 ;  /* 0x0000000907157291 */ /* 0x000fd2000f8e18ff */
[----:B------:R-:W2:Y:S01]  /*f5c0*/  LDL.64 R12, [UR21] ;  /* 0x00000015ff0c7983 */ /* 0x000ea20008100a00 */
[----:B------:R-:W-:Y:S02]  /*f5d0*/  DMUL R6, R14, R6 ;  /* 0x000000060e067228 */ /* 0x000fe40000000000 */
[----:B------:R-:W-:-:S06]  /*f5e0*/  DMUL R8, R2, R8 ;  /* 0x0000000802087228 */ /* 0x000fcc0000000000 */
[----:B--2---:R-:W-:-:S08]  /*f5f0*/  DMUL R6, R6, R12 ;  /* 0x0000000c06067228 */ /* 0x004fd00000000000 */
[----:B------:R-:W-:-:S07]  /*f600*/  DFMA R4, R4, R8, -R6 ;  /* 0x000000080404722b */ /* 0x000fce0000000806 */
[----:B------:R2:W-:Y:S01]  /*f610*/  STL.64 [UR21], R4 ;  /* 0x00000004ff007987 */ /* 0x0005e20008100a15 */
[----:B------:R-:W-:Y:S05]  /*f620*/  BRA `(.L_x_196) ;  /* 0x0000000000247947 */ /* 0x000fea0003800000 */
.L_x_195:
[----:B------:R-:W0:Y:S01]  /*f630*/  S2UR UR21, SR_CgaCtaId ;  /* 0x00000000001579c3 */ /* 0x000e220000008800 */
[----:B------:R-:W-:Y:S01]  /*f640*/  UMOV UR7, 0x400 ;  /* 0x0000040000077882 */ /* 0x000fe20000000000 */
[----:B------:R-:W-:Y:S01]  /*f650*/  DMUL R4, R2, R22 ;  /* 0x0000001602047228 */ /* 0x000fe20000000000 */
[----:B0-----:R-:W-:-:S09]  /*f660*/  ULEA UR7, UR21, UR7, 0x18 ;  /* 0x0000000715077291 */ /* 0x001fd2000f8ec0ff */
[----:B------:R-:W0:Y:S01]  /*f670*/  LDS R6, [UR7+0x1134] ;  /* 0x00113407ff067984 */ /* 0x000e220008000800 */
[----:B------:R-:W-:Y:S01]  /*f680*/  UMOV UR7, 0x1 ;  /* 0x0000000100077882 */ /* 0x000fe20000000000 */
[----:B0-----:R-:W0:Y:S02]  /*f690*/  I2F.F64 R6, R6 ;  /* 0x0000000600067312 */ /* 0x001e240000201c00 */
[----:B0-----:R-:W-:-:S07]  /*f6a0*/  DMUL R4, R4, R6 ;  /* 0x0000000604047228 */ /* 0x001fce0000000000 */
[----:B------:R0:W-:Y:S04]  /*f6b0*/  STL.64 [R1+0x328], R4 ;  /* 0x0003280401007387 */ /* 0x0001e80000100a00 */
.L_x_196:
[----:B------:R-:W-:Y:S01]  /*f6c0*/  UIADD3 UR4, UPT, UPT, UR4, 0x2, URZ ;  /* 0x0000000204047890 */ /* 0x000fe2000fffe0ff */
[----:B------:R-:W-:-:S03]  /*f6d0*/  IMAD.MOV.U32 R6, RZ, RZ, 0x1 ;  /* 0x00000001ff067424 */ /* 0x000fc600078e00ff */
[----:B------:R-:W-:-:S09]  /*f6e0*/  UIMAD UR5, UR5, UR4, URZ ;  /* 0x00000004050572a4 */ /* 0x000fd2000f8e02ff */
[----:B------:R-:W3:Y:S01]  /*f6f0*/  I2F.F64.U32 R64, UR5 ;  /* 0x0000000500407d12 */ /* 0x000ee20008201800 */
[----:B------:R-:W-:-:S04]  /*f700*/  UIADD3 UR5, UPT, UPT, UR20, 0x5, URZ ;  /* 0x0000000514057890 */ /* 0x000fc8000fffe0ff */
[----:B------:R-:W-:-:S09]  /*f710*/  UIMAD UR5, UR4, UR5, URZ ;  /* 0x00000005040572a4 */ /* 0x000fd2000f8e02ff */
[----:B------:R-:W4:Y:S01]  /*f720*/  I2F.F64.U32 R68, UR5 ;  /* 0x0000000500447d12 */ /* 0x000f220008201800 */
[----:B------:R-:W-:-:S06]  /*f730*/  ULEA UR5, UR8, UR19, 0x1 ;  /* 0x0000001308057291 */ /* 0x000fcc000f8e08ff */
[----:B------:R-:W-:Y:S01]  /*f740*/  IMAD.U32 R0, RZ, RZ, UR5 ;  /* 0x00000005ff007e24 */ /* 0x000fe2000f8e00ff */
[----:B---3--:R-:W3:Y:S03]  /*f750*/  MUFU.RCP64H R7, R65 ;  /* 0x0000004100077308 */ /* 0x008ee60000001800 */
[----:B------:R-:W-:Y:S01]  /*f760*/  IMAD R27, R0, 0x8, R1 ;  /* 0x00000008001b7824 */ /* 0x000fe200078e0201 */
[----:B----4-:R-:W-:Y:S01]  /*f770*/  FSETP.GEU.AND P1, PT, |R69|, 6.5827683646048100446e-37, PT ;  /* 0x036000004500780b */ /* 0x010fe20003f2e200 */
[----:B---3--:R-:W-:-:S08]  /*f780*/  DFMA R8, -R64, R6, 1 ;  /* 0x3ff000004008742b */ /* 0x008fd00000000106 */
[----:B------:R-:W-:-:S08]  /*f790*/  DFMA R8, R8, R8, R8 ;  /* 0x000000080808722b */ /* 0x000fd00000000008 */
[----:B------:R-:W-:-:S08]  /*f7a0*/  DFMA R8, R6, R8, R6 ;  /* 0x000000080608722b */ /* 0x000fd00000000006 */
[----:B------:R-:W-:-:S08]  /*f7b0*/  DFMA R6, -R64, R8, 1 ;  /* 0x3ff000004006742b */ /* 0x000fd00000000108 */
[----:B------:R-:W-:Y:S02]  /*f7c0*/  DFMA R8, R8, R6, R8 ;  /* 0x000000060808722b */ /* 0x000fe40000000008 */
[----:B------:R-:W-:-:S06]  /*f7d0*/  DMUL R6, R4, UR14 ;  /* 0x0000000e04067c28 */ /* 0x000fcc0008000000 */
[----:B------:R-:W-:Y:S01]  /*f7e0*/  DMUL R12, R68, R8 ;  /* 0x00000008440c7228 */ /* 0x000fe20000000000 */
[----:B------:R3:W-:Y:S07]  /*f7f0*/  STL.64 [R27], R6 ;  /* 0x000000061b007387 */ /* 0x0007ee0000100a00 */
[----:B------:R-:W-:-:S08]  /*f800*/  DFMA R24, -R64, R12, R68 ;  /* 0x0000000c4018722b */ /* 0x000fd00000000144 */
[----:B0-2---:R-:W-:-:S10]  /*f810*/  DFMA R4, R8, R24, R12 ;  /* 0x000000180804722b */ /* 0x005fd4000000000c */
[----:B------:R-:W-:-:S05]  /*f820*/  FFMA R0, RZ, R65, R5 ;  /* 0x00000041ff007223 */ /* 0x000fca0000000005 */
[----:B------:R-:W-:-:S13]  /*f830*/  FSETP.GT.AND P0, PT, |R0|, 1.469367938527859385e-39, PT ;  /* 0x001000000000780b */ /* 0x000fda0003f04200 */
[----:B---3--:R-:W-:Y:S05]  /*f840*/  @P0 BRA P1, `(.L_x_203) ;  /* 0x0000000000140947 */ /* 0x008fea0000800000 */
[----:B------:R-:W-:Y:S02]  /*f850*/  MOV R63, R65 ;  /* 0x00000041003f7202 */ /* 0x000fe40000000f00 */
[----:B------:R-:W-:-:S07]  /*f860*/  MOV R61, 0xf880 ;  /* 0x0000f880003d7802 */ /* 0x000fce0000000f00 */
[----:B-1----:R-:W-:Y:S05]  /*f870*/  CALL.REL.NOINC `($__internal_1_$__cuda_sm20_div_rn_f64_full) ;  /* 0x0000006c00dc7944 */ /* 0x002fea0003c00000 */
[----:B------:R-:W-:Y:S02]  /*f880*/  IMAD.MOV.U32 R4, RZ, RZ, R72 ;  /* 0x000000ffff047224 */ /* 0x000fe400078e0048 */
[----:B------:R-:W-:-:S07]  /*f890*/  IMAD.MOV.U32 R5, RZ, RZ, R73 ;  /* 0x000000ffff057224 */ /* 0x000fce00078e0049 */
.L_x_203:
        /* <DEDUP_REMOVED lines=26> */
[----:B------:R-:W-:-:S07]  /*fa40*/  IMAD.MOV.U32 R26, RZ, RZ, R6 ;  /* 0x000000ffff1a7224 */ /* 0x000fce00078e0006 */
[----:B-1----:R-:W-:Y:S05]  /*fa50*/  CALL.REL.NOINC `($__internal_2_$__cuda_sm20_dsqrt_rn_f64_mediumpath_v1) ;  /* 0x0000007000d07944 */ /* 0x002fea0003c00000 */
[----:B------:R-:W-:Y:S02]  /*fa60*/  IMAD.MOV.U32 R8, RZ, RZ, R64 ;  /* 0x000000ffff087224 */ /* 0x000fe400078e0040 */
[----:B------:R-:W-:-:S07]  /*fa70*/  IMAD.MOV.U32 R9, RZ, RZ, R65 ;  /* 0x000000ffff097224 */ /* 0x000fce00078e0041 */
.L_x_205:
[----:B------:R-:W-:Y:S05]  /*fa80*/  BSYNC.RECONVERGENT B0 ;  /* 0x0000000000007941 */ /* 0x000fea0003800200 */
.L_x_204:
[----:B------:R-:W-:-:S09]  /*fa90*/  UISETP.NE.AND UP0, UPT, UR4, UR17, UPT ;  /* 0x000000110400728c */ /* 0x000fd2000bf05270 */
[----:B------:R-:W-:Y:S05]  /*faa0*/  BRA.U !UP0, `(.L_x_182) ;  /* 0x0000001d08c87547 */ /* 0x000fea000b800000 */
[----:B------:R-:W-:Y:S01]  /*fab0*/  DMUL R8, R22, R8 ;  /* 0x0000000816087228 */ /* 0x000fe20000000000 */
[----:B------:R-:W-:Y:S10]  /*fac0*/  BRA `(.L_x_206) ;  /* 0xffffffe800287947 */ /* 0x000ff4000383ffff */
.L_x_180:
[----:B------:R-:W-:Y:S01]  /*fad0*/  UIADD3 UR7, UPT, UPT, UR17, -UR16, URZ ;  /* 0x8000001011077290 */ /* 0x000fe2000fffe0ff */
[----:B------:R-:W-:Y:S01]  /*fae0*/  IMAD.MOV.U32 R6, RZ, RZ, R10 ;  /* 0x000000ffff067224 */ /* 0x000fe200078e000a */
[----:B------:R-:W-:Y:S01]  /*faf0*/  MOV R7, R11 ;  /* 0x0000000b00077202 */ /* 0x000fe20000000f00 */
[----:B------:R-:W-:Y:S01]  /*fb00*/  IMAD.MOV.U32 R4, RZ, RZ, R22 ;  /* 0x000000ffff047224 */ /* 0x000fe200078e0016 */
[----:B------:R-:W-:Y:S01]  /*fb10*/  ULOP3.LUT UR7, UR7, 0x1, URZ, 0xc0, !UPT ;  /* 0x0000000107077892 */ /* 0x000fe2000f8ec0ff */
[----:B------:R-:W-:Y:S01]  /*fb20*/  IMAD.MOV.U32 R5, RZ, RZ, R23 ;  /* 0x000000ffff057224 */ /* 0x000fe200078e0017 */
[----:B------:R-:W-:Y:S01]  /*fb30*/  MOV R9, R25 ;  /* 0x0000001900097202 */ /* 0x000fe20000000f00 */
[----:B------:R-:W-:Y:S01]  /*fb40*/  IMAD.MOV.U32 R8, RZ, RZ, R24 ;  /* 0x000000ffff087224 */ /* 0x000fe200078e0018 */
[----:B------:R-:W-:Y:S01]  /*fb50*/  UISETP.NE.U32.AND UP0, UPT, UR7, 0x1, UPT ;  /* 0x000000010700788c */ /* 0x000fe2000bf05070 */
[----:B------:R-:W-:Y:S01]  /*fb60*/  UMOV UR8, UR19 ;  /* 0x0000001300087c82 */ /* 0x000fe20008000000 */
[----:B------:R-:W-:-:S07]  /*fb70*/  UMOV UR19, UR16 ;  /* 0x0000001000137c82 */ /* 0x000fce0008000000 */
[----:B------:R-:W-:Y:S05]  /*fb80*/  BRA.U UP0, `(.L_x_207) ;  /* 0x0000000500347547 */ /* 0x000fea000b800000 */
[----:B------:R-:W-:Y:S01]  /*fb90*/  UIADD3 UR7, UPT, UPT, UR24, UR25, URZ ;  /* 0x0000001918077290 */ /* 0x000fe2000fffe0ff */
[----:B------:R-:W-:Y:S01]  /*fba0*/  IMAD.MOV.U32 R4, RZ, RZ, 0x1 ;  /* 0x00000001ff047424 */ /* 0x000fe200078e00ff */
[----:B------:R-:W-:Y:S01]  /*fbb0*/  UIADD3 UR8, UPT, UPT, UR6, UR16, URZ ;  /* 0x0000001006087290 */ /* 0x000fe2000fffe0ff */
[----:B------:R-:W0:Y:S03]  /*fbc0*/  LDS R0, [UR18] ;  /* 0x00000012ff007984 */ /* 0x000e260008000800 */
[----:B------:R-:W-:Y:S02]  /*fbd0*/  UIMAD UR7, UR7, UR8, URZ ;  /* 0x00000008070772a4 */ /* 0x000fe4000f8e02ff */
[----:B------:R-:W-:-:S06]  /*fbe0*/  UIMAD UR8, UR16, UR16, URZ ;  /* 0x00000010100872a4 */ /* 0x000fcc000f8e02ff */
[----:B------:R-:W-:Y:S01]  /*fbf0*/  IMAD.U32 R30, RZ, RZ, UR8 ;  /* 0x00000008ff1e7e24 */ /* 0x000fe2000f8e00ff */
[----:B------:R-:W2:Y:S01]  /*fc00*/  I2F.F64.U32 R64, UR7 ;  /* 0x0000000700407d12 */ /* 0x000ea20008201800 */
[----:B------:R-:W-:Y:S02]  /*fc10*/  ULEA UR7, UR16, 0x3, 0x1 ;  /* 0x0000000310077891 */ /* 0x000fe4000f8e08ff */
[----:B------:R-:W-:-:S07]  /*fc20*/  IMAD R31, R30, 0x8, R1 ;  /* 0x000000081e1f7824 */ /* 0x000fce00078e0201 */
[----:B------:R-:W3:Y:S01]  /*fc30*/  I2F.F64.U32 R68, UR7 ;  /* 0x0000000700447d12 */ /* 0x000ee20008201800 */
[----:B------:R-:W-:-:S06]  /*fc40*/  UIMAD UR7, UR6, UR16, UR16 ;  /* 0x00000010060772a4 */ /* 0x000fcc000f8e0210 */
[----:B------:R-:W-:Y:S01]  /*fc50*/  IMAD.U32 R28, RZ, RZ, UR7 ;  /* 0x00000007ff1c7e24 */ /* 0x000fe2000f8e00ff */
[----:B--2---:R-:W2:Y:S04]  /*fc60*/  MUFU.RCP64H R5, R65 ;  /* 0x0000004100057308 */ /* 0x004ea80000001800 */
[----:B------:R-:W-:Y:S02]  /*fc70*/  LEA R29, R28, R1, 0x3 ;  /* 0x000000011c1d7211 */ /* 0x000fe400078e18ff */
[----:B---3--:R-:W-:Y:S01]  /*fc80*/  FSETP.GEU.AND P1, PT, |R69|, 6.5827683646048100446e-37, PT ;  /* 0x036000004500780b */ /* 0x008fe20003f2e200 */
[----:B--2---:R-:W-:-:S08]  /*fc90*/  DFMA R6, -R64, R4, 1 ;  /* 0x3ff000004006742b */ /* 0x004fd00000000104 */
[----:B------:R-:W-:-:S08]  /*fca0*/  DFMA R6, R6, R6, R6 ;  /* 0x000000060606722b */ /* 0x000fd00000000006 */
[----:B------:R-:W-:Y:S01]  /*fcb0*/  DFMA R6, R4, R6, R4 ;  /* 0x000000060406722b */ /* 0x000fe20000000004 */
[----:B0-----:R-:W0:Y:S07]  /*fcc0*/  I2F.F64 R4, R0 ;  /* 0x0000000000047312 */ /* 0x001e2e0000201c00 */
[----:B------:R-:W-:-:S08]  /*fcd0*/  DFMA R8, -R64, R6, 1 ;  /* 0x3ff000004008742b */ /* 0x000fd00000000106 */
[----:B------:R-:W-:Y:S02]  /*fce0*/  DFMA R6, R6, R8, R6 ;  /* 0x000000080606722b */ /* 0x000fe40000000006 */
[----:B0-----:R-:W-:-:S06]  /*fcf0*/  DMUL R4, R4, R24 ;  /* 0x0000001804047228 */ /* 0x001fcc0000000000 */
[----:B------:R-:W-:Y:S01]  /*fd00*/  DMUL R12, R68, R6 ;  /* 0x00000006440c7228 */ /* 0x000fe20000000000 */
[----:B------:R0:W-:Y:S01]  /*fd10*/  STL.64 [R1+0x320], R4 ;  /* 0x0003200401007387 */ /* 0x0001e20000100a00 */
[C---:B------:R-:W-:Y:S02]  /*fd20*/  DMUL R8, R4.reuse, UR14 ;  /* 0x0000000e04087c28 */ /* 0x040fe40008000000 */
[----:B------:R-:W-:-:S04]  /*fd30*/  DMUL R10, R4, UR4 ;  /* 0x00000004040a7c28 */ /* 0x000fc80008000000 */
[----:B------:R-:W-:Y:S01]  /*fd40*/  DFMA R26, -R64, R12, R68 ;  /* 0x0000000c401a722b */ /* 0x000fe20000000144 */
[----:B------:R0:W-:Y:S04]  /*fd50*/  STL.64 [R29], R8 ;  /* 0x000000081d007387 */ /* 0x0001e80000100a00 */
[----:B------:R0:W-:Y:S03]  /*fd60*/  STL.64 [R31], R10 ;  /* 0x0000000a1f007387 */ /* 0x0001e60000100a00 */
[----:B------:R-:W-:-:S10]  /*fd70*/  DFMA R6, R6, R26, R12 ;  /* 0x0000001a0606722b */ /* 0x000fd4000000000c */
[----:B------:R-:W-:-:S05]  /*fd80*/  FFMA R0, RZ, R65, R7 ;  /* 0x00000041ff007223 */ /* 0x000fca0000000007 */
[----:B------:R-:W-:-:S13]  /*fd90*/  FSETP.GT.AND P0, PT, |R0|, 1.469367938527859385e-39, PT ;  /* 0x001000000000780b */ /* 0x000fda0003f04200 */
[----:B0-----:R-:W-:Y:S05]  /*fda0*/  @P0 BRA P1, `(.L_x_208) ;  /* 0x0000000000140947 */ /* 0x001fea0000800000 */
[----:B------:R-:W-:Y:S01]  /*fdb0*/  IMAD.MOV.U32 R63, RZ, RZ, R65 ;  /* 0x000000ffff3f7224 */ /* 0x000fe200078e0041 */
[----:B------:R-:W-:-:S07]  /*fdc0*/  MOV R61, 0xfde0 ;  /* 0x0000fde0003d7802 */ /* 0x000fce0000000f00 */
[----:B-1----:R-:W-:Y:S05]  /*fdd0*/  CALL.REL.NOINC `($__internal_1_$__cuda_sm20_div_rn_f64_full) ;  /* 0x0000006800847944 */ /* 0x002fea0003c00000 */
[----:B------:R-:W-:Y:S01]  /*fde0*/  IMAD.MOV.U32 R6, RZ, RZ, R72 ;  /* 0x000000ffff067224 */ /* 0x000fe200078e0048 */
[----:B------:R-:W-:-:S07]  /*fdf0*/  MOV R7, R73 ;  /* 0x0000004900077202 */ /* 0x000fce0000000f00 */
.L_x_208:
[----:B------:R-:W0:Y:S01]  /*fe00*/  MUFU.RSQ64H R5, R7 ;  /* 0x0000000700057308 */ /* 0x000e220000001c00 */
        /* <DEDUP_REMOVED lines=29> */
.L_x_210:
[----:B------:R-:W-:Y:S05]  /*ffe0*/  BSYNC.RECONVERGENT B0 ;  /* 0x0000000000007941 */ /* 0x000fea0003800200 */
.L_x_209:
[----:B------:R-:W-:Y:S01]  /*fff0*/  DMUL R8, R8, R24 ;  /* 0x0000001808087228 */ /* 0x000fe20000000000 */
[----:B------:R-:W-:Y:S01]  /*10000*/  IMAD.MOV.U32 R4, RZ, RZ, R24 ;  /* 0x000000ffff047224 */ /* 0x000fe200078e0018 */
[----:B------:R-:W-:Y:S01]  /*10010*/  MOV R7, R23 ;  /* 0x0000001700077202 */ /* 0x000fe20000000f00 */
[----:B------:R-:W-:Y:S01]  /*10020*/  IMAD.MOV.U32 R5, RZ, RZ, R25 ;  /* 0x000000ffff057224 */ /* 0x000fe200078e0019 */
[----:B------:R-:W-:Y:S01]  /*10030*/  UMOV UR8, URZ ;  /* 0x000000ff00087c82 */ /* 0x000fe20008000000 */
[----:B------:R-:W-:Y:S01]  /*10040*/  IMAD.MOV.U32 R6, RZ, RZ, R22 ;  /* 0x000000ffff067224 */ /* 0x000fe200078e0016 */
[----:B------:R-:W-:-:S06]  /*10050*/  UMOV UR19, UR6 ;  /* 0x0000000600137c82 */ /* 0x000fcc0008000000 */
.L_x_207:
[----:B------:R-:W-:Y:S01]  /*10060*/  UISETP.NE.AND UP0, UPT, UR40, UR16, UPT ;  /* 0x000000102800728c */ /* 0x000fe2000bf05270 */
[----:B------:R-:W-:Y:S01]  /*10070*/  IMAD.MOV.U32 R10, RZ, RZ, R22 ;  /* 0x000000ffff0a7224 */ /* 0x000fe200078e0016 */
[----:B------:R-:W-:Y:S01]  /*10080*/  UMOV UR7, URZ ;  /* 0x000000ff00077c82 */ /* 0x000fe20008000000 */
[----:B------:R-:W-:Y:S01]  /*10090*/  IMAD.MOV.U32 R11, RZ, RZ, R23 ;  /* 0x000000ffff0b7224 */ /* 0x000fe200078e0017 */
[----:B------:R-:W-:Y:S01]  /*100a0*/  MOV R23, R25 ;  /* 0x0000001900177202 */ /* 0x000fe20000000f00 */
[----:B------:R-:W-:-:S04]  /*100b0*/  IMAD.MOV.U32 R22, RZ, RZ, R24 ;  /* 0x000000ffff167224 */ /* 0x000fc800078e0018 */
[----:B------:R-:W-:Y:S05]  /*100c0*/  BRA.U !UP0, `(.L_x_182) ;  /* 0x0000001908407547 */ /* 0x000fea000b800000 */
[----:B------:R-:W-:Y:S01]  /*100d0*/  IMAD.MOV.U32 R22, RZ, RZ, R4 ;  /* 0x000000ffff167224 */ /* 0x000fe200078e0004 */
[----:B------:R-:W-:Y:S01]  /*100e0*/  MOV R11, R7 ;  /* 0x00000007000b7202 */ /* 0x000fe20000000f00 */
[----:B------:R-:W-:Y:S01]  /*100f0*/  IMAD.MOV.U32 R23, RZ, RZ, R5 ;  /* 0x000000ffff177224 */ /* 0x000fe200078e0005 */
[----:B------:R-:W-:Y:S01]  /*10100*/  UMOV UR7, UR8 ;  /* 0x0000000800077c82 */ /* 0x000fe20008000000 */
[----:B------:R-:W-:-:S07]  /*10110*/  IMAD.MOV.U32 R10, RZ, RZ, R6 ;  /* 0x000000ffff0a7224 */ /* 0x000fce00078e0006 */
.L_x_234:
[----:B------:R-:W-:Y:S01]  /*10120*/  UISETP.NE.AND UP0, UPT, UR19, UR16, UPT ;  /* 0x000000101300728c */ /* 0x000fe2000bf05270 */
[----:B------:R-:W-:Y:S02]  /*10130*/  IMAD.MOV.U32 R26, RZ, RZ, R10 ;  /* 0x000000ffff1a7224 */ /* 0x000fe400078e000a */
[----:B------:R-:W-:Y:S01]  /*10140*/  IMAD.MOV.U32 R27, RZ, RZ, R11 ;  /* 0x000000ffff1b7224 */ /* 0x000fe200078e000b */
[----:B------:R-:W-:Y:S01]  /*10150*/  MOV R11, R9 ;  /* 0x00000009000b7202 */ /* 0x000fe20000000f00 */
[----:B------:R-:W-:Y:S01]  /*10160*/  IMAD.MOV.U32 R10, RZ, RZ, R8 ;  /* 0x000000ffff0a7224 */ /* 0x000fe200078e0008 */
[----:B------:R-:W-:Y:S01]  /*10170*/  PLOP3.LUT P0, PT, PT, PT, UP0, 0x80, 0x8 ;  /* 0x000000000008781c */ /* 0x000fe20003f0f008 */
[----:B------:R-:W-:Y:S02]  /*10180*/  IMAD.MOV.U32 R4, RZ, RZ, R22 ;  /* 0x000000ffff047224 */ /* 0x000fe400078e0016 */
[----:B------:R-:W-:Y:S02]  /*10190*/  IMAD.MOV.U32 R5, RZ, RZ, R23 ;  /* 0x000000ffff057224 */ /* 0x000fe400078e0017 */
[----:B------:R-:W-:-:S08]  /*101a0*/  @!UP0 UMOV UR7, URZ ;  /* 0x000000ff00078c82 */ /* 0x000fd00008000000 */
[----:B------:R-:W0:Y:S02]  /*101b0*/  @!P0 LDS R0, [UR18] ;  /* 0x00000012ff008984 */ /* 0x000e240008000800 */
[----:B0-----:R-:W0:Y:S02]  /*101c0*/  @!P0 I2F.F64 R6, R0 ;  /* 0x0000000000068312 */ /* 0x001e240000201c00 */
[----:B0-----:R-:W-:-:S07]  /*101d0*/  @!P0 DMUL R6, R10, R6 ;  /* 0x000000060a068228 */ /* 0x001fce0000000000 */
[----:B------:R0:W-:Y:S01]  /*101e0*/  @!P0 STL.64 [R1+0x320], R6 ;  /* 0x0003200601008387 */ /* 0x0001e20000100a00 */
[----:B------:R-:W-:Y:S05]  /*101f0*/  BRA.U !UP0, `(.L_x_211) ;  /* 0x0000000508d07547 */ /* 0x000fea000b800000 */
[----:B------:R-:W-:-:S09]  /*10200*/  UISETP.NE.AND UP0, UPT, UR19, UR6, UPT ;  /* 0x000000061300728c */ /* 0x000fd2000bf05270 */
[----:B------:R-:W-:Y:S05]  /*10210*/  BRA.U UP0, `(.L_x_212) ;  /* 0x00000001001c7547 */ /* 0x000fea000b800000 */
[----:B------:R-:W0:Y:S01]  /*10220*/  LDS R0, [UR18+0x4] ;  /* 0x00000412ff007984 */ /* 0x000e220008000800 */
[----:B------:R-:W-:Y:S01]  /*10230*/  DMUL R8, R2, R10 ;  /* 0x0000000a02087228 */ /* 0x000fe20000000000 */
[----:B------:R-:W-:Y:S01]  /*10240*/  UMOV UR7, 0x1 ;  /* 0x0000000100077882 */ /* 0x000fe20000000000 */
[----:B0-----:R-:W0:Y:S06]  /*10250*/  I2F.F64 R6, R0 ;  /* 0x0000000000067312 */ /* 0x001e2c0000201c00 */
[----:B0-----:R-:W-:-:S07]  /*10260*/  DMUL R6, R8, R6 ;  /* 0x0000000608067228 */ /* 0x001fce0000000000 */
[----:B------:R2:W-:Y:S01]  /*10270*/  STL.64 [R1+0x328], R6 ;  /* 0x0003280601007387 */ /* 0x0005e20000100a00 */
[----:B------:R-:W-:Y:S05]  /*10280*/  BRA `(.L_x_211) ;  /* 0x0000000400ac7947 */ /* 0x000fea0003800000 */
.L_x_212:
[----:B------:R-:W-:-:S09]  /*10290*/  UISETP.GE.U32.AND UP0, UPT, UR19, UR24, UPT ;  /* 0x000000181300728c */ /* 0x000fd2000bf06070 */
[----:B------:R-:W-:Y:S05]  /*102a0*/  BRA.U !UP0, `(.L_x_211) ;  /* 0x0000000508a47547 */ /* 0x000fea000b800000 */
[----:B------:R-:W-:Y:S01]  /*102b0*/  UIADD3 UR8, UPT, UPT, UR19, -UR16, URZ ;  /* 0x8000001013087290 */ /* 0x000fe2000fffe0ff */
[----:B0-----:R-:W-:-:S08]  /*102c0*/  IMAD.MOV.U32 R6, RZ, RZ, 0x1 ;  /* 0x00000001ff067424 */ /* 0x001fd000078e00ff */
[----:B------:R-:W0:Y:S01]  /*102d0*/  I2F.F64.U32 R24, UR8 ;  /* 0x0000000800187d12 */ /* 0x000e220008201800 */
        /* <DEDUP_REMOVED lines=24> */
.L_x_213:
        /* <DEDUP_REMOVED lines=22> */
.L_x_215:
[----:B------:R-:W-:Y:S05]  /*105c0*/  BSYNC.RECONVERGENT B0 ;  /* 0x0000000000007941 */ /* 0x000fea0003800200 */
.L_x_214:
        /* <DEDUP_REMOVED lines=22> */
.L_x_216:
        /* <DEDUP_REMOVED lines=22> */
.L_x_218:
[----:B------:R-:W-:Y:S05]  /*10890*/  BSYNC.RECONVERGENT B0 ;  /* 0x0000000000007941 */ /* 0x000fea0003800200 */
.L_x_217:
        /* <DEDUP_REMOVED lines=9> */
[----:B------:R3:W-:Y:S04]  /*10930*/  STL.64 [UR20], R6 ;  /* 0x00000006ff007987 */ /* 0x0007e80008100a14 */
.L_x_211:
[----:B------:R-:W-:-:S09]  /*10940*/  ULEA UR8, UR7, UR9, 0x3 ;  /* 0x0000000907087291 */ /* 0x000fd2000f8e18ff */
[----:B0-23--:R-:W2:Y:S01]  /*10950*/  LDL.64 R6, [UR8] ;  /* 0x00000008ff067983 */ /* 0x00dea20008100a00 */
[----:B------:R-:W-:Y:S01]  /*10960*/  UIADD3 UR21, UPT, UPT, UR19, 0x1, URZ ;  /* 0x0000000113157890 */ /* 0x000fe2000fffe0ff */
[----:B------:R-:W-:Y:S01]  /*10970*/  IMAD.MOV.U32 R8, RZ, RZ, 0x1 ;  /* 0x00000001ff087424 */ /* 0x000fe200078e00ff */
[----:B------:R-:W-:Y:S02]  /*10980*/  UIADD3 UR23, UPT, UPT, UR6, UR19, URZ ;  /* 0x0000001306177290 */ /* 0x000fe4000fffe0ff */
[----:B------:R-:W-:Y:S02]  /*10990*/  UIADD3 UR8, UPT, UPT, UR21, UR19, URZ ;  /* 0x0000001315087290 */ /* 0x000fe4000fffe0ff */
[----:B------:R-:W-:Y:S02]  /*109a0*/  USHF.L.U32 UR20, UR19, 0x1, URZ ;  /* 0x0000000113147899 */ /* 0x000fe400080006ff */
[----:B------:R-:W-:Y:S02]  /*109b0*/  UIMAD UR8, UR23, UR8, URZ ;  /* 0x00000008170872a4 */ /* 0x000fe4000f8e02ff */
[----:B------:R-:W-:-:S07]  /*109c0*/  UIADD3 UR28, UPT, UPT, UR21, -UR16, URZ ;  /* 0x80000010151c7290 */ /* 0x000fce000fffe0ff */
[----:B------:R-:W0:Y:S01]  /*109d0*/  I2F.F64.U32 R64, UR8 ;  /* 0x0000000800407d12 */ /* 0x000e220008201800 */
[----:B------:R-:W-:-:S04]  /*109e0*/  UIADD3 UR8, UPT, UPT, UR20, 0x3, URZ ;  /* 0x0000000314087890 */ /* 0x000fc8000fffe0ff */
[----:B------:R-:W-:-:S09]  /*109f0*/  UIMAD UR22, UR28, UR8, URZ ;  /* 0x000000081c1672a4 */ /* 0x000fd2000f8e02ff */
[----:B------:R-:W3:Y:S01]  /*10a00*/  I2F.F64 R68, UR22 ;  /* 0x0000001600447d12 */ /* 0x000ee20008201c00 */
[----:B------:R-:W-:-:S04]  /*10a10*/  UIMAD UR22, UR19, UR19, UR19 ;  /* 0x00000013131672a4 */ /* 0x000fc8000f8e0213 */
[----:B------:R-:W-:Y:S02]  /*10a20*/  UIADD3 UR26, UPT, UPT, UR22, UR16, URZ ;  /* 0x00000010161a7290 */ /* 0x000fe4000fffe0ff */
[----:B------:R-:W-:Y:S01]  /*10a30*/  UIADD3 UR27, UPT, UPT, UR22, -UR16, URZ ;  /* 0x80000010161b7290 */ /* 0x000fe2000fffe0ff */
[----:B0-----:R-:W0:Y:S03]  /*10a40*/  MUFU.RCP64H R9, R65 ;  /* 0x0000004100097308 */ /* 0x001e260000001800 */
[----:B------:R-:W-:Y:S02]  /*10a50*/  MOV R0, UR26 ;  /* 0x0000001a00007c02 */ /* 0x000fe40008000f00 */
[----:B------:R-:W-:Y:S01]  /*10a60*/  IMAD.U32 R28, RZ, RZ, UR27 ;  /* 0x0000001bff1c7e24 */ /* 0x000fe2000f8e00ff */
[----:B---3--:R-:W-:Y:S02]  /*10a70*/  FSETP.GEU.AND P1, PT, |R69|, 6.5827683646048100446e-37, PT ;  /* 0x036000004500780b */ /* 0x008fe40003f2e200 */
[----:B------:R-:W-:-:S02]  /*10a80*/  IMAD R29, R0, 0x8, R1 ;  /* 0x00000008001d7824 */ /* 0x000fc400078e0201 */
[----:B------:R-:W-:Y:S01]  /*10a90*/  IMAD R31, R28, 0x8, R1 ;  /* 0x000000081c1f7824 */ /* 0x000fe200078e0201 */
        /* <DEDUP_REMOVED lines=10> */
[C---:B--2---:R-:W-:Y:S02]  /*10b40*/  DMUL R12, R6.reuse, UR14 ;  /* 0x0000000e060c7c28 */ /* 0x044fe40008000000 */
[----:B------:R-:W-:-:S05]  /*10b50*/  DMUL R22, R6, UR4 ;  /* 0x0000000406167c28 */ /* 0x000fca0008000000 */
[----:B------:R0:W-:Y:S04]  /*10b60*/  STL.64 [R29], R12 ;  /* 0x0000000c1d007387 */ /* 0x0001e80000100a00 */
[----:B------:R0:W-:Y:S01]  /*10b70*/  STL.64 [R31], R22 ;  /* 0x000000161f007387 */ /* 0x0001e20000100a00 */
[----:B------:R-:W-:Y:S05]  /*10b80*/  @P0 BRA P1, `(.L_x_219) ;  /* 0x0000000000140947 */ /* 0x000fea0000800000 */
[----:B------:R-:W-:Y:S02]  /*10b90*/  MOV R63, R65 ;  /* 0x00000041003f7202 */ /* 0x000fe40000000f00 */
[----:B------:R-:W-:-:S07]  /*10ba0*/  MOV R61, 0x10bc0 ;  /* 0x00010bc0003d7802 */ /* 0x000fce0000000f00 */
[----:B01----:R-:W-:Y:S05]  /*10bb0*/  CALL.REL.NOINC `($__internal_1_$__cuda_sm20_div_rn_f64_full) ;  /* 0x0000005c000c7944 */ /* 0x003fea0003c00000 */
[----:B------:R-:W-:Y:S02]  /*10bc0*/  IMAD.MOV.U32 R8, RZ, RZ, R72 ;  /* 0x000000ffff087224 */ /* 0x000fe400078e0048 */
[----:B------:R-:W-:-:S07]  /*10bd0*/  IMAD.MOV.U32 R9, RZ, RZ, R73 ;  /* 0x000000ffff097224 */ /* 0x000fce00078e0049 */
.L_x_219:
[----:B0-----:R-:W0:Y:S01]  /*10be0*/  MUFU.RSQ64H R13, R9 ;  /* 0x00000009000d7308 */ /* 0x001e220000001c00 */
        /* <DEDUP_REMOVED lines=29> */
.L_x_221:
[----:B------:R-:W-:Y:S05]  /*10dc0*/  BSYNC.RECONVERGENT B0 ;  /* 0x0000000000007941 */ /* 0x000fea0003800200 */
.L_x_220:
[----:B------:R-:W-:Y:S01]  /*10dd0*/  UISETP.NE.AND UP0, UPT, UR21, UR16, UPT ;  /* 0x000000101500728c */ /* 0x000fe2000bf05270 */
[----:B------:R-:W-:-:S08]  /*10de0*/  DMUL R22, R10, R22 ;  /* 0x000000160a167228 */ /* 0x000fd00000000000 */
[----:B------:R-:W-:Y:S05]  /*10df0*/  BRA.U !UP0, `(.L_x_222) ;  /* 0x0000000508c47547 */ /* 0x000fea000b800000 */
[----:B------:R-:W-:-:S09]  /*10e00*/  UISETP.NE.AND UP0, UPT, UR19, UR16, UPT ;  /* 0x000000101300728c */ /* 0x000fd2000bf05270 */
[----:B------:R-:W-:Y:S05]  /*10e10*/  BRA.U !UP0, `(.L_x_223) ;  /* 0x0000000508a07547 */ /* 0x000fea000b800000 */
[----:B------:R-:W-:-:S09]  /*10e20*/  UISETP.GE.U32.AND UP0, UPT, UR21, UR24, UPT ;  /* 0x000000181500728c */ /* 0x000fd2000bf06070 */
[----:B------:R-:W-:Y:S05]  /*10e30*/  BRA.U !UP0, `(.L_x_224) ;  /* 0x0000000508c87547 */ /* 0x000fea000b800000 */
[----:B------:R-:W0:Y:S01]  /*10e40*/  I2F.F64.U32 R26, UR28 ;  /* 0x0000001c001a7d12 */ /* 0x000e220008201800 */
[----:B------:R-:W-:Y:S01]  /*10e50*/  IMAD.MOV.U32 R8, RZ, RZ, 0x1 ;  /* 0x00000001ff087424 */ /* 0x000fe200078e00ff */
[----:B------:R-:W-:Y:S02]  /*10e60*/  UIADD3 UR26, UPT, UPT, UR19, UR16, URZ ;  /* 0x00000010131a7290 */ /* 0x000fe4000fffe0ff */
[----:B------:R-:W-:-:S04]  /*10e70*/  UIADD3 UR7, UPT, UPT, UR7, 0x1, URZ ;  /* 0x0000000107077890 */ /* 0x000fc8000fffe0ff */
[----:B------:R-:W-:-:S03]  /*10e80*/  UISETP.NE.AND UP0, UPT, UR7, 0x2, UPT ;  /* 0x000000020700788c */ /* 0x000fc6000bf05270 */
[----:B------:R-:W2:Y:S01]  /*10e90*/  I2F.F64 R68, UR26 ;  /* 0x0000001a00447d12 */ /* 0x000ea20008201c00 */
[----:B------:R-:W-:-:S07]  /*10ea0*/  USEL UR7, UR7, URZ, UP0 ;  /* 0x000000ff07077287 */ /* 0x000fce0008000000 */
        /* <DEDUP_REMOVED lines=19> */
.L_x_225:
        /* <DEDUP_REMOVED lines=22> */
.L_x_227:
[----:B------:R-:W-:Y:S05]  /*11140*/  BSYNC.RECONVERGENT B0 ;  /* 0x0000000000007941 */ /* 0x000fea0003800200 */
.L_x_226:
        /* <DEDUP_REMOVED lines=22> */
.L_x_228:
[----:B------:R-:W0:Y:S01]  /*112b0*/  MUFU.RCP64H R13, R11 ;  /* 0x0000000b000d7308 */ /* 0x000e220000001800 */
[----:B------:R-:W-:Y:S01]  /*112c0*/  IMAD.MOV.U32 R12, RZ, RZ, 0x1 ;  /* 0x00000001ff0c7424 */ /* 0x000fe200078e00ff */
        /* <DEDUP_REMOVED lines=20> */
.L_x_230:
[----:B------:R-:W-:Y:S05]  /*11410*/  BSYNC.RECONVERGENT B0 ;  /* 0x0000000000007941 */ /* 0x000fea0003800200 */
.L_x_229:
        /* <DEDUP_REMOVED lines=8> */
.L_x_223:
[----:B------:R-:W0:Y:S01]  /*114a0*/  LDS R0, [UR18+0x4] ;  /* 0x00000412ff007984 */ /* 0x000e220008000800 */
[----:B------:R-:W-:Y:S01]  /*114b0*/  DMUL R4, R2, R22 ;  /* 0x0000001602047228 */ /* 0x000fe20000000000 */
[----:B------:R-:W-:Y:S01]  /*114c0*/  UMOV UR7, 0x1 ;  /* 0x0000000100077882 */ /* 0x000fe20000000000 */
[----:B0-----:R-:W0:Y:S06]  /*114d0*/  I2F.F64 R6, R0 ;  /* 0x0000000000067312 */ /* 0x001e2c0000201c00 */
[----:B0-----:R-:W-:-:S07]  /*114e0*/  DMUL R6, R4, R6 ;  /* 0x0000000604067228 */ /* 0x001fce0000000000 */
[----:B------:R2:W-:Y:S01]  /*114f0*/  STL.64 [R1+0x328], R6 ;  /* 0x0003280601007387 */ /* 0x0005e20000100a00 */
[----:B------:R-:W-:Y:S05]  /*11500*/  BRA `(.L_x_224) ;  /* 0x0000000000147947 */ /* 0x000fea0003800000 */
.L_x_222:
[----:B------:R-:W0:Y:S01]  /*11510*/  LDS R0, [UR18] ;  /* 0x00000012ff007984 */ /* 0x000e220008000800 */
[----:B------:R-:W-:Y:S01]  /*11520*/  UMOV UR7, URZ ;  /* 0x000000ff00077c82 */ /* 0x000fe20008000000 */
[----:B0-----:R-:W0:Y:S02]  /*11530*/  I2F.F64 R6, R0 ;  /* 0x0000000000067312 */ /* 0x001e240000201c00 */
[----:B0-----:R-:W-:-:S07]  /*11540*/  DMUL R6, R22, R6 ;  /* 0x0000000616067228 */ /* 0x001fce0000000000 */
[----:B------:R0:W-:Y:S04]  /*11550*/  STL.64 [R1+0x320], R6 ;  /* 0x0003200601007387 */ /* 0x0001e80000100a00 */
.L_x_224:
[----:B------:R-:W-:Y:S01]  /*11560*/  UIMAD UR8, UR8, UR23, UR8 ;  /* 0x00000017080872a4 */ /* 0x000fe2000f8e0208 */
[----:B------:R-:W-:Y:S01]  /*11570*/  IMAD.MOV.U32 R4, RZ, RZ, 0x1 ;  /* 0x00000001ff047424 */ /* 0x000fe200078e00ff */
[----:B------:R-:W-:Y:S02]  /*11580*/  UIADD3 UR19, UPT, UPT, UR19, 0x2, URZ ;  /* 0x0000000213137890 */ /* 0x000fe4000fffe0ff */
[----:B------:R-:W-:-:S05]  /*11590*/  UIADD3 UR20, UPT, UPT, UR20, 0x5, URZ ;  /* 0x0000000514147890 */ /* 0x000fca000fffe0ff */
[----:B------:R-:W4:Y:S01]  /*115a0*/  I2F.F64.U32 R64, UR8 ;  /* 0x0000000800407d12 */ /* 0x000f220008201800 */
[----:B------:R-:W-:-:S04]  /*115b0*/  UIADD3 UR8, UPT, UPT, UR19, -UR16, URZ ;  /* 0x8000001013087290 */ /* 0x000fc8000fffe0ff */
[----:B------:R-:W-:-:S09]  /*115c0*/  UIMAD UR8, UR8, UR20, URZ ;  /* 0x00000014080872a4 */ /* 0x000fd2000f8e02ff */
[----:B------:R-:W5:Y:S01]  /*115d0*/  I2F.F64 R68, UR8 ;  /* 0x0000000800447d12 */ /* 0x000f620008201c00 */
[----:B------:R-:W-:-:S04]  /*115e0*/  ULEA UR8, UR21, UR22, 0x1 ;  /* 0x0000001615087291 */ /* 0x000fc8000f8e08ff */
[----:B------:R-:W-:Y:S02]  /*115f0*/  UIADD3 UR20, UPT, UPT, UR8, UR16, URZ ;  /* 0x0000001008147290 */ /* 0x000fe4000fffe0ff */
[----:B------:R-:W-:Y:S01]  /*11600*/  UIADD3 UR8, UPT, UPT, UR8, -UR16, URZ ;  /* 0x8000001008087290 */ /* 0x000fe2000fffe0ff */
[----:B----4-:R-:W4:Y:S03]  /*11610*/  MUFU.RCP64H R5, R65 ;  /* 0x0000004100057308 */ /* 0x010f260000001800 */
[----:B------:R-:W-:Y:S02]  /*11620*/  MOV R0, UR20 ;  /* 0x0000001400007c02 */ /* 0x000fe40008000f00 */
[----:B------:R-:W-:Y:S01]  /*11630*/  IMAD.U32 R26, RZ, RZ, UR8 ;  /* 0x00000008ff1a7e24 */ /* 0x000fe2000f8e00ff */
[----:B-----5:R-:W-:Y:S02]  /*11640*/  FSETP.GEU.AND P1, PT, |R69|, 6.5827683646048100446e-37, PT ;  /* 0x036000004500780b */ /* 0x020fe40003f2e200 */
[----:B------:R-:W-:-:S02]  /*11650*/  IMAD R27, R0, 0x8, R1 ;  /* 0x00000008001b7824 */ /* 0x000fc400078e0201 */
[----:B------:R-:W-:Y:S01]  /*11660*/  IMAD R29, R26, 0x8, R1 ;  /* 0x000000081a1d7824 */ /* 0x000fe200078e0201 */
[----:B----4-:R-:W-:-:S08]  /*11670*/  DFMA R8, -R64, R4, 1 ;  /* 0x3ff000004008742b */ /* 0x010fd00000000104 */
[----:B------:R-:W-:-:S08]  /*11680*/  DFMA R8, R8, R8, R8 ;  /* 0x000000080808722b */ /* 0x000fd00000000008 */
[----:B------:R-:W-:-:S08]  /*11690*/  DFMA R8, R4, R8, R4 ;  /* 0x000000080408722b */ /* 0x000fd00000000004 */
[----:B------:R-:W-:-:S08]  /*116a0*/  DFMA R4, -R64, R8, 1 ;  /* 0x3ff000004004742b */ /* 0x000fd00000000108 */
[----:B------:R-:W-:Y:S02]  /*116b0*/  DFMA R4, R8, R4, R8 ;  /* 0x000000040804722b */ /* 0x000fe40000000008 */
[C---:B------:R-:W-:Y:S02]  /*116c0*/  DMUL R8, R6.reuse, UR14 ;  /* 0x0000000e06087c28 */ /* 0x040fe40008000000 */
[----:B0-23--:R-:W-:-:S04]  /*116d0*/  DMUL R6, R6, UR4 ;  /* 0x0000000406067c28 */ /* 0x00dfc80008000000 */
[----:B------:R-:W-:Y:S01]  /*116e0*/  DMUL R12, R68, R4 ;  /* 0x00000004440c7228 */ /* 0x000fe20000000000 */
[----:B------:R0:W-:Y:S04]  /*116f0*/  STL.64 [R27], R8 ;  /* 0x000000081b007387 */ /* 0x0001e80000100a00 */
[----:B------:R0:W-:Y:S03]  /*11700*/  STL.64 [R29], R6 ;  /* 0x000000061d007387 */ /* 0x0001e60000100a00 */
[----:B------:R-:W-:-:S08]  /*11710*/  DFMA R24, -R64, R12, R68 ;  /* 0x0000000c4018722b */ /* 0x000fd00000000144 */
[----:B------:R-:W-:-:S10]  /*11720*/  DFMA R4, R4, R24, R12 ;  /* 0x000000180404722b */ /* 0x000fd4000000000c */
[----:B------:R-:W-:-:S05]  /*11730*/  FFMA R0, RZ, R65, R5 ;  /* 0x00000041ff007223 */ /* 0x000fca0000000005 */
[----:B------:R-:W-:-:S13]  /*11740*/  FSETP.GT.AND P0, PT, |R0|, 1.469367938527859385e-39, PT ;  /* 0x001000000000780b */ /* 0x000fda0003f04200 */
[----:B0-----:R-:W-:Y:S05]  /*11750*/  @P0 BRA P1, `(.L_x_231) ;  /* 0x0000000000140947 */ /* 0x001fea0000800000 */
[----:B------:R-:W-:Y:S02]  /*11760*/  MOV R63, R65 ;  /* 0x00000041003f7202 */ /* 0x000fe40000000f00 */
[----:B------:R-:W-:-:S07]  /*11770*/  MOV R61, 0x11790 ;  /* 0x00011790003d7802 */ /* 0x000fce0000000f00 */
[----:B-1----:R-:W-:Y:S05]  /*11780*/  CALL.REL.NOINC `($__internal_1_$__cuda_sm20_div_rn_f64_full) ;  /* 0x0000005000187944 */ /* 0x002fea0003c00000 */
[----:B------:R-:W-:Y:S02]  /*11790*/  IMAD.MOV.U32 R4, RZ, RZ, R72 ;  /* 0x000000ffff047224 */ /* 0x000fe400078e0048 */
[----:B------:R-:W-:-:S07]  /*117a0*/  IMAD.MOV.U32 R5, RZ, RZ, R73 ;  /* 0x000000ffff057224 */ /* 0x000fce00078e0049 */
.L_x_231:
        /* <DEDUP_REMOVED lines=30> */
.L_x_233:
[----:B------:R-:W-:Y:S05]  /*11990*/  BSYNC.RECONVERGENT B0 ;  /* 0x0000000000007941 */ /* 0x000fea0003800200 */
.L_x_232:
[----:B------:R-:W-:Y:S01]  /*119a0*/  UISETP.NE.AND UP0, UPT, UR19, UR17, UPT ;  /* 0x000000111300728c */ /* 0x000fe2000bf05270 */
[----:B------:R-:W-:-:S08]  /*119b0*/  DMUL R8, R22, R8 ;  /* 0x0000000816087228 */ /* 0x000fd00000000000 */
[----:B------:R-:W-:Y:S05]  /*119c0*/  BRA.U UP0, `(.L_x_234) ;  /* 0xffffffe500d47547 */ /* 0x000fea000b83ffff */
.L_x_182:
[----:B------:R-:W-:-:S09]  /*119d0*/  UISETP.NE.AND UP0, UPT, UR16, UR40, UPT ;  /* 0x000000281000728c */ /* 0x000fd2000bf05270 */
[----:B------:R-:W-:Y:S05]  /*119e0*/  BRA.U UP0, `(.L_x_235) ;  /* 0xffffffc100307547 */ /* 0x000fea000b83ffff */
[----:B------:R-:W-:-:S09]  /*119f0*/  UISETP.GE.AND UP0, UPT, UR40, URZ, UPT ;  /* 0x000000ff2800728c */ /* 0x000fd2000bf06270 */
[----:B------:R-:W-:Y:S05]  /*11a00*/  BRA.U !UP0, `(.L_x_176) ;  /* 0x0000000d081c7547 */ /* 0x000fea000b800000 */
[----:B------:R-:W0:Y:S01]  /*11a10*/  MUFU.RSQ64H R3, R15 ;  /* 0x0000000f00037308 */ /* 0x000e220000001c00 */
[----:B------:R-:W-:Y:S01]  /*11a20*/  VIADD R2, R15, 0xfcb00000 ;  /* 0xfcb000000f027836 */ /* 0x000fe20000000000 */
[----:B------:R-:W-:Y:S01]  /*11a30*/  MOV R6, 0x0 ;  /* 0x0000000000067802 */ /* 0x000fe20000000f00 */
[----:B------:R-:W-:-:S03]  /*11a40*/  IMAD.MOV.U32 R7, RZ, RZ, 0x3fd80000 ;  /* 0x3fd80000ff077424 */ /* 0x000fc600078e00ff */
        /* <DEDUP_REMOVED lines=25> */
.L_x_236:
[----:B------:R-:W0:Y:S01]  /*11be0*/  S2UR UR5, SR_CgaCtaId ;  /* 0x00000000000579c3 */ /* 0x000e220000008800 */
[----:B------:R-:W-:Y:S01]  /*11bf0*/  UMOV UR6, 0xd9d7bdbb ;  /* 0xd9d7bdbb00067882 */ /* 0x000fe20000000000 */
[----:B------:R-:W-:Y:S01]  /*11c00*/  UMOV UR7, 0x3ddb7cdf ;  /* 0x3ddb7cdf00077882 */ /* 0x000fe20000000000 */
[----:B------:R-:W-:Y:S01]  /*11c10*/  UMOV UR4, 0x400 ;  /* 0x0000040000047882 */ /* 0x000fe20000000000 */
[----:B------:R-:W-:Y:S01]  /*11c20*/  DSETP.GEU.AND P0, PT, R14, UR6, PT ;  /* 0x000000060e007e2a */ /* 0x000fe2000bf0e000 */
[----:B------:R-:W-:Y:S01]  /*11c30*/  UIADD3 UR4, UPT, UPT, UR4, 0x1130, URZ ;  /* 0x0000113004047890 */ /* 0x000fe2000fffe0ff */
[----:B------:R-:W-:Y:S01]  /*11c40*/  IMAD.MOV.U32 R68, RZ, RZ, R10 ;  /* 0x000000ffff447224 */ /* 0x000fe200078e000a */
[----:B------:R-:W-:Y:S01]  /*11c50*/  MOV R69, R11 ;  /* 0x0000000b00457202 */ /* 0x000fe20000000f00 */
[----:B------:R-:W-:Y:S01]  /*11c60*/  IMAD.MOV.U32 R44, RZ, RZ, RZ ;  /* 0x000000ffff2c7224 */ /* 0x000fe200078e00ff */
[----:B------:R-:W-:Y:S01]  /*11c70*/  PRMT R0, RZ, 0x7610, R0 ;  /* 0x00007610ff007816 */ /* 0x000fe20000000000 */
[----:B------:R-:W-:Y:S01]  /*11c80*/  UMOV UR7, 0x1 ;  /* 0x0000000100077882 */ /* 0x000fe20000000000 */
[----:B------:R-:W-:-:S02]  /*11c90*/  FSEL R4, R14, RZ, P0 ;  /* 0x000000ff0e047208 */ /* 0x000fc40000000000 */
[----:B------:R-:W-:Y:S02]  /*11ca0*/  FSEL R5, R15, 1.875, P0 ;  /* 0x3ff000000f057808 */ /* 0x000fe40000000000 */
[----:B------:R-:W-:Y:S01]  /*11cb0*/  PRMT R40, RZ, 0x7610, R40 ;  /* 0x00007610ff287816 */ /* 0x000fe20000000028 */
[----:B0-----:R-:W-:-:S03]  /*11cc0*/  ULEA UR6, UR5, UR4, 0x18 ;  /* 0x0000000405067291 */ /* 0x001fc6000f8ec0ff */
[----:B------:R-:W-:-:S09]  /*11cd0*/  UMOV UR4, URZ ;  /* 0x000000ff00047c82 */ /* 0x000fd20008000000 */
.L_x_243:
[----:B0-23--:R-:W0:Y:S01]  /*11ce0*/  MUFU.RCP64H R3, R5 ;  /* 0x0000000500037308 */ /* 0x00de220000001800 */
[----:B------:R-:W-:Y:S01]  /*11cf0*/  IMAD.MOV.U32 R2, RZ, RZ, 0x1 ;  /* 0x00000001ff027424 */ /* 0x000fe200078e00ff */
[----:B------:R-:W-:Y:S01]  /*11d00*/  FSETP.GEU.AND P1, PT, |R69|, 6.5827683646048100446e-37, PT ;  /* 0x036000004500780b */ /* 0x000fe20003f2e200 */
[----:B------:R-:W-:Y:S01]  /*11d10*/  USHF.L.U32 UR8, UR4, 0x1, URZ ;  /* 0x0000000104087899 */ /* 0x000fe200080006ff */
[----:B------:R-:W-:Y:S03]  /*11d20*/  BSSY.RECONVERGENT B0, `(.L_x_237) ;  /* 0x0000012000007945 */ /* 0x000fe60003800200 */
        /* <DEDUP_REMOVED lines=17> */
.L_x_238:
[----:B------:R-:W-:Y:S05]  /*11e40*/  BSYNC.RECONVERGENT B0 ;  /* 0x0000000000007941 */ /* 0x000fea0003800200 */
.L_x_237:
[----:B------:R-:W-:Y:S02]  /*11e50*/  ULEA UR5, UR4, UR6, 0x2 ;  /* 0x0000000604057291 */ /* 0x000fe4000f8e10ff */
[----:B------:R-:W-:Y:S02]  /*11e60*/  UISETP.GE.U32.AND UP0, UPT, UR8, 0xf, UPT ;  /* 0x0000000f0800788c */ /* 0x000fe4000bf06070 */
[----:B------:R-:W-:-:S05]  /*11e70*/  ULOP3.LUT UP1, URZ, UR7, 0xf, URZ, 0xc0, !UPT ;  /* 0x0000000f07ff7892 */ /* 0x000fca000f82c0ff */
[----:B------:R-:W0:Y:S02]  /*11e80*/  LDS R6, [UR5] ;  /* 0x00000005ff067984 */ /* 0x000e240008000800 */
[----:B0-----:R-:W0:Y:S02]  /*11e90*/  I2F.F64 R6, R6 ;  /* 0x0000000600067312 */ /* 0x001e240000201c00 */
[----:B0-----:R-:W-:Y:S01]  /*11ea0*/  DMUL R38, R6, R2 ;  /* 0x0000000206267228 */ /* 0x001fe20000000000 */
[----:B------:R-:W-:Y:S10]  /*11eb0*/  BRA.U !UP0, `(.L_x_239) ;  /* 0x0000000108dc7547 */ /* 0x000ff4000b800000 */
[----:B------:R-:W-:Y:S01]  /*11ec0*/  ULOP3.LUT UR8, UR7, 0xfffffff0, URZ, 0xc0, !UPT ;  /* 0xfffffff007087892 */ /* 0x000fe2000f8ec0ff */
[----:B------:R-:W-:-:S11]  /*11ed0*/  UMOV UR5, URZ ;  /* 0x000000ff00057c82 */ /* 0x000fd60008000000 */
.L_x_240:
[----:B0-----:R-:W-:-:S05]  /*11ee0*/  IMAD R41, R44, 0x8, R1 ;  /* 0x000000082c297824 */ /* 0x001fca00078e0201 */
[----:B------:R-:W2:Y:S04]  /*11ef0*/  LDL.64 R6, [R41] ;  /* 0x0000000029067983 */ /* 0x000ea80000100a00 */
[----:B------:R-:W3:Y:S04]  /*11f00*/  LDL.64 R8, [R41+0x8] ;  /* 0x0000080029087983 */ /* 0x000ee80000100a00 */
        /* <DEDUP_REMOVED lines=13> */
[----:B------:R-:W5:Y:S01]  /*11fe0*/  LDL.64 R36, [R41+0x78] ;  /* 0x0000780029247983 */ /* 0x000f620000100a00 */
[----:B------:R-:W-:Y:S01]  /*11ff0*/  UIADD3 UR5, UPT, UPT, UR5, 0x10, URZ ;  /* 0x0000001005057890 */ /* 0x000fe2000fffe0ff */
[----:B------:R-:W-:-:S03]  /*12000*/  IADD3 R44, PT, PT, R44, 0x10, RZ ;  /* 0x000000102c2c7810 */ /* 0x000fc60007ffe0ff */
[----:B------:R-:W-:Y:S01]  /*12010*/  UISETP.NE.AND UP0, UPT, UR5, UR8, UPT ;  /* 0x000000080500728c */ /* 0x000fe2000bf05270 */
[C---:B--2---:R-:W-:Y:S02]  /*12020*/  DMUL R6, R38.reuse, R6 ;  /* 0x0000000626067228 */ /* 0x044fe40000000000 */
[----:B---3--:R-:W-:-:S05]  /*12030*/  DMUL R8, R38, R8 ;  /* 0x0000000826087228 */ /* 0x008fca0000000000 */
[----:B------:R0:W-:Y:S01]  /*12040*/  STL.64 [R41], R6 ;  /* 0x0000000629007387 */ /* 0x0001e20000100a00 */
[----:B----4-:R-:W-:-:S03]  /*12050*/  DMUL R10, R38, R10 ;  /* 0x0000000a260a7228 */ /* 0x010fc60000000000 */
[----:B------:R0:W-:Y:S01]  /*12060*/  STL.64 [R41+0x8], R8 ;  /* 0x0000080829007387 */ /* 0x0001e20000100a00 */
[----:B-----5:R-:W-:-:S03]  /*12070*/  DMUL R12, R38, R12 ;  /* 0x0000000c260c7228 */ /* 0x020fc60000000000 */
[----:B------:R0:W-:Y:S01]  /*12080*/  STL.64 [R41+0x10], R10 ;  /* 0x0000100a29007387 */ /* 0x0001e20000100a00 */
[----:B------:R-:W-:-:S03]  /*12090*/  DMUL R14, R38, R14 ;  /* 0x0000000e260e7228 */ /* 0x000fc60000000000 */
        /* <DEDUP_REMOVED lines=22> */
[----:B------:R0:W-:Y:S04]  /*12200*/  STL.64 [R41+0x70], R34 ;  /* 0x0000702229007387 */ /* 0x0001e80000100a00 */
[----:B------:R0:W-:Y:S01]  /*12210*/  STL.64 [R41+0x78], R36 ;  /* 0x0000782429007387 */ /* 0x0001e20000100a00 */
[----:B------:R-:W-:Y:S05]  /*12220*/  BRA.U UP0, `(.L_x_240) ;  /* 0xfffffffd002c7547 */ /* 0x000fea000b83ffff */
.L_x_239:
[----:B------:R-:W-:Y:S02]  /*12230*/  IMAD.MOV.U32 R68, RZ, RZ, R2 ;  /* 0x000000ffff447224 */ /* 0x000fe400078e0002 */
[----:B------:R-:W-:Y:S01]  /*12240*/  IMAD.MOV.U32 R69, RZ, RZ, R3 ;  /* 0x000000ffff457224 */ /* 0x000fe200078e0003 */
[----:B------:R-:W-:Y:S06]  /*12250*/  BRA.U !UP1, `(.L_x_241) ;  /* 0x0000000109ec7547 */ /* 0x000fec000b800000 */
[----:B------:R-:W-:Y:S01]  /*12260*/  LOP3.LUT P0, RZ, R40, 0x4, RZ, 0xc0, !PT ;  /* 0x0000000428ff7812 */ /* 0x000fe2000780c0ff */
[----:B0-----:R-:W-:Y:S01]  /*12270*/  IMAD.MOV.U32 R20, RZ, RZ, R44 ;  /* 0x000000ffff147224 */ /* 0x001fe200078e002c */
[----:B------:R-:W-:-:S11]  /*12280*/  LOP3.LUT P1, RZ, R0, 0x2, RZ, 0xc0, !PT ;  /* 0x0000000200ff7812 */ /* 0x000fd6000782c0ff */
[----:B------:R-:W-:Y:S05]  /*12290*/  @!P0 BRA `(.L_x_242) ;  /* 0x0000000000688947 */ /* 0x000fea0003800000 */
[----:B------:R-:W-:-:S05]  /*122a0*/  LEA R21, R44, R1, 0x3 ;  /* 0x000000012c157211 */ /* 0x000fca00078e18ff */
        /* <DEDUP_REMOVED lines=8> */
[----:B------:R-:W-:Y:S01]  /*12330*/  VIADD R20, R44, 0x8 ;  /* 0x000000082c147836 */ /* 0x000fe20000000000 */
[----:B--2---:R-:W-:-:S02]  /*12340*/  DMUL R2, R38, R2 ;  /* 0x0000000226027228 */ /* 0x004fc40000000000 */
        /* <DEDUP_REMOVED lines=14> */
[----:B------:R0:W-:Y:S04]  /*12430*/  STL.64 [R21+0x38], R18 ;  /* 0x0000381215007387 */ /* 0x0001e80000100a00 */
.L_x_242:
[----:B0-----:R-:W-:-:S05]  /*12440*/  @P1 IMAD R15, R20, 0x8, R1 ;  /* 0x00000008140f1824 */ /* 0x001fca00078e0201 */
[----:B------:R-:W2:Y:S04]  /*12450*/  @P1 LDL.64 R2, [R15] ;  /* 0x000000000f021983 */ /* 0x000ea80000100a00 */
[----:B------:R-:W3:Y:S04]  /*12460*/  @P1 LDL.64 R6, [R15+0x8] ;  /* 0x000008000f061983 */ /* 0x000ee80000100a00 */
[----:B------:R-:W4:Y:S04]  /*12470*/  @P1 LDL.64 R8, [R15+0x10] ;  /* 0x000010000f081983 */ /* 0x000f280000100a00 */
[----:B------:R-:W5:Y:S01]  /*12480*/  @P1 LDL.64 R10, [R15+0x18] ;  /* 0x000018000f0a1983 */ /* 0x000f620000100a00 */
[----:B------:R-:W-:-:S05]  /*12490*/  @P1 VIADD R20, R20, 0x4 ;  /* 0x0000000414141836 */ /* 0x000fca0000000000 */
[----:B------:R-:W-:Y:S01]  /*124a0*/  LEA R17, R20, R1, 0x3 ;  /* 0x0000000114117211 */ /* 0x000fe200078e18ff */
[C---:B--2---:R-:W-:Y:S02]  /*124b0*/  @P1 DMUL R2, R38.reuse, R2 ;  /* 0x0000000226021228 */ /* 0x044fe40000000000 */
[----:B---3--:R-:W-:-:S05]  /*124c0*/  @P1 DMUL R6, R38, R6 ;  /* 0x0000000626061228 */ /* 0x008fca0000000000 */
[----:B------:R2:W-:Y:S01]  /*124d0*/  @P1 STL.64 [R15], R2 ;  /* 0x000000020f001387 */ /* 0x0005e20000100a00 */
[----:B----4-:R-:W-:-:S03]  /*124e0*/  @P1 DMUL R8, R38, R8 ;  /* 0x0000000826081228 */ /* 0x010fc60000000000 */
[----:B------:R2:W-:Y:S01]  /*124f0*/  @P1 STL.64 [R15+0x8], R6 ;  /* 0x000008060f001387 */ /* 0x0005e20000100a00 */
[----:B-----5:R-:W-:-:S03]  /*12500*/  @P1 DMUL R10, R38, R10 ;  /* 0x0000000a260a1228 */ /* 0x020fc60000000000 */
[----:B------:R2:W-:Y:S04]  /*12510*/  @P1 STL.64 [R15+0x10], R8 ;  /* 0x000010080f001387 */ /* 0x0005e80000100a00 */
[----:B------:R2:W-:Y:S04]  /*12520*/  @P1 STL.64 [R15+0x18], R10 ;  /* 0x0000180a0f001387 */ /* 0x0005e80000100a00 */
[----:B------:R-:W3:Y:S01]  /*12530*/  LDL.64 R12, [R17] ;  /* 0x00000000110c7983 */ /* 0x000ee20000100a00 */
[----:B------:R-:W-:Y:S01]  /*12540*/  LOP3.LUT R14, R0, 0x1, RZ, 0xc0, !PT ;  /* 0x00000001000e7812 */ /* 0x000fe200078ec0ff */
[----:B------:R-:W-:-:S03]  /*12550*/  VIADD R44, R20, 0x1 ;  /* 0x00000001142c7836 */ /* 0x000fc60000000000 */
[----:B------:R-:W-:Y:S01]  /*12560*/  ISETP.NE.U32.AND P0, PT, R14, 0x1, PT ;  /* 0x000000010e00780c */ /* 0x000fe20003f05070 */
[----:B---3--:R-:W-:-:S07]  /*12570*/  DMUL R12, R38, R12 ;  /* 0x0000000c260c7228 */ /* 0x008fce0000000000 */
[----:B------:R2:W-:Y:S05]  /*12580*/  STL.64 [R17], R12 ;  /* 0x0000000c11007387 */ /* 0x0005ea0000100a00 */
[----:B------:R-:W-:Y:S05]  /*12590*/  @P0 BRA `(.L_x_241) ;  /* 0x00000000001c0947 */ /* 0x000fea0003800000 */
[----:B--2---:R-:W2:Y:S04]  /*125a0*/  LDL.64 R2, [R17+0x8] ;  /* 0x0000080011027983 */ /* 0x004ea80000100a00 */
[----:B------:R-:W3:Y:S01]  /*125b0*/  LDL.64 R6, [R17+0x10] ;  /* 0x0000100011067983 */ /* 0x000ee20000100a00 */
[----:B------:R-:W-:Y:S01]  /*125c0*/  VIADD R44, R20, 0x3 ;  /* 0x00000003142c7836 */ /* 0x000fe20000000000 */
[C---:B--2---:R-:W-:Y:S02]  /*125d0*/  DMUL R2, R38.reuse, R2 ;  /* 0x0000000226027228 */ /* 0x044fe40000000000 */
[----:B---3--:R-:W-:-:S05]  /*125e0*/  DMUL R6, R38, R6 ;  /* 0x0000000626067228 */ /* 0x008fca0000000000 */
[----:B------:R3:W-:Y:S04]  /*125f0*/  STL.64 [R17+0x8], R2 ;  /* 0x0000080211007387 */ /* 0x0007e80000100a00 */
[----:B------:R3:W-:Y:S02]  /*12600*/  STL.64 [R17+0x10], R6 ;  /* 0x0000100611007387 */ /* 0x0007e40000100a00 */
.L_x_241:
[----:B------:R-:W-:Y:S01]  /*12610*/  UISETP.NE.AND UP0, UPT, UR4, UR40, UPT ;  /* 0x000000280400728c */ /* 0x000fe2000bf05270 */
[----:B------:R-:W-:Y:S01]  /*12620*/  VIADD R40, R40, 0x1 ;  /* 0x0000000128287836 */ /* 0x000fe20000000000 */
[----:B------:R-:W-:Y:S01]  /*12630*/  UIADD3 UR5, UPT, UPT, UR4, 0x1, URZ ;  /* 0x0000000104057890 */ /* 0x000fe2000fffe0ff */
[----:B------:R-:W-:Y:S01]  /*12640*/  IADD3 R0, PT, PT, R0, 0x1, RZ ;  /* 0x0000000100007810 */ /* 0x000fe20007ffe0ff */
[----:B------:R-:W-:-:S05]  /*12650*/  UIADD3 UR7, UPT, UPT, UR7, 0x2, URZ ;  /* 0x0000000207077890 */ /* 0x000fca000fffe0ff */
[----:B------:R-:W-:Y:S01]  /*12660*/  UMOV UR4, UR5 ;  /* 0x0000000500047c82 */ /* 0x000fe20008000000 */
[----:B------:R-:W-:Y:S06]  /*12670*/  BRA.U UP0, `(.L_x_243) ;  /* 0xfffffff500987547 */ /* 0x000fec000b83ffff */
.L_x_176:
[----:B------:R-:W-:Y:S01]  /*12680*/  ISETP.GT.U32.AND P0, PT, R42, 0x63, PT ;  /* 0x000000632a00780c */ /* 0x000fe20003f04070 */
[----:B------:R-:W-:-:S12]  /*12690*/  BSSY.RECONVERGENT B0, `(.L_x_175) ;  /* 0x000004e000007945 */ /* 0x000fd80003800200 */
[----:B------:R-:W-:Y:S05]  /*126a0*/  @P0 BRA `(.L_x_244) ;  /* 0x0000000400300947 */ /* 0x000fea0003800000 */
[----:B0-23--:R-:W0:Y:S01]  /*126b0*/  I2F.U32.RP R6, UR44 ;  /* 0x0000002c00067d06 */ /* 0x00de220008209000 */
[----:B------:R-:W-:Y:S01]  /*126c0*/  VIADD R0, R42, UR44 ;  /* 0x0000002c2a007c36 */ /* 0x000fe20008000000 */
[----:B------:R-:W-:Y:S01]  /*126d0*/  ISETP.NE.U32.AND P2, PT, RZ, UR44, PT ;  /* 0x0000002cff007c0c */ /* 0x000fe2000bf45070 */
[----:B------:R-:W-:Y:S01]  /*126e0*/  IMAD R7, RZ, RZ, -UR44 ;  /* 0x8000002cff077e24 */ /* 0x000fe2000f8e02ff */
[----:B------:R-:W-:Y:S02]  /*126f0*/  BSSY.RECONVERGENT B1, `(.L_x_245) ;  /* 0x000002a000017945 */ /* 0x000fe40003800200 */
[C---:B------:R-:W-:Y:S02]  /*12700*/  ISETP.GE.U32.AND P0, PT, R0.reuse, 0x64, PT ;  /* 0x000000640000780c */ /* 0x040fe40003f06070 */
[----:B------:R-:W-:Y:S02]  /*12710*/  VIMNMX.U32 R5, PT, PT, R0, 0x64, !PT ;  /* 0x0000006400057848 */ /* 0x000fe40007fe0000 */
[----:B------:R-:W-:-:S04]  /*12720*/  SEL R4, RZ, 0x1, P0 ;  /* 0x00000001ff047807 */ /* 0x000fc80000000000 */
[----:B------:R-:W-:Y:S01]  /*12730*/  IADD3 R5, PT, PT, R5, -R0, -R4 ;  /* 0x8000000005057210 */ /* 0x000fe20007ffe804 */
[----:B0-----:R-:W0:Y:S02]  /*12740*/  MUFU.RCP R6, R6 ;  /* 0x0000000600067308 */ /* 0x001e240000001000 */
[----:B0-----:R-:W-:-:S06]  /*12750*/  VIADD R2, R6, 0xffffffe ;  /* 0x0ffffffe06027836 */ /* 0x001fcc0000000000 */
[----:B------:R0:W2:Y:S02]  /*12760*/  F2I.FTZ.U32.TRUNC.NTZ R3, R2 ;  /* 0x0000000200037305 */ /* 0x0000a4000021f000 */
[----:B0-----:R-:W-:Y:S01]  /*12770*/  MOV R2, RZ ;  /* 0x000000ff00027202 */ /* 0x001fe20000000f00 */
[----:B--2---:R-:W-:-:S04]  /*12780*/  IMAD R7, R7, R3, RZ ;  /* 0x0000000307077224 */ /* 0x004fc800078e02ff */
[----:B------:R-:W-:-:S06]  /*12790*/  IMAD.HI.U32 R6, R3, R7, R2 ;  /* 0x0000000703067227 */ /* 0x000fcc00078e0002 */
[----:B------:R-:W-:-:S04]  /*127a0*/  IMAD.HI.U32 R3, R6, R5, RZ ;  /* 0x0000000506037227 */ /* 0x000fc800078e00ff */
[----:B------:R-:W-:-:S04]  /*127b0*/  IMAD.MOV R0, RZ, RZ, -R3 ;  /* 0x000000ffff007224 */ /* 0x000fc800078e0a03 */
[----:B------:R-:W-:-:S05]  /*127c0*/  IMAD R5, R0, UR44, R5 ;  /* 0x0000002c00057c24 */ /* 0x000fca000f8e0205 */
[----:B------:R-:W-:-:S13]  /*127d0*/  ISETP.GE.U32.AND P0, PT, R5, UR44, PT ;  /* 0x0000002c05007c0c */ /* 0x000fda000bf06070 */
[----:B------:R-:W-:Y:S02]  /*127e0*/  @P0 VIADD R5, R5, -UR44 ;  /* 0x8000002c05050c36 */ /* 0x000fe40008000000 */
[----:B------:R-:W-:-:S03]  /*127f0*/  @P0 VIADD R3, R3, 0x1 ;  /* 0x0000000103030836 */ /* 0x000fc60000000000 */
[----:B------:R-:W-:-:S13]  /*12800*/  ISETP.GE.U32.AND P1, PT, R5, UR44, PT ;  /* 0x0000002c05007c0c */ /* 0x000fda000bf26070 */
[----:B------:R-:W-:Y:S02]  /*12810*/  @P1 IADD3 R3, PT, PT, R3, 0x1, RZ ;  /* 0x0000000103031810 */ /* 0x000fe40007ffe0ff */
[----:B------:R-:W-:-:S05]  /*12820*/  @!P2 LOP3.LUT R3, RZ, UR44, RZ, 0x33, !PT ;  /* 0x0000002cff03ac12 */ /* 0x000fca000f8e33ff */
[----:B------:R-:W-:-:S05]  /*12830*/  IMAD.IADD R2, R4, 0x1, R3 ;  /* 0x0000000104027824 */ /* 0x000fca00078e0203 */
[C---:B------:R-:W-:Y:S02]  /*12840*/  LOP3.LUT R0, R2.reuse, 0x3, RZ, 0xc0, !PT ;  /* 0x0000000302007812 */ /* 0x040fe400078ec0ff */
[----:B------:R-:W-:Y:S02]  /*12850*/  ISETP.GE.U32.AND P1, PT, R2, 0x3, PT ;  /* 0x000000030200780c */ /* 0x000fe40003f26070 */
[----:B------:R-:W-:Y:S01]  /*12860*/  ISETP.NE.AND P0, PT, R0, 0x3, PT ;  /* 0x000000030000780c */ /* 0x000fe20003f05270 */
[----:B------:R-:W-:-:S12]  /*12870*/  IMAD.MOV.U32 R0, RZ, RZ, R42 ;  /* 0x000000ffff007224 */ /* 0x000fd800078e002a */
[----:B------:R-:W-:Y:S05]  /*12880*/  @!P0 BRA `(.L_x_246) ;  /* 0x0000000000408947 */ /* 0x000fea0003800000 */
[----:B------:R-:W0:Y:S01]  /*12890*/  S2R R3, SR_CgaCtaId ;  /* 0x0000000000037919 */ /* 0x000e220000008800 */
[----:B------:R-:W-:Y:S01]  /*128a0*/  MOV R0, 0x400 ;  /* 0x0000040000007802 */ /* 0x000fe20000000f00 */
[----:B------:R-:W-:Y:S01]  /*128b0*/  IMAD.MOV.U32 R4, RZ, RZ, RZ ;  /* 0x000000ffff047224 */ /* 0x000fe200078e00ff */
[----:B------:R-:W-:-:S03]  /*128c0*/  IADD3 R2, PT, PT, R2, 0x1, RZ ;  /* 0x0000000102027810 */ /* 0x000fc60007ffe0ff */
[----:B------:R-:W-:Y:S01]  /*128d0*/  VIADD R0, R0, 0xe10 ;  /* 0x00000e1000007836 */ /* 0x000fe20000000000 */
[----:B------:R-:W-:-:S04]  /*128e0*/  LOP3.LUT R7, R2, 0x3, RZ, 0xc0, !PT ;  /* 0x0000000302077812 */ /* 0x000fc800078ec0ff */
[----:B0-----:R-:W-:Y:S01]  /*128f0*/  LEA R9, R3, R0, 0x18 ;  /* 0x0000000003097211 */ /* 0x001fe200078ec0ff */
[----:B------:R-:W-:-:S07]  /*12900*/  IMAD.MOV.U32 R0, RZ, RZ, R42 ;  /* 0x000000ffff007224 */ /* 0x000fce00078e002a */
.L_x_247:
[----:B0-----:R-:W-:-:S06]  /*12910*/  IMAD R2, R0, 0x8, R1 ;  /* 0x0000000800027824 */ /* 0x001fcc00078e0201 */
[----:B------:R-:W2:Y:S01]  /*12920*/  LDL.64 R2, [R2] ;  /* 0x0000000002027983 */ /* 0x000ea20000100a00 */
[----:B------:R-:W-:Y:S01]  /*12930*/  LEA R5, R0, R9, 0x3 ;  /* 0x0000000900057211 */ /* 0x000fe200078e18ff */
[----:B------:R-:W-:Y:S02]  /*12940*/  VIADD R4, R4, 0x1 ;  /* 0x0000000104047836 */ /* 0x000fe40000000000 */
[----:B------:R-:W-:-:S03]  /*12950*/  VIADD R0, R0, UR44 ;  /* 0x0000002c00007c36 */ /* 0x000fc60008000000 */
[----:B------:R-:W-:Y:S01]  /*12960*/  ISETP.NE.AND P0, PT, R4, R7, PT ;  /* 0x000000070400720c */ /* 0x000fe20003f05270 */
[----:B--2---:R0:W-:-:S12]  /*12970*/  STS.64 [R5], R2 ;  /* 0x0000000205007388 */ /* 0x0041d80000000a00 */
[----:B------:R-:W-:Y:S05]  /*12980*/  @P0 BRA `(.L_x_247) ;  /* 0xfffffffc00e00947 */ /* 0x000fea000383ffff */
.L_x_246:
[----:B------:R-:W-:Y:S05]  /*12990*/  BSYNC.RECONVERGENT B1 ;  /* 0x0000000000017941 */ /* 0x000fea0003800200 */
.L_x_245:
[----:B------:R-:W-:Y:S05]  /*129a0*/  @!P1 BRA `(.L_x_244) ;  /* 0x0000000000709947 */ /* 0x000fea0003800000 */
[----:B0-----:R-:W0:Y:S01]  /*129b0*/  S2R R3, SR_CgaCtaId ;  /* 0x0000000000037919 */ /* 0x001e220000008800 */
[----:B------:R-:W-:-:S05]  /*129c0*/  MOV R2, 0x400 ;  /* 0x0000040000027802 */ /* 0x000fca0000000f00 */
[----:B------:R-:W-:-:S05]  /*129d0*/  VIADD R2, R2, 0xe10 ;  /* 0x00000e1002027836 */ /* 0x000fca0000000000 */
[----:B0-----:R-:W-:-:S07]  /*129e0*/  LEA R17, R3, R2, 0x18 ;  /* 0x0000000203117211 */ /* 0x001fce00078ec0ff */
.L_x_248:
[C---:B0-----:R-:W-:Y:S01]  /*129f0*/  IADD3 R4, PT, PT, R0.reuse, UR44, RZ ;  /* 0x0000002c00047c10 */ /* 0x041fe2000fffe0ff */
[----:B------:R-:W-:-:S04]  /*12a00*/  IMAD R3, R0, 0x8, R1 ;  /* 0x0000000800037824 */ /* 0x000fc800078e0201 */
[C---:B------:R-:W-:Y:S01]  /*12a10*/  VIADD R2, R4.reuse, UR44 ;  /* 0x0000002c04027c36 */ /* 0x040fe20008000000 */
[----:B------:R-:W-:-:S03]  /*12a20*/  LEA R4, R4, R1, 0x3 ;  /* 0x0000000104047211 */ /* 0x000fc600078e18ff */
[C---:B------:R-:W-:Y:S02]  /*12a30*/  VIADD R10, R2.reuse, UR44 ;  /* 0x0000002c020a7c36 */ /* 0x040fe40008000000 */
[--C-:B------:R-:W-:Y:S01]  /*12a40*/  IMAD R6, R2, 0x8, R1.reuse ;  /* 0x0000000802067824 */ /* 0x100fe200078e0201 */
[----:B------:R-:W2:Y:S01]  /*12a50*/  LDL.64 R4, [R4] ;  /* 0x0000000004047983 */ /* 0x000ea20000100a00 */
[----:B------:R-:W-:-:S03]  /*12a60*/  IMAD R8, R10, 0x8, R1 ;  /* 0x000000080a087824 */ /* 0x000fc600078e0201 */
[----:B------:R-:W3:Y:S04]  /*12a70*/  LDL.64 R2, [R3] ;  /* 0x0000000003027983 */ /* 0x000ee80000100a00 */
[----:B------:R-:W4:Y:S04]  /*12a80*/  LDL.64 R6, [R6] ;  /* 0x0000000006067983 */ /* 0x000f280000100a00 */
[----:B------:R-:W5:Y:S01]  /*12a90*/  LDL.64 R8, [R8] ;  /* 0x0000000008087983 */ /* 0x000f620000100a00 */
[----:B------:R-:W-:Y:S01]  /*12aa0*/  IMAD R19, R0, 0x8, R17 ;  /* 0x0000000800137824 */ /* 0x000fe200078e0211 */
[----:B------:R-:W-:Y:S01]  /*12ab0*/  MOV R0, UR44 ;  /* 0x0000002c00007c02 */ /* 0x000fe20008000f00 */
[----:B------:R-:W-:-:S04]  /*12ac0*/  IMAD.U32 R12, RZ, RZ, UR44 ;  /* 0x0000002cff0c7e24 */ /* 0x000fc8000f8e00ff */
[----:B------:R-:W-:-:S04]  /*12ad0*/  IMAD R11, R0, 0x8, R19 ;  /* 0x00000008000b7824 */ /* 0x000fc800078e0213 */
[----:B------:R-:W-:-:S05]  /*12ae0*/  IMAD R13, R12, 0x8, R11 ;  /* 0x000000080c0d7824 */ /* 0x000fca00078e020b */
[----:B------:R-:W-:Y:S01]  /*12af0*/  LEA R15, R0, R13, 0x3 ;  /* 0x0000000d000f7211 */ /* 0x000fe200078e18ff */
[----:B------:R-:W-:-:S05]  /*12b00*/  VIADD R0, R10, UR44 ;  /* 0x0000002c0a007c36 */ /* 0x000fca0008000000 */
[----:B------:R-:W-:Y:S01]  /*12b10*/  ISETP.GE.U32.AND P0, PT, R0, 0x64, PT ;  /* 0x000000640000780c */ /* 0x000fe20003f06070 */
[----:B---3--:R0:W-:Y:S04]  /*12b20*/  STS.64 [R19], R2 ;  /* 0x0000000213007388 */ /* 0x0081e80000000a00 */
[----:B--2---:R0:W-:Y:S04]  /*12b30*/  STS.64 [R11], R4 ;  /* 0x000000040b007388 */ /* 0x0041e80000000a00 */
[----:B----4-:R0:W-:Y:S04]  /*12b40*/  STS.64 [R13], R6 ;  /* 0x000000060d007388 */ /* 0x0101e80000000a00 */
[----:B-----5:R0:W-:Y:S01]  /*12b50*/  STS.64 [R15], R8 ;  /* 0x000000080f007388 */ /* 0x0201e20000000a00 */
[----:B------:R-:W-:Y:S05]  /*12b60*/  @!P0 BRA `(.L_x_248) ;  /* 0xfffffffc00a08947 */ /* 0x000fea000383ffff */
.L_x_244:
[----:B------:R-:W-:Y:S05]  /*12b70*/  BSYNC.RECONVERGENT B0 ;  /* 0x0000000000007941 */ /* 0x000fea0003800200 */
.L_x_175:
[----:B------:R-:W-:Y:S01]  /*12b80*/  BAR.SYNC.DEFER_BLOCKING 0x0 ;  /* 0x0000000000007b1d */ /* 0x000fe20000010000 */
[----:B------:R-:W-:-:S06]  /*12b90*/  UIMAD UR13, UR41, UR38, URZ ;  /* 0x00000026290d72a4 */ /* 0x000fcc000f8e02ff */
[----:B------:R-:W-:-:S13]  /*12ba0*/  ISETP.GE.U32.AND P0, PT, R42, UR13, PT ;  /* 0x0000000d2a007c0c */ /* 0x000fda000bf06070 */
[----:B------:R-:W-:Y:S05]  /*12bb0*/  @P0 EXIT ;  /* 0x000000000000094d */ /* 0x000fea0003800000 */
[----:B------:R-:W4:Y:S01]  /*12bc0*/  LDCU.U8 UR4, c[0x0][0x408] ;  /* 0x00008100ff0477ac */ /* 0x000f220008000000 */
[----:B------:R-:W0:Y:S01]  /*12bd0*/  LDCU UR6, c[0x0][0x384] ;  /* 0x00007080ff0677ac */ /* 0x000e220008000800 */
[----:B----4-:R-:W-:-:S04]  /*12be0*/  UPRMT UR4, UR4, 0x8880, URZ ;  /* 0x0000888004047896 */ /* 0x010fc800080000ff */
[----:B------:R-:W-:Y:S02]  /*12bf0*/  UISETP.NE.AND UP0, UPT, UR4, URZ, UPT ;  /* 0x000000ff0400728c */ /* 0x000fe4000bf05270 */
[----:B0-----:R-:W-:-:S04]  /*12c00*/  UIMAD UR42, UR43, UR6, UR42 ;  /* 0x000000062b2a72a4 */ /* 0x001fc8000f8e022a */
[----:B------:R-:W-:-:S05]  /*12c10*/  PLOP3.LUT P0, PT, PT, PT, UP0, 0x80, 0x8 ;  /* 0x000000000008781c */ /* 0x000fca0003f0f008 */
[----:B------:R-:W0:Y:S02]  /*12c20*/  @UP0 LDCU.64 UR4, c[0x0][0x428] ;  /* 0x00008500ff0407ac */ /* 0x000e240008000a00 */
[----:B0-----:R-:W-:-:S06]  /*12c30*/  @UP0 UIMAD.WIDE UR4, UR42, 0x4, UR4 ;  /* 0x000000042a0408a5 */ /* 0x001fcc000f8e0204 */
[----:B-123--:R-:W-:Y:S02]  /*12c40*/  IMAD.U32 R2, RZ, RZ, UR4 ;  /* 0x00000004ff027e24 */ /* 0x00efe4000f8e00ff */
[----:B------:R-:W-:-:S03]  /*12c50*/  IMAD.U32 R3, RZ, RZ, UR5 ;  /* 0x00000005ff037e24 */ /* 0x000fc6000f8e00ff */
[----:B------:R-:W0:Y:S02]  /*12c60*/  LDCU.64 UR4, c[0x0][0x420] ;  /* 0x00008400ff0477ac */ /* 0x000e240008000a00 */
[----:B------:R-:W2:Y:S01]  /*12c70*/  @P0 LDG.E R2, desc[UR36][R2.64] ;  /* 0x0000002402020981 */ /* 0x000ea2000c1e1900 */
[----:B------:R-:W-:Y:S02]  /*12c80*/  HFMA2 R6, -RZ, RZ, 0, 5.9604644775390625e-08 ;  /* 0x00000001ff067431 */ /* 0x000fe400000001ff */
[----:B------:R-:W-:Y:S01]  /*12c90*/  IMAD.MOV.U32 R4, RZ, RZ, 0x2 ;  /* 0x00000002ff047424 */ /* 0x000fe200078e00ff */
[----:B------:R-:W-:Y:S01]  /*12ca0*/  MOV R10, 0x6 ;  /* 0x00000006000a7802 */ /* 0x000fe20000000f00 */
[----:B------:R-:W-:Y:S02]  /*12cb0*/  IMAD.MOV.U32 R5, RZ, RZ, 0x3 ;  /* 0x00000003ff057424 */ /* 0x000fe400078e00ff */
[----:B------:R-:W-:Y:S01]  /*12cc0*/  IMAD.MOV.U32 R7, RZ, RZ, 0x4 ;  /* 0x00000004ff077424 */ /* 0x000fe200078e00ff */
[----:B0-----:R-:W-:Y:S01]  /*12cd0*/  UIMAD.WIDE UR4, UR42, 0x4, UR4 ;  /* 0x000000042a0478a5 */ /* 0x001fe2000f8e0204 */
[----:B------:R-:W-:-:S02]  /*12ce0*/  IMAD.MOV.U32 R8, RZ, RZ, 0x5 ;  /* 0x00000005ff087424 */ /* 0x000fc400078e00ff */
[----:B------:R-:W-:-:S03]  /*12cf0*/  IMAD.MOV.U32 R9, RZ, RZ, 0x8 ;  /* 0x00000008ff097424 */ /* 0x000fc600078e00ff */
[----:B------:R-:W-:Y:S01]  /*12d00*/  MOV R12, UR4 ;  /* 0x00000004000c7c02 */ /* 0x000fe20008000f00 */
[----:B------:R-:W-:Y:S01]  /*12d10*/  IMAD.MOV.U32 R11, RZ, RZ, 0x7 ;  /* 0x00000007ff0b7424 */ /* 0x000fe200078e00ff */
[----:B------:R0:W-:Y:S01]  /*12d20*/  STL.128 [R1], R4 ;  /* 0x0000000401007387 */ /* 0x0001e20000100c00 */
[----:B------:R-:W-:-:S03]  /*12d30*/  IMAD.U32 R13, RZ, RZ, UR5 ;  /* 0x00000005ff0d7e24 */ /* 0x000fc6000f8e00ff */
[----:B------:R0:W-:Y:S01]  /*12d40*/  STL.128 [R1+0x10], R8 ;  /* 0x0000100801007387 */ /* 0x0001e20000100c00 */
[----:B------:R-:W-:Y:S01]  /*12d50*/  UMOV UR5, URZ ;  /* 0x000000ff00057c82 */ /* 0x000fe20008000000 */
[----:B------:R-:W-:Y:S02]  /*12d60*/  BSSY.RECONVERGENT B0, `(.L_x_249) ;  /* 0x0000149000007945 */ /* 0x000fe40003800200 */
[----:B------:R0:W5:Y:S01]  /*12d70*/  LDG.E R12, desc[UR36][R12.64] ;  /* 0x000000240c0c7981 */ /* 0x000162000c1e1900 */
[----:B------:R-:W-:Y:S01]  /*12d80*/  BAR.SYNC.DEFER_BLOCKING 0x0 ;  /* 0x0000000000007b1d */ /* 0x000fe20000010000 */
[----:B--2---:R-:W-:Y:S02]  /*12d90*/  @P0 R2UR UR4, R2 ;  /* 0x00000000020402ca */ /* 0x004fe400000e0000 */
[----:B------:R-:W-:-:S11]  /*12da0*/  ISETP.GT.U32.AND P0, PT, R42, 0x63, PT ;  /* 0x000000632a00780c */ /* 0x000fd60003f04070 */
[----:B------:R-:W-:-:S03]  /*12db0*/  @UP0 UIADD3 UR6, UPT, UPT, UR4, -0x1, URZ ;  /* 0xffffffff04060890 */ /* 0x000fc6000fffe0ff */
[----:B------:R-:W-:Y:S01]  /*12dc0*/  UMOV UR4, URZ ;  /* 0x000000ff00047c82 */ /* 0x000fe20008000000 */
[----:B------:R-:W-:-:S03]  /*12dd0*/  @UP0 USHF.R.S32.HI UR7, URZ, 0x1f, UR6 ;  /* 0x0000001fff070899 */ /* 0x000fc60008011406 */
[----:B------:R-:W-:-:S04]  /*12de0*/  @UP0 UMOV UR4, UR6 ;  /* 0x0000000600040c82 */ /* 0x000fc80008000000 */
[----:B------:R-:W-:Y:S01]  /*12df0*/  @UP0 UMOV UR5, UR7 ;  /* 0x0000000700050c82 */ /* 0x000fe20008000000 */
[----:B0-----:R-:W-:Y:S05]  /*12e00*/  @P0 BRA `(.L_x_250) ;  /* 0x0000001000f80947 */ /* 0x001fea0003800000 */
[----:B------:R-:W-:Y:S01]  /*12e10*/  VIMNMX.U32 R3, PT, PT, R42, 0x60, !PT ;  /* 0x000000602a037848 */ /* 0x000fe20007fe0000 */
[----:B------:R-:W-:Y:S01]  /*12e20*/  BSSY.RECONVERGENT B1, `(.L_x_251) ;  /* 0x00000a2000017945 */ /* 0x000fe20003800200 */
[--C-:B------:R-:W-:Y:S02]  /*12e30*/  IMAD.MOV.U32 R4, RZ, RZ, R42.reuse ;  /* 0x000000ffff047224 */ /* 0x100fe400078e002a */
[----:B------:R-:W-:-:S04]  /*12e40*/  IADD3 R10, PT, PT, R3, 0x3, -R42 ;  /* 0x00000003030a7810 */ /* 0x000fc80007ffe82a */
[C---:B------:R-:W-:Y:S02]  /*12e50*/  ISETP.GE.U32.AND P0, PT, R10.reuse, 0x1c, PT ;  /* 0x0000001c0a00780c */ /* 0x040fe40003f06070 */
[----:B------:R-:W-:-:S04]  /*12e60*/  LEA.HI R11, R10, 0x1, RZ, 0x1e ;  /* 0x000000010a0b7811 */ /* 0x000fc800078ff0ff */
[----:B------:R-:W-:-:S07]  /*12e70*/  LOP3.LUT R15, R11, 0x7, RZ, 0xc0, !PT ;  /* 0x000000070b0f7812 */ /* 0x000fce00078ec0ff */
[----:B------:R-:W-:Y:S05]  /*12e80*/  @!P0 BRA `(.L_x_252) ;  /* 0x00000008006c8947 */ /* 0x000fea0003800000 */
[----:B------:R-:W-:Y:S01]  /*12e90*/  LOP3.LUT R14, R11, 0x7ffffff8, RZ, 0xc0, !PT ;  /* 0x7ffffff80b0e7812 */ /* 0x000fe200078ec0ff */
[----:B------:R-:W-:Y:S01]  /*12ea0*/  IMAD.MOV.U32 R5, RZ, RZ, RZ ;  /* 0x000000ffff057224 */ /* 0x000fe200078e00ff */
[----:B------:R-:W-:-:S07]  /*12eb0*/  MOV R4, R42 ;  /* 0x0000002a00047202 */ /* 0x000fce0000000f00 */
.L_x_277:
[----:B------:R-:W-:Y:S01]  /*12ec0*/  I2FP.F32.U32 R3, R4 ;  /* 0x0000000400037245 */ /* 0x000fe20000201000 */
[----:B------:R-:W-:Y:S01]  /*12ed0*/  VIADD R5, R5, 0x8 ;  /* 0x0000000805057836 */ /* 0x000fe20000000000 */
[----:B------:R-:W-:Y:S02]  /*12ee0*/  BSSY.RECONVERGENT B2, `(.L_x_253) ;  /* 0x000000e000027945 */ /* 0x000fe40003800200 */
[----:B0-----:R0:W1:Y:S01]  /*12ef0*/  MUFU.RSQ R2, R3 ;  /* 0x0000000300027308 */ /* 0x0010620000001400 */
[----:B------:R-:W-:Y:S01]  /*12f00*/  VIADD R0, R3, 0xf3000000 ;  /* 0xf300000003007836 */ /* 0x000fe20000000000 */
[----:B------:R-:W-:-:S04]  /*12f10*/  ISETP.NE.AND P0, PT, R5, R14, PT ;  /* 0x0000000e0500720c */ /* 0x000fc80003f05270 */
[----:B------:R-:W-:-:S13]  /*12f20*/  ISETP.GT.U32.AND P1, PT, R0, 0x727fffff, PT ;  /* 0x727fffff0000780c */ /* 0x000fda0003f24070 */
[----:B01----:R-:W-:Y:S05]  /*12f30*/  @!P1 BRA `(.L_x_254) ;  /* 0x0000000000109947 */ /* 0x003fea0003800000 */
[----:B------:R-:W-:Y:S01]  /*12f40*/  IMAD.MOV.U32 R0, RZ, RZ, R3 ;  /* 0x000000ffff007224 */ /* 0x000fe200078e0003 */
[----:B------:R-:W-:-:S07]  /*12f50*/  MOV R9, 0x12f70 ;  /* 0x00012f7000097802 */ /* 0x000fce0000000f00 */
[----:B-----5:R-:W-:Y:S05]  /*12f60*/  CALL.REL.NOINC `($__internal_3_$__cuda_sm20_sqrt_rn_f32_slowpath) ;  /* 0x00000040004c7944 */ /* 0x020fea0003c00000 */
[----:B------:R-:W-:Y:S05]  /*12f70*/  BRA `(.L_x_255) ;  /* 0x0000000000107947 */ /* 0x000fea0003800000 */
.L_x_254:
[----:B------:R-:W-:Y:S01]  /*12f80*/  FMUL.FTZ R0, R3, R2 ;  /* 0x0000000203007220 */ /* 0x000fe20000410000 */
[----:B------:R-:W-:-:S03]  /*12f90*/  FMUL.FTZ R2, R2, 0.5 ;  /* 0x3f00000002027820 */ /* 0x000fc60000410000 */
[----:B------:R-:W-:-:S04]  /*12fa0*/  FFMA R3, -R0, R0, R3 ;  /* 0x0000000000037223 */ /* 0x000fc80000000103 */
[----:B------:R-:W-:-:S07]  /*12fb0*/  FFMA R0, R3, R2, R0 ;  /* 0x0000000203007223 */ /* 0x000fce0000000000 */
.L_x_255:
[----:B------:R-:W-:Y:S05]  /*12fc0*/  BSYNC.RECONVERGENT B2 ;  /* 0x0000000000027941 */ /* 0x000fea0003800200 */
.L_x_253:
[----:B------:R-:W0:Y:S01]  /*12fd0*/  S2UR UR7, SR_CgaCtaId ;  /* 0x00000000000779c3 */ /* 0x000e220000008800 */
[----:B------:R-:W-:Y:S01]  /*12fe0*/  UMOV UR6, 0x400 ;  /* 0x0000040000067882 */ /* 0x000fe20000000000 */
[----:B------:R-:W1:Y:S01]  /*12ff0*/  F2I.TRUNC.NTZ R0, R0 ;  /* 0x0000000000007305 */ /* 0x000e62000020f100 */
[----:B------:R-:W-:Y:S01]  /*13000*/  UIADD3 UR6, UPT, UPT, UR6, 0xc80, URZ ;  /* 0x00000c8006067890 */ /* 0x000fe2000fffe0ff */
[----:B------:R-:W-:Y:S01]  /*13010*/  IADD3 R2, PT, PT, R4, 0x4, RZ ;  /* 0x0000000404027810 */ /* 0x000fe20007ffe0ff */
[----:B------:R-:W-:Y:S03]  /*13020*/  BSSY.RECONVERGENT B2, `(.L_x_256) ;  /* 0x0000011000027945 */ /* 0x000fe60003800200 */
[----:B------:R-:W-:-:S04]  /*13030*/  I2FP.F32.U32 R3, R2 ;  /* 0x0000000200037245 */ /* 0x000fc80000201000 */
[----:B------:R2:W3:Y:S01]  /*13040*/  MUFU.RSQ R6, R3 ;  /* 0x0000000300067308 */ /* 0x0004e20000001400 */
[----:B------:R-:W-:-:S05]  /*13050*/  VIADD R2, R3, 0xf3000000 ;  /* 0xf300000003027836 */ /* 0x000fca0000000000 */
[----:B------:R-:W-:Y:S01]  /*13060*/  ISETP.GT.U32.AND P1, PT, R2, 0x727fffff, PT ;  /* 0x727fffff0200780c */ /* 0x000fe20003f24070 */
[----:B0-----:R-:W-:-:S06]  /*13070*/  ULEA UR6, UR7, UR6, 0x18 ;  /* 0x0000000607067291 */ /* 0x001fcc000f8ec0ff */
[----:B------:R-:W-:-:S05]  /*13080*/  LEA R13, R4, UR6, 0x2 ;  /* 0x00000006040d7c11 */ /* 0x000fca000f8e10ff */
[----:B-1----:R2:W-:Y:S01]  /*13090*/  STS [R13], R0 ;  /* 0x000000000d007388 */ /* 0x0025e20000000800 */
[----:B---3--:R-:W-:Y:S05]  /*130a0*/  @!P1 BRA `(.L_x_257) ;  /* 0x0000000000109947 */ /* 0x008fea0003800000 */
[----:B--2---:R-:W-:Y:S01]  /*130b0*/  IMAD.MOV.U32 R0, RZ, RZ, R3 ;  /* 0x000000ffff007224 */ /* 0x004fe200078e0003 */
[----:B------:R-:W-:-:S07]  /*130c0*/  MOV R9, 0x130e0 ;  /* 0x000130e000097802 */ /* 0x000fce0000000f00 */
[----:B-----5:R-:W-:Y:S05]  /*130d0*/  CALL.REL.NOINC `($__internal_3_$__cuda_sm20_sqrt_rn_f32_slowpath) ;  /* 0x0000003c00f07944 */ /* 0x020fea0003c00000 */
[----:B------:R-:W-:Y:S05]  /*130e0*/  BRA `(.L_x_258) ;  /* 0x0000000000107947 */ /* 0x000fea0003800000 */
.L_x_257:
[----:B--2---:R-:W-:Y:S01]  /*130f0*/  FMUL.FTZ R0, R3, R6 ;  /* 0x0000000603007220 */ /* 0x004fe20000410000 */
[----:B------:R-:W-:-:S03]  /*13100*/  FMUL.FTZ R2, R6, 0.5 ;  /* 0x3f00000006027820 */ /* 0x000fc60000410000 */
[----:B------:R-:W-:-:S04]  /*13110*/  FFMA R3, -R0, R0, R3 ;  /* 0x0000000000037223 */ /* 0x000fc80000000103 */
[----:B------:R-:W-:-:S07]  /*13120*/  FFMA R0, R3, R2, R0 ;  /* 0x0000000203007223 */ /* 0x000fce0000000000 */
.L_x_258:
[----:B------:R-:W-:Y:S05]  /*13130*/  BSYNC.RECONVERGENT B2 ;  /* 0x0000000000027941 */ /* 0x000fea0003800200 */
.L_x_256:
[----:B------:R-:W0:Y:S01]  /*13140*/  F2I.TRUNC.NTZ R0, R0 ;  /* 0x0000000000007305 */ /* 0x000e22000020f100 */
[----:B------:R-:W-:Y:S01]  /*13150*/  VIADD R2, R4, 0x8 ;  /* 0x0000000804027836 */ /* 0x000fe20000000000 */
[----:B------:R-:W-:Y:S04]  /*13160*/  BSSY.RECONVERGENT B2, `(.L_x_259) ;  /* 0x000000f000027945 */ /* 0x000fe80003800200 */
[----:B------:R-:W-:-:S04]  /*13170*/  I2FP.F32.U32 R3, R2 ;  /* 0x0000000200037245 */ /* 0x000fc80000201000 */
[----:B------:R-:W-:Y:S01]  /*13180*/  IADD3 R2, PT, PT, R3, -0xd000000, RZ ;  /* 0xf300000003027810 */ /* 0x000fe20007ffe0ff */
[----:B------:R1:W2:Y:S03]  /*13190*/  MUFU.RSQ R6, R3 ;  /* 0x0000000300067308 */ /* 0x0002a60000001400 */
[----:B------:R-:W-:Y:S01]  /*131a0*/  ISETP.GT.U32.AND P1, PT, R2, 0x727fffff, PT ;  /* 0x727fffff0200780c */ /* 0x000fe20003f24070 */
[----:B0-----:R1:W-:-:S12]  /*131b0*/  STS [R13+0x10], R0 ;  /* 0x000010000d007388 */ /* 0x0013d80000000800 */
[----:B-1----:R-:W-:Y:S05]  /*131c0*/  @!P1 BRA `(.L_x_260) ;  /* 0x0000000000109947 */ /* 0x002fea0003800000 */
[----:B------:R-:W-:Y:S01]  /*131d0*/  IMAD.MOV.U32 R0, RZ, RZ, R3 ;  /* 0x000000ffff007224 */ /* 0x000fe200078e0003 */
[----:B------:R-:W-:-:S07]  /*131e0*/  MOV R9, 0x13200 ;  /* 0x0001320000097802 */ /* 0x000fce0000000f00 */
[----:B--2--5:R-:W-:Y:S05]  /*131f0*/  CALL.REL.NOINC `($__internal_3_$__cuda_sm20_sqrt_rn_f32_slowpath) ;  /* 0x0000003c00a87944 */ /* 0x024fea0003c00000 */
[----:B------:R-:W-:Y:S05]  /*13200*/  BRA `(.L_x_261) ;  /* 0x0000000000107947 */ /* 0x000fea0003800000 */
.L_x_260:
[----:B--2---:R-:W-:Y:S01]  /*13210*/  FMUL.FTZ R0, R3, R6 ;  /* 0x0000000603007220 */ /* 0x004fe20000410000 */
[----:B------:R-:W-:-:S03]  /*13220*/  FMUL.FTZ R2, R6, 0.5 ;  /* 0x3f00000006027820 */ /* 0x000fc60000410000 */
[----:B------:R-:W-:-:S04]  /*13230*/  FFMA R3, -R0, R0, R3 ;  /* 0x0000000000037223 */ /* 0x000fc80000000103 */
[----:B------:R-:W-:-:S07]  /*13240*/  FFMA R0, R3, R2, R0 ;  /* 0x0000000203007223 */ /* 0x000fce0000000000 */
.L_x_261:
[----:B------:R-:W-:Y:S05]  /*13250*/  BSYNC.RECONVERGENT B2 ;  /* 0x0000000000027941 */ /* 0x000fea0003800200 */
.L_x_259:
[----:B------:R-:W0:Y:S01]  /*13260*/  F2I.TRUNC.NTZ R0, R0 ;  /* 0x0000000000007305 */ /* 0x000e22000020f100 */
[----:B------:R-:W-:Y:S01]  /*13270*/  VIADD R2, R4, 0xc ;  /* 0x0000000c04027836 */ /* 0x000fe20000000000 */
[----:B------:R-:W-:Y:S04]  /*13280*/  BSSY.RECONVERGENT B2, `(.L_x_262) ;  /* 0x000000f000027945 */ /* 0x000fe80003800200 */
[----:B------:R-:W-:-:S04]  /*13290*/  I2FP.F32.U32 R3, R2 ;  /* 0x0000000200037245 */ /* 0x000fc80000201000 */
[----:B------:R1:W2:Y:S01]  /*132a0*/  MUFU.RSQ R6, R3 ;  /* 0x0000000300067308 */ /* 0x0002a20000001400 */
[----:B------:R-:W-:Y:S01]  /*132b0*/  VIADD R2, R3, 0xf3000000 ;  /* 0xf300000003027836 */ /* 0x000fe20000000000 */
[----:B0-----:R1:W-:Y:S04]  /*132c0*/  STS [R13+0x20], R0 ;  /* 0x000020000d007388 */ /* 0x0013e80000000800 */
[----:B------:R-:W-:-:S13]  /*132d0*/  ISETP.GT.U32.AND P1, PT, R2, 0x727fffff, PT ;  /* 0x727fffff0200780c */ /* 0x000fda0003f24070 */
[----:B-12---:R-:W-:Y:S05]  /*132e0*/  @!P1 BRA `(.L_x_263) ;  /* 0x0000000000109947 */ /* 0x006fea0003800000 */
[----:B------:R-:W-:Y:S02]  /*132f0*/  MOV R0, R3 ;  /* 0x0000000300007202 */ /* 0x000fe40000000f00 */
[----:B------:R-:W-:-:S07]  /*13300*/  MOV R9, 0x13320 ;  /* 0x0001332000097802 */ /* 0x000fce0000000f00 */
[----:B-----5:R-:W-:Y:S05]  /*13310*/  CALL.REL.NOINC `($__internal_3_$__cuda_sm20_sqrt_rn_f32_slowpath) ;  /* 0x0000003c00607944 */ /* 0x020fea0003c00000 */
[----:B------:R-:W-:Y:S05]  /*13320*/  BRA `(.L_x_264) ;  /* 0x0000000000107947 */ /* 0x000fea0003800000 */
.L_x_263:
[----:B------:R-:W-:Y:S01]  /*13330*/  FMUL.FTZ R0, R3, R6 ;  /* 0x0000000603007220 */ /* 0x000fe20000410000 */
[----:B------:R-:W-:-:S03]  /*13340*/  FMUL.FTZ R2, R6, 0.5 ;  /* 0x3f00000006027820 */ /* 0x000fc60000410000 */
[----:B------:R-:W-:-:S04]  /*13350*/  FFMA R3, -R0, R0, R3 ;  /* 0x0000000000037223 */ /* 0x000fc80000000103 */
[----:B------:R-:W-:-:S07]  /*13360*/  FFMA R0, R3, R2, R0 ;  /* 0x0000000203007223 */ /* 0x000fce0000000000 */
.L_x_264:
[----:B------:R-:W-:Y:S05]  /*13370*/  BSYNC.RECONVERGENT B2 ;  /* 0x0000000000027941 */ /* 0x000fea0003800200 */
.L_x_262:
        /* <DEDUP_REMOVED lines=9> */
[----:B------:R-:W-:Y:S01]  /*13410*/  IMAD.MOV.U32 R0, RZ, RZ, R3 ;  /* 0x000000ffff007224 */ /* 0x000fe200078e0003 */
[----:B------:R-:W-:-:S07]  /*13420*/  MOV R9, 0x13440 ;  /* 0x0001344000097802 */ /* 0x000fce0000000f00 */
[----:B-----5:R-:W-:Y:S05]  /*13430*/  CALL.REL.NOINC `($__internal_3_$__cuda_sm20_sqrt_rn_f32_slowpath) ;  /* 0x0000003c00187944 */ /* 0x020fea0003c00000 */
[----:B------:R-:W-:Y:S05]  /*13440*/  BRA `(.L_x_267) ;  /* 0x0000000000107947 */ /* 0x000fea0003800000 */
.L_x_266:
[----:B------:R-:W-:Y:S01]  /*13450*/  FMUL.FTZ R0, R3, R6 ;  /* 0x0000000603007220 */ /* 0x000fe20000410000 */
[----:B------:R-:W-:-:S03]  /*13460*/  FMUL.FTZ R2, R6, 0.5 ;  /* 0x3f00000006027820 */ /* 0x000fc60000410000 */
[----:B------:R-:W-:-:S04]  /*13470*/  FFMA R3, -R0, R0, R3 ;  /* 0x0000000000037223 */ /* 0x000fc80000000103 */
[----:B------:R-:W-:-:S07]  /*13480*/  FFMA R0, R3, R2, R0 ;  /* 0x0000000203007223 */ /* 0x000fce0000000000 */
.L_x_267:
[----:B------:R-:W-:Y:S05]  /*13490*/  BSYNC.RECONVERGENT B2 ;  /* 0x0000000000027941 */ /* 0x000fea0003800200 */
.L_x_265:
[----:B------:R-:W0:Y:S01]  /*134a0*/  F2I.TRUNC.NTZ R0, R0 ;  /* 0x0000000000007305 */ /* 0x000e22000020f100 */
[----:B------:R-:W-:Y:S01]  /*134b0*/  IADD3 R2, PT, PT, R4, 0x14, RZ ;  /* 0x0000001404027810 */ /* 0x000fe20007ffe0ff */
[----:B------:R-:W-:Y:S03]  /*134c0*/  BSSY.RECONVERGENT B2, `(.L_x_268) ;  /* 0x000000f000027945 */ /* 0x000fe60003800200 */
        /* <DEDUP_REMOVED lines=10> */
.L_x_269:
[----:B------:R-:W-:Y:S01]  /*13570*/  FMUL.FTZ R0, R3, R6 ;  /* 0x0000000603007220 */ /* 0x000fe20000410000 */
[----:B------:R-:W-:-:S03]  /*13580*/  FMUL.FTZ R2, R6, 0.5 ;  /* 0x3f00000006027820 */ /* 0x000fc60000410000 */
[----:B------:R-:W-:-:S04]  /*13590*/  FFMA R3, -R0, R0, R3 ;  /* 0x0000000000037223 */ /* 0x000fc80000000103 */
[----:B------:R-:W-:-:S07]  /*135a0*/  FFMA R0, R3, R2, R0 ;  /* 0x0000000203007223 */ /* 0x000fce0000000000 */
.L_x_270:
[----:B------:R-:W-:Y:S05]  /*135b0*/  BSYNC.RECONVERGENT B2 ;  /* 0x0000000000027941 */ /* 0x000fea0003800200 */
.L_x_268:
        /* <DEDUP_REMOVED lines=13> */
.L_x_272:
[----:B--2---:R-:W-:Y:S01]  /*13690*/  FMUL.FTZ R0, R3, R6 ;  /* 0x0000000603007220 */ /* 0x004fe20000410000 */
[----:B------:R-:W-:-:S03]  /*136a0*/  FMUL.FTZ R2, R6, 0.5 ;  /* 0x3f00000006027820 */ /* 0x000fc60000410000 */
[----:B------:R-:W-:-:S04]  /*136b0*/  FFMA R3, -R0, R0, R3 ;  /* 0x0000000000037223 */ /* 0x000fc80000000103 */
[----:B------:R-:W-:-:S07]  /*136c0*/  FFMA R0, R3, R2, R0 ;  /* 0x0000000203007223 */ /* 0x000fce0000000000 */
.L_x_273:
[----:B------:R-:W-:Y:S05]  /*136d0*/  BSYNC.RECONVERGENT B2 ;  /* 0x0000000000027941 */ /* 0x000fea0003800200 */
.L_x_271:
        /* <DEDUP_REMOVED lines=13> */
.L_x_275:
[----:B------:R-:W-:Y:S01]  /*137b0*/  FMUL.FTZ R0, R3, R6 ;  /* 0x0000000603007220 */ /* 0x000fe20000410000 */
[----:B------:R-:W-:-:S03]  /*137c0*/  FMUL.FTZ R2, R6, 0.5 ;  /* 0x3f00000006027820 */ /* 0x000fc60000410000 */
[----:B------:R-:W-:-:S04]  /*137d0*/  FFMA R3, -R0, R0, R3 ;  /* 0x0000000000037223 */ /* 0x000fc80000000103 */
[----:B------:R-:W-:-:S07]  /*137e0*/  FFMA R0, R3, R2, R0 ;  /* 0x0000000203007223 */ /* 0x000fce0000000000 */
.L_x_276:
[----:B------:R-:W-:Y:S05]  /*137f0*/  BSYNC.RECONVERGENT B2 ;  /* 0x0000000000027941 */ /* 0x000fea0003800200 */
.L_x_274:
[----:B------:R-:W0:Y:S01]  /*13800*/  F2I.TRUNC.NTZ R0, R0 ;  /* 0x0000000000007305 */ /* 0x000e22000020f100 */
[----:B------:R-:W-:Y:S01]  /*13810*/  VIADD R4, R4, 0x20 ;  /* 0x0000002004047836 */ /* 0x000fe20000000000 */
[----:B0-----:R0:W-:Y:S01]  /*13820*/  STS [R13+0x70], R0 ;  /* 0x000070000d007388 */ /* 0x0011e20000000800 */
[----:B------:R-:W-:Y:S05]  /*13830*/  @P0 BRA `(.L_x_277) ;  /* 0xfffffff400a00947 */ /* 0x000fea000383ffff */
.L_x_252:
[----:B------:R-:W-:Y:S05]  /*13840*/  BSYNC.RECONVERGENT B1 ;  /* 0x0000000000017941 */ /* 0x000fea0003800200 */
.L_x_251:
[----:B------:R-:W-:-:S13]  /*13850*/  ISETP.NE.AND P0, PT, R15, RZ, PT ;  /* 0x000000ff0f00720c */ /* 0x000fda0003f05270 */
[----:B------:R-:W-:Y:S05]  /*13860*/  @!P0 BRA `(.L_x_250) ;  /* 0x0000000800608947 */ /* 0x000fea0003800000 */
[----:B------:R-:W-:Y:S01]  /*13870*/  ISETP.GE.U32.AND P0, PT, R15, 0x4, PT ;  /* 0x000000040f00780c */ /* 0x000fe20003f06070 */
[----:B------:R-:W-:-:S12]  /*13880*/  BSSY.RECONVERGENT B1, `(.L_x_278) ;  /* 0x000004f000017945 */ /* 0x000fd80003800200 */
[----:B------:R-:W-:Y:S05]  /*13890*/  @!P0 BRA `(.L_x_279) ;  /* 0x0000000400348947 */ /* 0x000fea0003800000 */
[----:B------:R-:W-:Y:S01]  /*138a0*/  I2FP.F32.U32 R3, R4 ;  /* 0x0000000400037245 */ /* 0x000fe20000201000 */
[----:B------:R-:W-:Y:S03]  /*138b0*/  BSSY.RECONVERGENT B2, `(.L_x_280) ;  /* 0x000000d000027945 */ /* 0x000fe60003800200 */
[----:B------:R1:W2:Y:S01]  /*138c0*/  MUFU.RSQ R2, R3 ;  /* 0x0000000300027308 */ /* 0x0002a20000001400 */
[----:B0-----:R-:W-:-:S05]  /*138d0*/  VIADD R0, R3, 0xf3000000 ;  /* 0xf300000003007836 */ /* 0x001fca0000000000 */
[----:B------:R-:W-:-:S13]  /*138e0*/  ISETP.GT.U32.AND P0, PT, R0, 0x727fffff, PT ;  /* 0x727fffff0000780c */ /* 0x000fda0003f04070 */
[----:B-12---:R-:W-:Y:S05]  /*138f0*/  @!P0 BRA `(.L_x_281) ;  /* 0x0000000000108947 */ /* 0x006fea0003800000 */
[----:B------:R-:W-:Y:S01]  /*13900*/  IMAD.MOV.U32 R0, RZ, RZ, R3 ;  /* 0x000000ffff007224 */ /* 0x000fe200078e0003 */
[----:B------:R-:W-:-:S07]  /*13910*/  MOV R9, 0x13930 ;  /* 0x0001393000097802 */ /* 0x000fce0000000f00 */
[----:B-----5:R-:W-:Y:S05]  /*13920*/  CALL.REL.NOINC `($__internal_3_$__cuda_sm20_sqrt_rn_f32_slowpath) ;  /* 0x0000003400dc7944 */ /* 0x020fea0003c00000 */
[----:B------:R-:W-:Y:S05]  /*13930*/  BRA `(.L_x_282) ;  /* 0x0000000000107947 */ /* 0x000fea0003800000 */
.L_x_281:
[----:B------:R-:W-:Y:S01]  /*13940*/  FMUL.FTZ R0, R3, R2 ;  /* 0x0000000203007220 */ /* 0x000fe20000410000 */
[----:B------:R-:W-:-:S03]  /*13950*/  FMUL.FTZ R2, R2, 0.5 ;  /* 0x3f00000002027820 */ /* 0x000fc60000410000 */
[----:B------:R-:W-:-:S04]  /*13960*/  FFMA R3, -R0, R0, R3 ;  /* 0x0000000000037223 */ /* 0x000fc80000000103 */
[----:B------:R-:W-:-:S07]  /*13970*/  FFMA R0, R3, R2, R0 ;  /* 0x0000000203007223 */ /* 0x000fce0000000000 */
.L_x_282:
[----:B------:R-:W-:Y:S05]  /*13980*/  BSYNC.RECONVERGENT B2 ;  /* 0x0000000000027941 */ /* 0x000fea0003800200 */
.L_x_280:
        /* <DEDUP_REMOVED lines=18> */
.L_x_284:
[----:B--2---:R-:W-:Y:S01]  /*13ab0*/  FMUL.FTZ R0, R3, R6 ;  /* 0x0000000603007220 */ /* 0x004fe20000410000 */
[----:B------:R-:W-:-:S03]  /*13ac0*/  FMUL.FTZ R2, R6, 0.5 ;  /* 0x3f00000006027820 */ /* 0x000fc60000410000 */
[----:B------:R-:W-:-:S04]  /*13ad0*/  FFMA R3, -R0, R0, R3 ;  /* 0x0000000000037223 */ /* 0x000fc80000000103 */
[----:B------:R-:W-:-:S07]  /*13ae0*/  FFMA R0, R3, R2, R0 ;  /* 0x0000000203007223 */ /* 0x000fce0000000000 */
.L_x_285:
[----:B------:R-:W-:Y:S05]  /*13af0*/  BSYNC.RECONVERGENT B2 ;  /* 0x0000000000027941 */ /* 0x000fea0003800200 */
.L_x_283:
        /* <DEDUP_REMOVED lines=13> */
.L_x_287:
[----:B--2---:R-:W-:Y:S01]  /*13bd0*/  FMUL.FTZ R0, R3, R6 ;  /* 0x0000000603007220 */ /* 0x004fe20000410000 */
[----:B------:R-:W-:-:S03]  /*13be0*/  FMUL.FTZ R2, R6, 0.5 ;  /* 0x3f00000006027820 */ /* 0x000fc60000410000 */
[----:B------:R-:W-:-:S04]  /*13bf0*/  FFMA R3, -R0, R0, R3 ;  /* 0x0000000000037223 */ /* 0x000fc80000000103 */
[----:B------:R-:W-:-:S07]  /*13c00*/  FFMA R0, R3, R2, R0 ;  /* 0x0000000203007223 */ /* 0x000fce0000000000 */
.L_x_288:
[----:B------:R-:W-:Y:S05]  /*13c10*/  BSYNC.RECONVERGENT B2 ;  /* 0x0000000000027941 */ /* 0x000fea0003800200 */
.L_x_286:
        /* <DEDUP_REMOVED lines=13> */
.L_x_290:
[----:B------:R-:W-:Y:S01]  /*13cf0*/  FMUL.FTZ R0, R3, R6 ;  /* 0x0000000603007220 */ /* 0x000fe20000410000 */
[----:B------:R-:W-:-:S03]  /*13d00*/  FMUL.FTZ R2, R6, 0.5 ;  /* 0x3f00000006027820 */ /* 0x000fc60000410000 */
[----:B------:R-:W-:-:S04]  /*13d10*/  FFMA R3, -R0, R0, R3 ;  /* 0x0000000000037223 */ /* 0x000fc80000000103 */
[----:B------:R-:W-:-:S07]  /*13d20*/  FFMA R0, R3, R2, R0 ;  /* 0x0000000203007223 */ /* 0x000fce0000000000 */
.L_x_291:
[----:B------:R-:W-:Y:S05]  /*13d30*/  BSYNC.RECONVERGENT B2 ;  /* 0x0000000000027941 */ /* 0x000fea0003800200 */
.L_x_289:
[----:B------:R-:W0:Y:S01]  /*13d40*/  F2I.TRUNC.NTZ R0, R0 ;  /* 0x0000000000007305 */ /* 0x000e22000020f100 */
[----:B------:R-:W-:Y:S01]  /*13d50*/  VIADD R4, R4, 0x10 ;  /* 0x0000001004047836 */ /* 0x000fe20000000000 */
[----:B0-----:R1:W-:Y:S06]  /*13d60*/  STS [R5+0x30], R0 ;  /* 0x0000300005007388 */ /* 0x0013ec0000000800 */
.L_x_279:
[----:B------:R-:W-:Y:S05]  /*13d70*/  BSYNC.RECONVERGENT B1 ;  /* 0x0000000000017941 */ /* 0x000fea0003800200 */
.L_x_278:
[----:B------:R-:W-:-:S13]  /*13d80*/  LOP3.LUT P0, R11, R11, 0x3, RZ, 0xc0, !PT ;  /* 0x000000030b0b7812 */ /* 0x000fda000780c0ff */
[----:B------:R-:W-:Y:S05]  /*13d90*/  @!P0 BRA `(.L_x_250) ;  /* 0x0000000400148947 */ /* 0x000fea0003800000 */
[----:B------:R-:W-:Y:S01]  /*13da0*/  ISETP.NE.AND P0, PT, R11, 0x1, PT ;  /* 0x000000010b00780c */ /* 0x000fe20003f05270 */
[----:B------:R-:W-:-:S12]  /*13db0*/  BSSY.RECONVERGENT B1, `(.L_x_292) ;  /* 0x000002b000017945 */ /* 0x000fd80003800200 */
[----:B------:R-:W-:Y:S05]  /*13dc0*/  @!P0 BRA `(.L_x_293) ;  /* 0x0000000000a48947 */ /* 0x000fea0003800000 */
[----:B------:R-:W-:Y:S01]  /*13dd0*/  I2FP.F32.U32 R3, R4 ;  /* 0x0000000400037245 */ /* 0x000fe20000201000 */
[----:B------:R-:W-:Y:S03]  /*13de0*/  BSSY.RECONVERGENT B2, `(.L_x_294) ;  /* 0x000000d000027945 */ /* 0x000fe60003800200 */
[----:B------:R2:W3:Y:S01]  /*13df0*/  MUFU.RSQ R2, R3 ;  /* 0x0000000300027308 */ /* 0x0004e20000001400 */
[----:B01----:R-:W-:-:S05]  /*13e00*/  VIADD R0, R3, 0xf3000000 ;  /* 0xf300000003007836 */ /* 0x003fca0000000000 */
[----:B------:R-:W-:-:S13]  /*13e10*/  ISETP.GT.U32.AND P0, PT, R0, 0x727fffff, PT ;  /* 0x727fffff0000780c */ /* 0x000fda0003f04070 */
[----:B--23--:R-:W-:Y:S05]  /*13e20*/  @!P0 BRA `(.L_x_295) ;  /* 0x0000000000108947 */ /* 0x00cfea0003800000 */
[----:B------:R-:W-:Y:S01]  /*13e30*/  IMAD.MOV.U32 R0, RZ, RZ, R3 ;  /* 0x000000ffff007224 */ /* 0x000fe200078e0003 */
[----:B------:R-:W-:-:S07]  /*13e40*/  MOV R9, 0x13e60 ;  /* 0x00013e6000097802 */ /* 0x000fce0000000f00 */
[----:B-----5:R-:W-:Y:S05]  /*13e50*/  CALL.REL.NOINC `($__internal_3_$__cuda_sm20_sqrt_rn_f32_slowpath) ;  /* 0x0000003000907944 */ /* 0x020fea0003c00000 */
[----:B------:R-:W-:Y:S05]  /*13e60*/  BRA `(.L_x_296) ;  /* 0x0000000000107947 */ /* 0x000fea0003800000 */
.L_x_295:
[----:B------:R-:W-:Y:S01]  /*13e70*/  FMUL.FTZ R0, R3, R2 ;  /* 0x0000000203007220 */ /* 0x000fe20000410000 */
[----:B------:R-:W-:-:S03]  /*13e80*/  FMUL.FTZ R2, R2, 0.5 ;  /* 0x3f00000002027820 */ /* 0x000fc60000410000 */
[----:B------:R-:W-:-:S04]  /*13e90*/  FFMA R3, -R0, R0, R3 ;  /* 0x0000000000037223 */ /* 0x000fc80000000103 */
[----:B------:R-:W-:-:S07]  /*13ea0*/  FFMA R0, R3, R2, R0 ;  /* 0x0000000203007223 */ /* 0x000fce0000000000 */
.L_x_296:
[----:B------:R-:W-:Y:S05]  /*13eb0*/  BSYNC.RECONVERGENT B2 ;  /* 0x0000000000027941 */ /* 0x000fea0003800200 */
.L_x_294:
        /* <DEDUP_REMOVED lines=18> */
.L_x_298:
[----:B--2---:R-:W-:Y:S01]  /*13fe0*/  FMUL.FTZ R0, R7, R3 ;  /* 0x0000000307007220 */ /* 0x004fe20000410000 */
[----:B------:R-:W-:-:S03]  /*13ff0*/  FMUL.FTZ R2, R3, 0.5 ;  /* 0x3f00000003027820 */ /* 0x000fc60000410000 */
[----:B------:R-:W-:-:S04]  /*14000*/  FFMA R3, -R0, R0, R7 ;  /* 0x0000000000037223 */ /* 0x000fc80000000107 */
[----:B------:R-:W-:-:S07]  /*14010*/  FFMA R0, R3, R2, R0 ;  /* 0x0000000203007223 */ /* 0x000fce0000000000 */
.L_x_299:
[----:B------:R-:W-:Y:S05]  /*14020*/  BSYNC.RECONVERGENT B2 ;  /* 0x0000000000027941 */ /* 0x000fea0003800200 */
.L_x_297:
[----:B------:R-:W0:Y:S01]  /*14030*/  F2I.TRUNC.NTZ R0, R0 ;  /* 0x0000000000007305 */ /* 0x000e22000020f100 */
[----:B------:R-:W-:Y:S01]  /*14040*/  VIADD R4, R4, 0x8 ;  /* 0x0000000804047836 */ /* 0x000fe20000000000 */
[----:B0-----:R2:W-:Y:S06]  /*14050*/  STS [R5+0x10], R0 ;  /* 0x0000100005007388 */ /* 0x0015ec0000000800 */
.L_x_293:
[----:B------:R-:W-:Y:S05]  /*14060*/  BSYNC.RECONVERGENT B1 ;  /* 0x0000000000017941 */ /* 0x000fea0003800200 */
.L_x_292:
[----:B------:R-:W-:-:S13]  /*14070*/  LOP3.LUT P0, RZ, R10, 0x4, RZ, 0xc0, !PT ;  /* 0x000000040aff7812 */ /* 0x000fda000780c0ff */
[----:B------:R-:W-:Y:S05]  /*14080*/  @P0 BRA `(.L_x_250) ;  /* 0x0000000000580947 */ /* 0x000fea0003800000 */
[----:B------:R-:W-:Y:S01]  /*14090*/  I2FP.F32.U32 R3, R4 ;  /* 0x0000000400037245 */ /* 0x000fe20000201000 */
[----:B------:R-:W-:Y:S03]  /*140a0*/  BSSY.RECONVERGENT B1, `(.L_x_300) ;  /* 0x000000d000017945 */ /* 0x000fe60003800200 */
[----:B012---:R-:W-:Y:S01]  /*140b0*/  IADD3 R0, PT, PT, R3, -0xd000000, RZ ;  /* 0xf300000003007810 */ /* 0x007fe20007ffe0ff */
[----:B------:R0:W1:Y:S03]  /*140c0*/  MUFU.RSQ R2, R3 ;  /* 0x0000000300027308 */ /* 0x0000660000001400 */
[----:B------:R-:W-:-:S13]  /*140d0*/  ISETP.GT.U32.AND P0, PT, R0, 0x727fffff, PT ;  /* 0x727fffff0000780c */ /* 0x000fda0003f04070 */
[----:B0-----:R-:W-:Y:S05]  /*140e0*/  @!P0 BRA `(.L_x_301) ;  /* 0x0000000000108947 */ /* 0x001fea0003800000 */
[----:B------:R-:W-:Y:S01]  /*140f0*/  IMAD.MOV.U32 R0, RZ, RZ, R3 ;  /* 0x000000ffff007224 */ /* 0x000fe200078e0003 */
[----:B------:R-:W-:-:S07]  /*14100*/  MOV R9, 0x14120 ;  /* 0x0001412000097802 */ /* 0x000fce0000000f00 */
[----:B-1---5:R-:W-:Y:S05]  /*14110*/  CALL.REL.NOINC `($__internal_3_$__cuda_sm20_sqrt_rn_f32_slowpath) ;  /* 0x0000002c00e07944 */ /* 0x022fea0003c00000 */
[----:B------:R-:W-:Y:S05]  /*14120*/  BRA `(.L_x_302) ;  /* 0x0000000000107947 */ /* 0x000fea0003800000 */
.L_x_301:
[----:B-1----:R-:W-:Y:S01]  /*14130*/  FMUL.FTZ R0, R3, R2 ;  /* 0x0000000203007220 */ /* 0x002fe20000410000 */
[----:B------:R-:W-:-:S03]  /*14140*/  FMUL.FTZ R2, R2, 0.5 ;  /* 0x3f00000002027820 */ /* 0x000fc60000410000 */
[----:B------:R-:W-:-:S04]  /*14150*/  FFMA R3, -R0, R0, R3 ;  /* 0x0000000000037223 */ /* 0x000fc80000000103 */
[----:B------:R-:W-:-:S07]  /*14160*/  FFMA R0, R3, R2, R0 ;  /* 0x0000000203007223 */ /* 0x000fce0000000000 */
.L_x_302:
[----:B------:R-:W-:Y:S05]  /*14170*/  BSYNC.RECONVERGENT B1 ;  /* 0x0000000000017941 */ /* 0x000fea0003800200 */
.L_x_300:
[----:B------:R-:W0:Y:S01]  /*14180*/  S2UR UR7, SR_CgaCtaId ;  /* 0x00000000000779c3 */ /* 0x000e220000008800 */
[----:B------:R-:W-:Y:S01]  /*14190*/  UMOV UR6, 0x400 ;  /* 0x0000040000067882 */ /* 0x000fe20000000000 */
[----:B------:R-:W1:Y:S01]  /*141a0*/  F2I.TRUNC.NTZ R0, R0 ;  /* 0x0000000000007305 */ /* 0x000e62000020f100 */
[----:B------:R-:W-:-:S04]  /*141b0*/  UIADD3 UR6, UPT, UPT, UR6, 0xc80, URZ ;  /* 0x00000c8006067890 */ /* 0x000fc8000fffe0ff */
[----:B0-----:R-:W-:-:S06]  /*141c0*/  ULEA UR6, UR7, UR6, 0x18 ;  /* 0x0000000607067291 */ /* 0x001fcc000f8ec0ff */
[----:B------:R-:W-:-:S05]  /*141d0*/  LEA R3, R4, UR6, 0x2 ;  /* 0x0000000604037c11 */ /* 0x000fca000f8e10ff */
[----:B-1----:R3:W-:Y:S02]  /*141e0*/  STS [R3], R0 ;  /* 0x0000000003007388 */ /* 0x0027e40000000800 */
.L_x_250:
[----:B------:R-:W-:Y:S05]  /*141f0*/  BSYNC.RECONVERGENT B0 ;  /* 0x0000000000007941 */ /* 0x000fea0003800200 */
.L_x_249:
[----:B0123--:R-:W0:Y:S08]  /*14200*/  LDC R0, c[0x0][0x3c4] ;  /* 0x0000f100ff007b82 */ /* 0x00fe300000000800 */
[----:B------:R-:W1:Y:S01]  /*14210*/  LDC.64 R6, c[0x0][0x3c0] ;  /* 0x0000f000ff067b82 */ /* 0x000e620000000a00 */
[----:B0-----:R-:W1:Y:S01]  /*14220*/  MUFU.RCP64H R3, R0 ;  /* 0x0000000000037308 */ /* 0x001e620000001800 */
[----:B------:R-:W-:-:S06]  /*14230*/  VIADD R2, R0, 0x300402 ;  /* 0x0030040200027836 */ /* 0x000fcc0000000000 */
[----:B------:R-:W-:Y:S01]  /*14240*/  BAR.SYNC.DEFER_BLOCKING 0x0 ;  /* 0x0000000000007b1d */ /* 0x000fe20000010000 */
[----:B------:R-:W-:-:S05]  /*14250*/  FSETP.GEU.AND P0, PT, |R2|, 5.8789094863358348022e-39, PT ;  /* 0x004004020200780b */ /* 0x000fca0003f0e200 */
[----:B-1----:R-:W-:-:S08]  /*14260*/  DFMA R4, R2, -R6, 1 ;  /* 0x3ff000000204742b */ /* 0x002fd00000000806 */
[----:B------:R-:W-:-:S08]  /*14270*/  DFMA R4, R4, R4, R4 ;  /* 0x000000040404722b */ /* 0x000fd00000000004 */
[----:B------:R-:W-:-:S08]  /*14280*/  DFMA R4, R2, R4, R2 ;  /* 0x000000040204722b */ /* 0x000fd00000000002 */
[----:B------:R-:W-:-:S08]  /*14290*/  DFMA R6, R4, -R6, 1 ;  /* 0x3ff000000406742b */ /* 0x000fd00000000806 */
[----:B------:R-:W-:Y:S01]  /*142a0*/  DFMA R6, R4, R6, R4 ;  /* 0x000000060406722b */ /* 0x000fe20000000004 */
[----:B------:R-:W-:Y:S10]  /*142b0*/  @P0 BRA `(.L_x_303) ;  /* 0x0000000000240947 */ /* 0x000ff40003800000 */
[----:B------:R-:W0:Y:S01]  /*142c0*/  LDCU.64 UR6, c[0x0][0x3c0] ;  /* 0x00007800ff0677ac */ /* 0x000e220008000a00 */
[----:B------:R-:W-:Y:S02]  /*142d0*/  LOP3.LUT R0, R0, 0x7fffffff, RZ, 0xc0, !PT ;  /* 0x7fffffff00007812 */ /* 0x000fe400078ec0ff */
[----:B------:R-:W-:-:S03]  /*142e0*/  MOV R13, 0x14330 ;  /* 0x00014330000d7802 */ /* 0x000fc60000000f00 */
[----:B------:R-:W-:Y:S02]  /*142f0*/  VIADD R9, R0, 0xfff00000 ;  /* 0xfff0000000097836 */ /* 0x000fe40000000000 */
[----:B0-----:R-:W-:Y:S01]  /*14300*/  IMAD.U32 R10, RZ, RZ, UR6 ;  /* 0x00000006ff0a7e24 */ /* 0x001fe2000f8e00ff */
[----:B------:R-:W-:-:S07]  /*14310*/  MOV R11, UR7 ;  /* 0x00000007000b7c02 */ /* 0x000fce0008000f00 */
[----:B-----5:R-:W-:Y:S05]  /*14320*/  CALL.REL.NOINC `($__internal_0_$__cuda_sm20_dblrcp_rn_slowpath_v3) ;  /* 0x0000002000847944 */ /* 0x020fea0003c00000 */
[----:B------:R-:W-:Y:S02]  /*14330*/  IMAD.MOV.U32 R6, RZ, RZ, R10 ;  /* 0x000000ffff067224 */ /* 0x000fe400078e000a */
[----:B------:R-:W-:-:S07]  /*14340*/  IMAD.MOV.U32 R7, RZ, RZ, R11 ;  /* 0x000000ffff077224 */ /* 0x000fce00078e000b */
.L_x_303:
[----:B------:R-:W0:Y:S01]  /*14350*/  LDCU UR6, c[0x0][0x3c4] ;  /* 0x00007880ff0677ac */ /* 0x000e220008000800 */
[----:B------:R-:W1:Y:S01]  /*14360*/  LDC.64 R4, c[0x0][0x3c0] ;  /* 0x0000f000ff047b82 */ /* 0x000e620000000a00 */
[----:B------:R-:W-:Y:S01]  /*14370*/  MOV R2, 0x1 ;  /* 0x0000000100027802 */ /* 0x000fe20000000f00 */
[----:B0-----:R-:W1:Y:S05]  /*14380*/  MUFU.RCP64H R3, UR6 ;  /* 0x0000000600037d08 */ /* 0x001e6a0008001800 */
[----:B-1----:R-:W-:-:S08]  /*14390*/  DFMA R8, R2, -R4, 1 ;  /* 0x3ff000000208742b */ /* 0x002fd00000000804 */
[----:B------:R-:W-:-:S08]  /*143a0*/  DFMA R8, R8, R8, R8 ;  /* 0x000000080808722b */ /* 0x000fd00000000008 */
[----:B------:R-:W-:-:S08]  /*143b0*/  DFMA R8, R2, R8, R2 ;  /* 0x000000080208722b */ /* 0x000fd00000000002 */
[----:B------:R-:W-:-:S08]  /*143c0*/  DFMA R2, R8, -R4, 1 ;  /* 0x3ff000000802742b */ /* 0x000fd00000000804 */
[----:B------:R-:W-:-:S08]  /*143d0*/  DFMA R8, R8, R2, R8 ;  /* 0x000000020808722b */ /* 0x000fd00000000008 */
[----:B------:R-:W-:-:S08]  /*143e0*/  DMUL R2, R8, 3 ;  /* 0x4008000008027828 */ /* 0x000fd00000000000 */
[----:B------:R-:W-:-:S08]  /*143f0*/  DFMA R4, R2, -R4, 3 ;  /* 0x400800000204742b */ /* 0x000fd00000000804 */
[----:B------:R-:W-:-:S10]  /*14400*/  DFMA R2, R8, R4, R2 ;  /* 0x000000040802722b */ /* 0x000fd40000000002 */
[----:B------:R-:W-:-:S05]  /*14410*/  FFMA R0, RZ, UR6, R3 ;  /* 0x00000006ff007c23 */ /* 0x000fca0008000003 */
[----:B------:R-:W-:-:S13]  /*14420*/  FSETP.GT.AND P0, PT, |R0|, 1.469367938527859385e-39, PT ;  /* 0x001000000000780b */ /* 0x000fda0003f04200 */
[----:B------:R-:W-:Y:S05]  /*14430*/  @P0 BRA `(.L_x_304) ;  /* 0x0000000000240947 */ /* 0x000fea0003800000 */
[----:B------:R-:W0:Y:S01]  /*14440*/  LDCU.64 UR6, c[0x0][0x3c0] ;  /* 0x00007800ff0677ac */ /* 0x000e220008000a00 */
[----:B------:R-:W-:Y:S01]  /*14450*/  IMAD.MOV.U32 R68, RZ, RZ, RZ ;  /* 0x000000ffff447224 */ /* 0x000fe200078e00ff */
[----:B------:R-:W-:Y:S02]  /*14460*/  MOV R69, 0x40080000 ;  /* 0x4008000000457802 */ /* 0x000fe40000000f00 */
[----:B------:R-:W-:Y:S01]  /*14470*/  MOV R61, 0x144b0 ;  /* 0x000144b0003d7802 */ /* 0x000fe20000000f00 */
[----:B0-----:R-:W-:Y:S02]  /*14480*/  IMAD.U32 R64, RZ, RZ, UR6 ;  /* 0x00000006ff407e24 */ /* 0x001fe4000f8e00ff */
[----:B------:R-:W-:-:S07]  /*14490*/  IMAD.U32 R63, RZ, RZ, UR7 ;  /* 0x00000007ff3f7e24 */ /* 0x000fce000f8e00ff */
[----:B-----5:R-:W-:Y:S05]  /*144a0*/  CALL.REL.NOINC `($__internal_1_$__cuda_sm20_div_rn_f64_full) ;  /* 0x0000002000d07944 */ /* 0x020fea0003c00000 */
[----:B------:R-:W-:Y:S02]  /*144b0*/  IMAD.MOV.U32 R2, RZ, RZ, R72 ;  /* 0x000000ffff027224 */ /* 0x000fe400078e0048 */
[----:B------:R-:W-:-:S07]  /*144c0*/  IMAD.MOV.U32 R3, RZ, RZ, R73 ;  /* 0x000000ffff037224 */ /* 0x000fce00078e0049 */
.L_x_304:
[----:B------:R-:W0:Y:S01]  /*144d0*/  LDC R0, c[0x0][0x380] ;  /* 0x0000e000ff007b82 */ /* 0x000e220000000800 */
[----:B------:R-:W1:Y:S01]  /*144e0*/  LDCU.128 UR8, c[0x0][0x3f0] ;  /* 0x00007e00ff0877ac */ /* 0x000e620008000c00 */
[----:B------:R-:W-:-:S06]  /*144f0*/  UMOV UR7, 0x400 ;  /* 0x0000040000077882 */ /* 0x000fcc0000000000 */
[----:B------:R-:W2:Y:S01]  /*14500*/  S2UR UR12, SR_CgaCtaId ;  /* 0x00000000000c79c3 */ /* 0x000ea20000008800 */
[----:B-1----:R-:W-:Y:S02]  /*14510*/  UIADD3 UR6, UP1, UPT, UR10, 0x20, URZ ;  /* 0x000000200a067890 */ /* 0x002fe4000ff3e0ff */
[----:B------:R-:W-:Y:S02]  /*14520*/  UIADD3 UR8, UP0, UPT, UR8, 0x10, URZ ;  /* 0x0000001008087890 */ /* 0x000fe4000ff1e0ff */
[----:B------:R-:W-:Y:S01]  /*14530*/  UIADD3 UR10, UPT, UPT, UR7, 0xc80, URZ ;  /* 0x00000c80070a7890 */ /* 0x000fe2000fffe0ff */
[----:B0-----:R-:W-:Y:S01]  /*14540*/  LOP3.LUT R0, R0, 0xfffffffe, RZ, 0xc0, !PT ;  /* 0xfffffffe00007812 */ /* 0x001fe200078ec0ff */
[----:B------:R-:W-:Y:S02]  /*14550*/  UIADD3.X UR9, UPT, UPT, URZ, UR9, URZ, UP0, !UPT ;  /* 0x00000009ff097290 */ /* 0x000fe400087fe4ff */
[----:B------:R-:W-:Y:S02]  /*14560*/  UIADD3.X UR7, UPT, UPT, URZ, UR11, URZ, UP1, !UPT ;  /* 0x0000000bff077290 */ /* 0x000fe40008ffe4ff */
[----:B--2---:R-:W-:-:S12]  /*14570*/  ULEA UR10, UR12, UR10, 0x18 ;  /* 0x0000000a0c0a7291 */ /* 0x004fd8000f8ec0ff */
.L_x_321:
[----:B01----:R-:W0:Y:S01]  /*14580*/  I2F.U32.RP R8, UR38 ;  /* 0x0000002600087d06 */ /* 0x003e220008209000 */
[----:B------:R-:W-:Y:S01]  /*14590*/  IADD3 R9, PT, PT, RZ, -UR38, RZ ;  /* 0x80000026ff097c10 */ /* 0x000fe2000fffe0ff */
[----:B------:R-:W1:Y:S01]  /*145a0*/  LDC.64 R10, c[0x0][0x3e8] ;  /* 0x0000fa00ff0a7b82 */ /* 0x000e620000000a00 */
[----:B------:R-:W-:Y:S01]  /*145b0*/  ISETP.NE.U32.AND P2, PT, RZ, UR38, PT ;  /* 0x00000026ff007c0c */ /* 0x000fe2000bf45070 */
[----:B------:R-:W2:Y:S04]  /*145c0*/  LDCU.U8 UR11, c[0x0][0x408] ;  /* 0x00008100ff0b77ac */ /* 0x000ea80008000000 */
[----:B0-----:R-:W0:Y:S02]  /*145d0*/  MUFU.RCP R8, R8 ;  /* 0x0000000800087308 */ /* 0x001e240000001000 */
[----:B0-----:R-:W-:-:S06]  /*145e0*/  VIADD R4, R8, 0xffffffe ;  /* 0x0ffffffe08047836 */ /* 0x001fcc0000000000 */
[----:B------:R0:W3:Y:S02]  /*145f0*/  F2I.FTZ.U32.TRUNC.NTZ R5, R4 ;  /* 0x0000000400057305 */ /* 0x0000e4000021f000 */
[----:B0-----:R-:W-:Y:S02]  /*14600*/  IMAD.MOV.U32 R4, RZ, RZ, RZ ;  /* 0x000000ffff047224 */ /* 0x001fe400078e00ff */
[----:B---3--:R-:W-:-:S04]  /*14610*/  IMAD R9, R9, R5, RZ ;  /* 0x0000000509097224 */ /* 0x008fc800078e02ff */
[----:B------:R-:W-:-:S06]  /*14620*/  IMAD.HI.U32 R5, R5, R9, R4 ;  /* 0x0000000905057227 */ /* 0x000fcc00078e0004 */
[----:B------:R-:W-:-:S04]  /*14630*/  IMAD.HI.U32 R9, R5, R42, RZ ;  /* 0x0000002a05097227 */ /* 0x000fc800078e00ff */
[----:B------:R-:W-:-:S04]  /*14640*/  IMAD.MOV R5, RZ, RZ, -R9 ;  /* 0x000000ffff057224 */ /* 0x000fc800078e0a09 */
[----:B------:R-:W-:-:S05]  /*14650*/  IMAD R5, R5, UR38, R42 ;  /* 0x0000002605057c24 */ /* 0x000fca000f8e022a */
[----:B------:R-:W-:-:S13]  /*14660*/  ISETP.GE.U32.AND P0, PT, R5, UR38, PT ;  /* 0x0000002605007c0c */ /* 0x000fda000bf06070 */
[----:B------:R-:W-:Y:S01]  /*14670*/  @P0 VIADD R5, R5, -UR38 ;  /* 0x8000002605050c36 */ /* 0x000fe20008000000 */
[----:B------:R-:W-:-:S04]  /*14680*/  @P0 IADD3 R9, PT, PT, R9, 0x1, RZ ;  /* 0x0000000109090810 */ /* 0x000fc80007ffe0ff */
[----:B------:R-:W-:-:S13]  /*14690*/  ISETP.GE.U32.AND P1, PT, R5, UR38, PT ;  /* 0x0000002605007c0c */ /* 0x000fda000bf26070 */
[----:B------:R-:W-:Y:S01]  /*146a0*/  @P1 VIADD R9, R9, 0x1 ;  /* 0x0000000109091836 */ /* 0x000fe20000000000 */
[----:B------:R-:W-:-:S05]  /*146b0*/  @!P2 LOP3.LUT R9, RZ, UR38, RZ, 0x33, !PT ;  /* 0x00000026ff09ac12 */ /* 0x000fca000f8e33ff */
[----:B------:R-:W-:-:S04]  /*146c0*/  IMAD.MOV R5, RZ, RZ, -R9 ;  /* 0x000000ffff057224 */ /* 0x000fc800078e0a09 */
[----:B------:R-:W-:-:S05]  /*146d0*/  IMAD R8, R5, UR38, R42 ;  /* 0x0000002605087c24 */ /* 0x000fca000f8e022a */
[CC--:B------:R-:W-:Y:S02]  /*146e0*/  VIMNMX R4, PT, PT, R9.reuse, R8.reuse, !PT ;  /* 0x0000000809047248 */ /* 0x0c0fe40007fe0100 */
[----:B------:R-:W-:-:S03]  /*146f0*/  VIMNMX R5, PT, PT, R9, R8, PT ;  /* 0x0000000809057248 */ /* 0x000fc60003fe0100 */
[----:B------:R-:W-:-:S05]  /*14700*/  IMAD R4, R4, R4, R4 ;  /* 0x0000000404047224 */ /* 0x000fca00078e0204 */
[----:B------:R-:W-:-:S04]  /*14710*/  LEA.HI R4, R4, R4, RZ, 0x1 ;  /* 0x0000000404047211 */ /* 0x000fc800078f08ff */
[----:B------:R-:W-:-:S05]  /*14720*/  LEA.HI.SX32 R5, R4, R5, 0x1f ;  /* 0x0000000504057211 */ /* 0x000fca00078ffaff */
[----:B-1----:R-:W-:-:S05]  /*14730*/  IMAD.WIDE R10, R5, 0x4, R10 ;  /* 0x00000004050a7825 */ /* 0x002fca00078e020a */
[----:B------:R-:W3:Y:S04]  /*14740*/  LDG.E R13, desc[UR36][R10.64] ;  /* 0x000000240a0d7981 */ /* 0x000ee8000c1e1900 */
[----:B------:R0:W3:Y:S01]  /*14750*/  LDG.E R16, desc[UR36][R10.64+0x4] ;  /* 0x000004240a107981 */ /* 0x0000e2000c1e1900 */
[C---:B------:R-:W-:Y:S01]  /*14760*/  LEA R4, R9.reuse, UR10, 0x2 ;  /* 0x0000000a09047c11 */ /* 0x040fe2000f8e10ff */
[----:B--2---:R-:W-:Y:S01]  /*14770*/  UPRMT UR11, UR11, 0x8880, URZ ;  /* 0x000088800b0b7896 */ /* 0x004fe200080000ff */
[----:B------:R-:W-:Y:S01]  /*14780*/  LEA R5, R8, UR10, 0x2 ;  /* 0x0000000a08057c11 */ /* 0x000fe2000f8e10ff */
[----:B------:R-:W-:Y:S01]  /*14790*/  BSSY.RECONVERGENT B0, `(.L_x_305) ;  /* 0x0000161000007945 */ /* 0x000fe20003800200 */
[----:B------:R-:W-:Y:S02]  /*147a0*/  ISETP.GE.U32.AND P1, PT, R9, UR39, PT ;  /* 0x0000002709007c0c */ /* 0x000fe4000bf26070 */
[----:B------:R-:W-:Y:S01]  /*147b0*/  CS2R R14, SRZ ;  /* 0x00000000000e7805 */ /* 0x000fe2000001ff00 */
[----:B------:R-:W1:Y:S01]  /*147c0*/  LDS R4, [R4] ;  /* 0x0000000004047984 */ /* 0x000e620000000800 */
[----:B------:R-:W-:-:S02]  /*147d0*/  ISETP.NE.AND P1, PT, RZ, UR11, !P1 ;  /* 0x0000000bff007c0c */ /* 0x000fc4000cf25270 */
[----:B0-----:R-:W-:Y:S01]  /*147e0*/  CS2R R10, SRZ ;  /* 0x00000000000a7805 */ /* 0x001fe2000001ff00 */
[----:B------:R-:W0:Y:S01]  /*147f0*/  LDS R5, [R5] ;  /* 0x0000000005057984 */ /* 0x000e220000000800 */
[----:B---3--:R-:W-:-:S13]  /*14800*/  ISETP.GE.AND P0, PT, R13, R16, PT ;  /* 0x000000100d00720c */ /* 0x008fda0003f06270 */
[----:B01----:R-:W-:Y:S05]  /*14810*/  @P0 BRA `(.L_x_306) ;  /* 0x0000001400600947 */ /* 0x003fea0003800000 */
[----:B------:R-:W-:Y:S01]  /*14820*/  MOV R43, R13 ;  /* 0x0000000d002b7202 */ /* 0x000fe20000000f00 */
[----:B------:R-:W-:Y:S01]  /*14830*/  BSSY.RECONVERGENT B1, `(.L_x_307) ;  /* 0x00000ad000017945 */ /* 0x000fe20003800200 */
[----:B------:R-:W-:Y:S01]  /*14840*/  IMAD.IADD R13, R4, 0x1, R5 ;  /* 0x00000001040d7824 */ /* 0x000fe200078e0205 */
[----:B------:R-:W-:Y:S02]  /*14850*/  CS2R R14, SRZ ;  /* 0x00000000000e7805 */ /* 0x000fe4000001ff00 */
[----:B------:R-:W-:Y:S01]  /*14860*/  IADD3 R17, PT, PT, R16, -R43, RZ ;  /* 0x8000002b10117210 */ /* 0x000fe20007ffe0ff */
[C---:B------:R-:W-:Y:S02]  /*14870*/  IMAD.IADD R10, R43.reuse, 0x1, -R16 ;  /* 0x000000012b0a7824 */ /* 0x040fe400078e0a10 */
[----:B------:R-:W-:Y:S01]  /*14880*/  VIADD R16, R43, 0xffffffff ;  /* 0xffffffff2b107836 */ /* 0x000fe20000000000 */
[----:B------:R-:W-:Y:S02]  /*14890*/  LOP3.LUT R51, R17, 0x7, RZ, 0xc0, !PT ;  /* 0x0000000711337812 */ /* 0x000fe400078ec0ff */
[----:B------:R-:W-:-:S02]  /*148a0*/  ISETP.GT.U32.AND P0, PT, R10, -0x8, PT ;  /* 0xfffffff80a00780c */ /* 0x000fc40003f04070 */
[----:B------:R-:W-:-:S11]  /*148b0*/  CS2R R10, SRZ ;  /* 0x00000000000a7805 */ /* 0x000fd6000001ff00 */
[----:B------:R-:W-:Y:S05]  /*148c0*/  @P0 BRA `(.L_x_308) ;  /* 0x00000008008c0947 */ /* 0x000fea0003800000 */
[----:B------:R-:W-:Y:S01]  /*148d0*/  VIADD R18, R13, 0x1 ;  /* 0x000000010d127836 */ /* 0x000fe20000000000 */
[----:B------:R-:W-:Y:S01]  /*148e0*/  LOP3.LUT R20, R17, 0xfffffff8, RZ, 0xc0, !PT ;  /* 0xfffffff811147812 */ /* 0x000fe200078ec0ff */
[----:B------:R-:W-:Y:S01]  /*148f0*/  BSSY.RECONVERGENT B2, `(.L_x_309) ;  /* 0x000009f000027945 */ /* 0x000fe20003800200 */
[----:B------:R-:W-:Y:S02]  /*14900*/  CS2R R14, SRZ ;  /* 0x00000000000e7805 */ /* 0x000fe4000001ff00 */
[----:B------:R-:W-:Y:S01]  /*14910*/  IADD3 R44, PT, PT, -R20, RZ, RZ ;  /* 0x000000ff142c7210 */ /* 0x000fe20007ffe1ff */
[----:B------:R-:W0:Y:S06]  /*14920*/  I2F.F64 R18, R18 ;  /* 0x0000001200127312 */ /* 0x000e2c0000201c00 */
.L_x_310:
[----:B------:R-:W-:Y:S02]  /*14930*/  IMAD.U32 R20, RZ, RZ, UR8 ;  /* 0x00000008ff147e24 */ /* 0x000fe4000f8e00ff */
[----:B------:R-:W-:Y:S02]  /*14940*/  IMAD.U32 R21, RZ, RZ, UR9 ;  /* 0x00000009ff157e24 */ /* 0x000fe4000f8e00ff */
[----:B------:R-:W-:-:S05]  /*14950*/  IMAD.WIDE R22, R16, 0x4, R20 ;  /* 0x0000000410167825 */ /* 0x000fca00078e0214 */
[----:B------:R-:W2:Y:S04]  /*14960*/  LDG.E R29, desc[UR36][R22.64+-0x10] ;  /* 0xfffff024161d7981 */ /* 0x000ea8000c1e1900 */
[----:B------:R-:W3:Y:S04]  /*14970*/  LDG.E R35, desc[UR36][R22.64+-0xc] ;  /* 0xfffff42416237981 */ /* 0x000ee8000c1e1900 */
[----:B------:R-:W4:Y:S04]  /*14980*/  LDG.E R45, desc[UR36][R22.64+-0x8] ;  /* 0xfffff824162d7981 */ /* 0x000f28000c1e1900 */
[----:B------:R-:W4:Y:S04]  /*14990*/  LDG.E R46, desc[UR36][R22.64+-0x4] ;  /* 0xfffffc24162e7981 */ /* 0x000f28000c1e1900 */
[----:B------:R-:W4:Y:S04]  /*149a0*/  LDG.E R47, desc[UR36][R22.64] ;  /* 0x00000024162f7981 */ /* 0x000f28000c1e1900 */
[----:B------:R-:W4:Y:S04]  /*149b0*/  LDG.E R48, desc[UR36][R22.64+0x4] ;  /* 0x0000042416307981 */ /* 0x000f28000c1e1900 */
[----:B------:R-:W4:Y:S01]  /*149c0*/  LDG.E R49, desc[UR36][R22.64+0x8] ;  /* 0x0000082416317981 */ /* 0x000f22000c1e1900 */
[----:B------:R-:W-:Y:S01]  /*149d0*/  MOV R20, UR6 ;  /* 0x0000000600147c02 */ /* 0x000fe20008000f00 */
[----:B------:R-:W-:-:S02]  /*149e0*/  IMAD.U32 R21, RZ, RZ, UR7 ;  /* 0x00000007ff157e24 */ /* 0x000fc4000f8e00ff */
[----:B------:R1:W4:Y:S02]  /*149f0*/  LDG.E R50, desc[UR36][R22.64+0xc] ;  /* 0x00000c2416327981 */ /* 0x000324000c1e1900 */
[----:B------:R-:W-:Y:S01]  /*14a00*/  IMAD.WIDE R40, R16, 0x8, R20 ;  /* 0x0000000810287825 */ /* 0x000fe200078e0214 */
[----:B--2---:R-:W-:-:S06]  /*14a10*/  LEA R24, R29, UR10, 0x2 ;  /* 0x0000000a1d187c11 */ /* 0x004fcc000f8e10ff */
[----:B------:R-:W2:Y:S01]  /*14a20*/  LDS R24, [R24+-0x4] ;  /* 0xfffffc0018187984 */ /* 0x000ea20000000800 */
[----:B---3--:R-:W-:-:S06]  /*14a30*/  LEA R26, R35, UR10, 0x2 ;  /* 0x0000000a231a7c11 */ /* 0x008fcc000f8e10ff */
[----:B------:R-:W3:Y:S01]  /*14a40*/  LDS R26, [R26+-0x4] ;  /* 0xfffffc001a1a7984 */ /* 0x000ee20000000800 */
[----:B--2---:R-:W-:-:S13]  /*14a50*/  ISETP.NE.AND P0, PT, R13, R24, PT ;  /* 0x000000180d00720c */ /* 0x004fda0003f05270 */
[----:B------:R-:W2:Y:S01]  /*14a60*/  @!P0 LDG.E.64 R20, desc[UR36][R40.64+-0x20] ;  /* 0xffffe02428148981 */ /* 0x000ea2000c1e1b00 */
[----:B---3--:R-:W-:-:S13]  /*14a70*/  ISETP.NE.AND P6, PT, R13, R26, PT ;  /* 0x0000001a0d00720c */ /* 0x008fda0003fc5270 */
[----:B------:R-:W3:Y:S01]  /*14a80*/  @!P6 LDG.E.64 R24, desc[UR36][R40.64+-0x18] ;  /* 0xffffe8242818e981 */ /* 0x000ee2000c1e1b00 */
[----:B----4-:R-:W-:-:S05]  /*14a90*/  LEA R27, R45, UR10, 0x2 ;  /* 0x0000000a2d1b7c11 */ /* 0x010fca000f8e10ff */
[----:B------:R-:W4:Y:S01]  /*14aa0*/  LDS R26, [R27+-0x4] ;  /* 0xfffffc001b1a7984 */ /* 0x000f220000000800 */
[----:B------:R-:W1:Y:S01]  /*14ab0*/  @!P0 S2R R33, SR_CgaCtaId ;  /* 0x0000000000218919 */ /* 0x000e620000008800 */
[----:B------:R-:W-:-:S05]  /*14ac0*/  LEA R28, R46, UR10, 0x2 ;  /* 0x0000000a2e1c7c11 */ /* 0x000fca000f8e10ff */
[----:B------:R-:W0:Y:S01]  /*14ad0*/  LDS R30, [R28+-0x4] ;  /* 0xfffffc001c1e7984 */ /* 0x000e220000000800 */
[----:B------:R-:W-:Y:S02]  /*14ae0*/  @!P0 MOV R32, 0x400 ;  /* 0x0000040000208802 */ /* 0x000fe40000000f00 */
[----:B------:R-:W-:Y:S01]  /*14af0*/  LEA R31, R47, UR10, 0x2 ;  /* 0x0000000a2f1f7c11 */ /* 0x000fe2000f8e10ff */
[----:B------:R-:W0:Y:S02]  /*14b00*/  @!P6 S2R R37, SR_CgaCtaId ;  /* 0x000000000025e919 */ /* 0x000e240000008800 */
[----:B------:R-:W-:-:S05]  /*14b10*/  @!P0 VIADD R32, R32, 0xe10 ;  /* 0x00000e1020208836 */ /* 0x000fca0000000000 */
[----:B-1----:R-:W-:Y:S02]  /*14b20*/  @!P0 LEA R22, R33, R32, 0x18 ;  /* 0x0000002021168211 */ /* 0x002fe400078ec0ff */
[----:B------:R1:W1:Y:S01]  /*14b30*/  LDS R32, [R31+-0x4] ;  /* 0xfffffc001f207984 */ /* 0x0002620000000800 */
[----:B----4-:R-:W-:Y:S02]  /*14b40*/  ISETP.NE.AND P5, PT, R13, R26, PT ;  /* 0x0000001a0d00720c */ /* 0x010fe40003fa5270 */
[----:B------:R-:W-:Y:S02]  /*14b50*/  @!P0 LEA R22, R29, R22, 0x3 ;  /* 0x000000161d168211 */ /* 0x000fe400078e18ff */
[----:B------:R-:W-:Y:S02]  /*14b60*/  LEA R33, R48, UR10, 0x2 ;  /* 0x0000000a30217c11 */ /* 0x000fe4000f8e10ff */
[----:B------:R-:W-:Y:S02]  /*14b70*/  @!P6 MOV R26, 0x400 ;  /* 0x00000400001ae802 */ /* 0x000fe40000000f00 */
[----:B------:R-:W-:Y:S01]  /*14b80*/  @!P0 LDS.64 R22, [R22+-0x8] ;  /* 0xfffff80016168984 */ /* 0x000fe20000000a00 */
[----:B0-----:R-:W-:-:S03]  /*14b90*/  ISETP.NE.AND P4, PT, R13, R30, PT ;  /* 0x0000001e0d00720c */ /* 0x001fc60003f85270 */
[----:B------:R0:W4:Y:S04]  /*14ba0*/  LDS R34, [R33+-0x4] ;  /* 0xfffffc0021227984 */ /* 0x0001280000000800 */
[----:B------:R-:W3:Y:S01]  /*14bb0*/  @!P5 LDG.E.64 R28, desc[UR36][R40.64+-0x10] ;  /* 0xfffff024281cd981 */ /* 0x000ee2000c1e1b00 */
[----:B------:R-:W-:-:S05]  /*14bc0*/  @!P6 VIADD R26, R26, 0xe10 ;  /* 0x00000e101a1ae836 */ /* 0x000fca0000000000 */
[----:B------:R-:W-:Y:S01]  /*14bd0*/  @!P6 LEA R26, R37, R26, 0x18 ;  /* 0x0000001a251ae211 */ /* 0x000fe200078ec0ff */
[----:B-1----:R-:W3:Y:S04]  /*14be0*/  @!P4 LDG.E.64 R30, desc[UR36][R40.64+-0x8] ;  /* 0xfffff824281ec981 */ /* 0x002ee8000c1e1b00 */
[----:B------:R-:W-:Y:S01]  /*14bf0*/  @!P6 IMAD R26, R35, 0x8, R26 ;  /* 0x00000008231ae824 */ /* 0x000fe200078e021a */
[----:B------:R-:W-:-:S05]  /*14c00*/  LEA R35, R49, UR10, 0x2 ;  /* 0x0000000a31237c11 */ /* 0x000fca000f8e10ff */
[----:B------:R-:W3:Y:S04]  /*14c10*/  @!P6 LDS.64 R26, [R26+-0x8] ;  /* 0xfffff8001a1ae984 */ /* 0x000ee80000000a00 */
[----:B------:R1:W3:Y:S01]  /*14c20*/  LDS R36, [R35+-0x4] ;  /* 0xfffffc0023247984 */ /* 0x0002e20000000800 */
[----:B------:R-:W-:Y:S02]  /*14c30*/  ISETP.NE.AND P3, PT, R13, R32, PT ;  /* 0x000000200d00720c */ /* 0x000fe40003f65270 */
[----:B------:R-:W-:-:S05]  /*14c40*/  LEA R37, R50, UR10, 0x2 ;  /* 0x0000000a32257c11 */ /* 0x000fca000f8e10ff */
[----:B------:R3:W3:Y:S06]  /*14c50*/  LDS R38, [R37+-0x4] ;  /* 0xfffffc0025267984 */ /* 0x0006ec0000000800 */
[----:B0-----:R-:W3:Y:S01]  /*14c60*/  @!P3 LDG.E.64 R32, desc[UR36][R40.64] ;  /* 0x000000242820b981 */ /* 0x001ee2000c1e1b00 */
[----:B----4-:R-:W-:-:S13]  /*14c70*/  ISETP.NE.AND P2, PT, R13, R34, PT ;  /* 0x000000220d00720c */ /* 0x010fda0003f45270 */
[----:B-1----:R-:W4:Y:S01]  /*14c80*/  @!P2 LDG.E.64 R34, desc[UR36][R40.64+0x8] ;  /* 0x000008242822a981 */ /* 0x002f22000c1e1b00 */
[----:B--2---:R-:W-:-:S08]  /*14c90*/  @!P0 DMUL R20, R20, R22 ;  /* 0x0000001614148228 */ /* 0x004fd00000000000 */
[----:B------:R-:W-:Y:S02]  /*14ca0*/  @!P0 DFMA R22, R18, -R20, R14 ;  /* 0x800000141216822b */ /* 0x000fe4000000000e */
[----:B------:R-:W-:Y:S02]  /*14cb0*/  @!P0 DADD R10, R10, R20 ;  /* 0x000000000a0a8229 */ /* 0x000fe40000000014 */
[----:B---3--:R-:W-:-:S06]  /*14cc0*/  @!P6 DMUL R24, R24, R26 ;  /* 0x0000001a1818e228 */ /* 0x008fcc0000000000 */
[----:B------:R-:W-:Y:S02]  /*14cd0*/  @!P0 FSEL R23, R23, R15, P1 ;  /* 0x0000000f17178208 */ /* 0x000fe40000800000 */
[----:B------:R-:W-:-:S03]  /*14ce0*/  @!P0 FSEL R22, R22, R14, P1 ;  /* 0x0000000e16168208 */ /* 0x000fc60000800000 */
[----:B------:R-:W-:Y:S01]  /*14cf0*/  @!P0 IMAD.MOV.U32 R15, RZ, RZ, R23 ;  /* 0x000000ffff0f8224 */ /* 0x000fe200078e0017 */
[----:B------:R-:W-:Y:S02]  /*14d00*/  @!P0 MOV R14, R22 ;  /* 0x00000016000e8202 */ /* 0x000fe40000000f00 */
[----:B------:R-:W-:-:S04]  /*14d10*/  ISETP.NE.AND P0, PT, R13, R36, PT ;  /* 0x000000240d00720c */ /* 0x000fc80003f05270 */
[----:B------:R-:W-:Y:S02]  /*14d20*/  @!P6 DFMA R20, R18, -R24, R14 ;  /* 0x800000181214e22b */ /* 0x000fe4000000000e */
[----:B------:R-:W-:-:S07]  /*14d30*/  @!P6 DADD R10, R10, R24 ;  /* 0x000000000a0ae229 */ /* 0x000fce0000000018 */
[----:B------:R-:W2:Y:S01]  /*14d40*/  @!P0 LDG.E.64 R36, desc[UR36][R40.64+0x10] ;  /* 0x0000102428248981 */ /* 0x000ea2000c1e1b00 */
[----:B------:R-:W-:Y:S02]  /*14d50*/  @!P6 FSEL R20, R20, R14, P1 ;  /* 0x0000000e1414e208 */ /* 0x000fe40000800000 */
[----:B------:R-:W-:-:S03]  /*14d60*/  @!P6 FSEL R21, R21, R15, P1 ;  /* 0x0000000f1515e208 */ /* 0x000fc60000800000 */
[----:B------:R-:W-:Y:S01]  /*14d70*/  @!P6 IMAD.MOV.U32 R14, RZ, RZ, R20 ;  /* 0x000000ffff0ee224 */ /* 0x000fe200078e0014 */
[----:B------:R-:W-:Y:S02]  /*14d80*/  @!P6 MOV R15, R21 ;  /* 0x00000015000fe202 */ /* 0x000fe40000000f00 */
[----:B------:R-:W-:-:S13]  /*14d90*/  ISETP.NE.AND P6, PT, R13, R38, PT ;  /* 0x000000260d00720c */ /* 0x000fda0003fc5270 */
[----:B------:R0:W3:Y:S01]  /*14da0*/  @!P6 LDG.E.64 R38, desc[UR36][R40.64+0x18] ;  /* 0x000018242826e981 */ /* 0x0000e2000c1e1b00 */
[----:B------:R-:W1:Y:S01]  /*14db0*/  @!P5 S2R R21, SR_CgaCtaId ;  /* 0x000000000015d919 */ /* 0x000e620000008800 */
[----:B------:R-:W-:Y:S01]  /*14dc0*/  @!P5 MOV R20, 0x400 ;  /* 0x000004000014d802 */ /* 0x000fe20000000f00 */
[----:B------:R-:W0:Y:S04]  /*14dd0*/  @!P4 S2R R23, SR_CgaCtaId ;  /* 0x000000000017c919 */ /* 0x000e280000008800 */
[----:B------:R-:W-:Y:S01]  /*14de0*/  @!P5 VIADD R20, R20, 0xe10 ;  /* 0x00000e101414d836 */ /* 0x000fe20000000000 */
[----:B------:R-:W0:Y:S01]  /*14df0*/  @!P3 S2R R27, SR_CgaCtaId ;  /* 0x00000000001bb919 */ /* 0x000e220000008800 */
[----:B------:R-:W-:-:S04]  /*14e00*/  @!P4 MOV R22, 0x400 ;  /* 0x000004000016c802 */ /* 0x000fc80000000f00 */
[----:B------:R-:W-:Y:S02]  /*14e10*/  @!P4 IADD3 R22, PT, PT, R22, 0xe10, RZ ;  /* 0x00000e101616c810 */ /* 0x000fe40007ffe0ff */
[----:B-1----:R-:W-:-:S05]  /*14e20*/  @!P5 LEA R20, R21, R20, 0x18 ;  /* 0x000000141514d211 */ /* 0x002fca00078ec0ff */
[----:B------:R-:W-:-:S06]  /*14e30*/  @!P5 IMAD R20, R45, 0x8, R20 ;  /* 0x000000082d14d824 */ /* 0x000fcc00078e0214 */
[----:B------:R-:W1:Y:S01]  /*14e40*/  @!P5 LDS.64 R20, [R20+-0x8] ;  /* 0xfffff8001414d984 */ /* 0x000e620000000a00 */
[----:B0-----:R-:W-:Y:S01]  /*14e50*/  @!P4 LEA R23, R23, R22, 0x18 ;  /* 0x000000161717c211 */ /* 0x001fe200078ec0ff */
[----:B------:R-:W0:Y:S04]  /*14e60*/  @!P2 S2R R41, SR_CgaCtaId ;  /* 0x000000000029a919 */ /* 0x000e280000008800 */
[----:B------:R-:W-:Y:S01]  /*14e70*/  @!P4 IMAD R24, R46, 0x8, R23 ;  /* 0x000000082e18c824 */ /* 0x000fe200078e0217 */
[----:B------:R-:W-:-:S05]  /*14e80*/  @!P3 MOV R22, 0x400 ;  /* 0x000004000016b802 */ /* 0x000fca0000000f00 */
[----:B------:R-:W4:Y:S01]  /*14e90*/  @!P4 LDS.64 R24, [R24+-0x8] ;  /* 0xfffff8001818c984 */ /* 0x000f220000000a00 */
[----:B------:R-:W-:-:S05]  /*14ea0*/  @!P3 VIADD R22, R22, 0xe10 ;  /* 0x00000e101616b836 */ /* 0x000fca0000000000 */
[----:B------:R-:W-:-:S04]  /*14eb0*/  @!P3 LEA R22, R27, R22, 0x18 ;  /* 0x000000161b16b211 */ /* 0x000fc800078ec0ff */
[----:B------:R-:W-:Y:S02]  /*14ec0*/  @!P3 LEA R26, R47, R22, 0x3 ;  /* 0x000000162f1ab211 */ /* 0x000fe400078e18ff */
[----:B------:R-:W-:Y:S01]  /*14ed0*/  @!P2 MOV R22, 0x400 ;  /* 0x000004000016a802 */ /* 0x000fe20000000f00 */
[----:B------:R-:W4:Y:S03]  /*14ee0*/  @!P0 S2R R45, SR_CgaCtaId ;  /* 0x00000000002d8919 */ /* 0x000f260000008800 */
[----:B------:R-:W4:Y:S01]  /*14ef0*/  @!P3 LDS.64 R26, [R26+-0x8] ;  /* 0xfffff8001a1ab984 */ /* 0x000f220000000a00 */
[----:B------:R-:W-:Y:S01]  /*14f00*/  @!P2 VIADD R22, R22, 0xe10 ;  /* 0x00000e101616a836 */ /* 0x000fe20000000000 */
[----:B-1----:R-:W-:-:S04]  /*14f10*/  @!P5 DMUL R20, R28, R20 ;  /* 0x000000141c14d228 */ /* 0x002fc80000000000 */
[----:B0-----:R-:W-:-:S04]  /*14f20*/  @!P2 LEA R41, R41, R22, 0x18 ;  /* 0x000000162929a211 */ /* 0x001fc800078ec0ff */
[----:B------:R-:W-:Y:S01]  /*14f30*/  @!P5 DFMA R22, R18, -R20, R14 ;  /* 0x800000141216d22b */ /* 0x000fe2000000000e */
[----:B------:R-:W-:Y:S01]  /*14f40*/  @!P2 IMAD R28, R48, 0x8, R41 ;  /* 0x00000008301ca824 */ /* 0x000fe200078e0229 */
[----:B------:R-:W0:Y:S01]  /*14f50*/  @!P6 S2R R47, SR_CgaCtaId ;  /* 0x00000000002fe919 */ /* 0x000e220000008800 */
[----:B----4-:R-:W-:Y:S01]  /*14f60*/  @!P4 DMUL R24, R30, R24 ;  /* 0x000000181e18c228 */ /* 0x010fe20000000000 */
[----:B------:R-:W-:-:S03]  /*14f70*/  @!P0 MOV R40, 0x400 ;  /* 0x0000040000288802 */ /* 0x000fc60000000f00 */
[----:B------:R-:W1:Y:S03]  /*14f80*/  @!P2 LDS.64 R28, [R28+-0x8] ;  /* 0xfffff8001c1ca984 */ /* 0x000e660000000a00 */
[----:B------:R-:W-:Y:S02]  /*14f90*/  @!P5 FSEL R22, R22, R14, P1 ;  /* 0x0000000e1616d208 */ /* 0x000fe40000800000 */
[----:B------:R-:W-:-:S03]  /*14fa0*/  @!P5 FSEL R23, R23, R15, P1 ;  /* 0x0000000f1717d208 */ /* 0x000fc60000800000 */
[----:B------:R-:W-:Y:S01]  /*14fb0*/  @!P5 IMAD.MOV.U32 R14, RZ, RZ, R22 ;  /* 0x000000ffff0ed224 */ /* 0x000fe200078e0016 */
[----:B------:R-:W-:Y:S02]  /*14fc0*/  @!P5 MOV R15, R23 ;  /* 0x00000017000fd202 */ /* 0x000fe40000000f00 */
[----:B------:R-:W-:-:S04]  /*14fd0*/  @!P0 IADD3 R40, PT, PT, R40, 0xe10, RZ ;  /* 0x00000e1028288810 */ /* 0x000fc80007ffe0ff */
[----:B------:R-:W-:Y:S01]  /*14fe0*/  @!P4 DFMA R22, R18, -R24, R14 ;  /* 0x800000181216c22b */ /* 0x000fe2000000000e */
[----:B------:R-:W-:Y:S01]  /*14ff0*/  @!P0 LEA R30, R45, R40, 0x18 ;  /* 0x000000282d1e8211 */ /* 0x000fe200078ec0ff */
[----:B------:R-:W-:-:S04]  /*15000*/  @!P3 DMUL R26, R32, R26 ;  /* 0x0000001a201ab228 */ /* 0x000fc80000000000 */
[----:B------:R-:W-:-:S04]  /*15010*/  @!P0 IMAD R30, R49, 0x8, R30 ;  /* 0x00000008311e8824 */ /* 0x000fc800078e021e */
[----:B------:R-:W-:Y:S02]  /*15020*/  @!P4 FSEL R23, R23, R15, P1 ;  /* 0x0000000f1717c208 */ /* 0x000fe40000800000 */
[----:B------:R-:W-:Y:S01]  /*15030*/  @!P4 FSEL R22, R22, R14, P1 ;  /* 0x0000000e1616c208 */ /* 0x000fe20000800000 */
[----:B------:R-:W2:Y:S01]  /*15040*/  @!P0 LDS.64 R30, [R30+-0x8] ;  /* 0xfffff8001e1e8984 */ /* 0x000ea20000000a00 */
[----:B------:R-:W-:Y:S01]  /*15050*/  @!P6 MOV R40, 0x400 ;  /* 0x000004000028e802 */ /* 0x000fe20000000f00 */
[----:B------:R-:W-:Y:S01]  /*15060*/  @!P4 IMAD.MOV.U32 R15, RZ, RZ, R23 ;  /* 0x000000ffff0fc224 */ /* 0x000fe200078e0017 */
[----:B------:R-:W-:-:S03]  /*15070*/  @!P4 MOV R14, R22 ;  /* 0x00000016000ec202 */ /* 0x000fc60000000f00 */
[----:B------:R-:W-:-:S03]  /*15080*/  @!P6 VIADD R40, R40, 0xe10 ;  /* 0x00000e102828e836 */ /* 0x000fc60000000000 */
[----:B------:R-:W-:Y:S02]  /*15090*/  @!P3 DFMA R22, R18, -R26, R14 ;  /* 0x8000001a1216b22b */ /* 0x000fe4000000000e */
[----:B0-----:R-:W-:Y:S01]  /*150a0*/  @!P6 LEA R47, R47, R40, 0x18 ;  /* 0x000000282f2fe211 */ /* 0x001fe200078ec0ff */
[----:B-1----:R-:W-:-:S04]  /*150b0*/  @!P2 DMUL R28, R34, R28 ;  /* 0x0000001c221ca228 */ /* 0x002fc80000000000 */
[----:B------:R-:W-:-:S03]  /*150c0*/  @!P6 IMAD R32, R50, 0x8, R47 ;  /* 0x000000083220e824 */ /* 0x000fc600078e022f */
[----:B------:R-:W-:Y:S02]  /*150d0*/  @!P3 FSEL R22, R22, R14, P1 ;  /* 0x0000000e1616b208 */ /* 0x000fe40000800000 */
[----:B------:R-:W-:Y:S01]  /*150e0*/  @!P3 FSEL R23, R23, R15, P1 ;  /* 0x0000000f1717b208 */ /* 0x000fe20000800000 */
[----:B------:R-:W3:Y:S02]  /*150f0*/  @!P6 LDS.64 R32, [R32+-0x8] ;  /* 0xfffff8002020e984 */ /* 0x000ee40000000a00 */
[----:B------:R-:W-:Y:S01]  /*15100*/  @!P3 IMAD.MOV.U32 R14, RZ, RZ, R22 ;  /* 0x000000ffff0eb224 */ /* 0x000fe200078e0016 */
[----:B------:R-:W-:Y:S01]  /*15110*/  @!P3 MOV R15, R23 ;  /* 0x00000017000fb202 */ /* 0x000fe20000000f00 */
[----:B------:R-:W-:-:S05]  /*15120*/  @!P5 DADD R10, R10, R20 ;  /* 0x000000000a0ad229 */ /* 0x000fca0000000014 */
[----:B------:R-:W-:-:S03]  /*15130*/  @!P2 DFMA R20, R18, -R28, R14 ;  /* 0x8000001c1214a22b */ /* 0x000fc6000000000e */
[----:B------:R-:W-:-:S07]  /*15140*/  @!P4 DADD R10, R10, R24 ;  /* 0x000000000a0ac229 */ /* 0x000fce0000000018 */
[----:B------:R-:W-:Y:S02]  /*15150*/  @!P2 FSEL R20, R20, R14, P1 ;  /* 0x0000000e1414a208 */ /* 0x000fe40000800000 */
[----:B------:R-:W-:-:S03]  /*15160*/  @!P2 FSEL R21, R21, R15, P1 ;  /* 0x0000000f1515a208 */ /* 0x000fc60000800000 */
[----:B------:R-:W-:Y:S02]  /*15170*/  @!P2 IMAD.MOV.U32 R14, RZ, RZ, R20 ;  /* 0x000000ffff0ea224 */ /* 0x000fe400078e0014 */
[----:B------:R-:W-:Y:S01]  /*15180*/  @!P2 IMAD.MOV.U32 R15, RZ, RZ, R21 ;  /* 0x000000ffff0fa224 */ /* 0x000fe200078e0015 */
[----:B------:R-:W-:Y:S01]  /*15190*/  @!P3 DADD R10, R10, R26 ;  /* 0x000000000a0ab229 */ /* 0x000fe2000000001a */
[----:B------:R-:W-:-:S07]  /*151a0*/  VIADD R44, R44, 0x8 ;  /* 0x000000082c2c7836 */ /* 0x000fce0000000000 */
[----:B------:R-:W-:Y:S01]  /*151b0*/  @!P2 DADD R10, R10, R28 ;  /* 0x000000000a0aa229 */ /* 0x000fe2000000001c */
[----:B------:R-:W-:Y:S01]  /*151c0*/  IADD3 R43, PT, PT, R43, 0x8, RZ ;  /* 0x000000082b2b7810 */ /* 0x000fe20007ffe0ff */
[----:B------:R-:W-:Y:S01]  /*151d0*/  VIADD R16, R16, 0x8 ;  /* 0x0000000810107836 */ /* 0x000fe20000000000 */
[----:B--2---:R-:W-:-:S08]  /*151e0*/  @!P0 DMUL R30, R36, R30 ;  /* 0x0000001e241e8228 */ /* 0x004fd00000000000 */
[----:B------:R-:W-:-:S10]  /*151f0*/  @!P0 DFMA R20, R18, -R30, R14 ;  /* 0x8000001e1214822b */ /* 0x000fd4000000000e */
[----:B------:R-:W-:Y:S02]  /*15200*/  @!P0 FSEL R21, R21, R15, P1 ;  /* 0x0000000f15158208 */ /* 0x000fe40000800000 */
[----:B------:R-:W-:Y:S01]  /*15210*/  @!P0 FSEL R20, R20, R14, P1 ;  /* 0x0000000e14148208 */ /* 0x000fe20000800000 */
[----:B---3--:R-:W-:Y:S02]  /*15220*/  @!P6 DMUL R32, R38, R32 ;  /* 0x000000202620e228 */ /* 0x008fe40000000000 */
[----:B------:R-:W-:Y:S01]  /*15230*/  @!P0 IMAD.MOV.U32 R15, RZ, RZ, R21 ;  /* 0x000000ffff0f8224 */ /* 0x000fe200078e0015 */
[----:B------:R-:W-:Y:S01]  /*15240*/  @!P0 MOV R14, R20 ;  /* 0x00000014000e8202 */ /* 0x000fe20000000f00 */
[----:B------:R-:W-:Y:S01]  /*15250*/  @!P0 DADD R10, R10, R30 ;  /* 0x000000000a0a8229 */ /* 0x000fe2000000001e */
[----:B------:R-:W-:-:S04]  /*15260*/  ISETP.NE.AND P0, PT, R44, RZ, PT ;  /* 0x000000ff2c00720c */ /* 0x000fc80003f05270 */
[----:B------:R-:W-:-:S03]  /*15270*/  @!P6 DFMA R20, R18, -R32, R14 ;  /* 0x800000201214e22b */ /* 0x000fc6000000000e */
[----:B------:R-:W-:-:S07]  /*15280*/  @!P6 DADD R10, R10, R32 ;  /* 0x000000000a0ae229 */ /* 0x000fce0000000020 */
[----:B------:R-:W-:Y:S02]  /*15290*/  @!P6 FSEL R20, R20, R14, P1 ;  /* 0x0000000e1414e208 */ /* 0x000fe40000800000 */
[----:B------:R-:W-:-:S03]  /*152a0*/  @!P6 FSEL R21, R21, R15, P1 ;  /* 0x0000000f1515e208 */ /* 0x000fc60000800000 */
[----:B------:R-:W-:Y:S01]  /*152b0*/  @!P6 IMAD.MOV.U32 R14, RZ, RZ, R20 ;  /* 0x000000ffff0ee224 */ /* 0x000fe200078e0014 */
[----:B------:R-:W-:Y:S01]  /*152c0*/  @!P6 MOV R15, R21 ;  /* 0x00000015000fe202 */ /* 0x000fe20000000f00 */
[----:B------:R-:W-:Y:S06]  /*152d0*/  @P0 BRA `(.L_x_310) ;  /* 0xfffffff400940947 */ /* 0x000fec000383ffff */
[----:B------:R-:W-:Y:S05]  /*152e0*/  BSYNC.RECONVERGENT B2 ;  /* 0x0000000000027941 */ /* 0x000fea0003800200 */
.L_x_309:
[----:B------:R-:W-:-:S07]  /*152f0*/  VIADD R16, R43, 0xffffffff ;  /* 0xffffffff2b107836 */ /* 0x000fce0000000000 */
.L_x_308:
[----:B------:R-:W-:Y:S05]  /*15300*/  BSYNC.RECONVERGENT B1 ;  /* 0x0000000000017941 */ /* 0x000fea0003800200 */
.L_x_307:
[----:B------:R-:W-:-:S13]  /*15310*/  ISETP.NE.AND P0, PT, R51, RZ, PT ;  /* 0x000000ff3300720c */ /* 0x000fda0003f05270 */
[----:B------:R-:W-:Y:S05]  /*15320*/  @!P0 BRA `(.L_x_306) ;  /* 0x00000008009c8947 */ /* 0x000fea0003800000 */
[----:B------:R-:W-:Y:S01]  /*15330*/  ISETP.GE.U32.AND P0, PT, R51, 0x4, PT ;  /* 0x000000043300780c */ /* 0x000fe20003f06070 */
[----:B------:R-:W-:Y:S01]  /*15340*/  BSSY.RECONVERGENT B1, `(.L_x_311) ;  /* 0x0000059000017945 */ /* 0x000fe20003800200 */
[----:B------:R-:W-:-:S04]  /*15350*/  LOP3.LUT R38, R17, 0x3, RZ, 0xc0, !PT ;  /* 0x0000000311267812 */ /* 0x000fc800078ec0ff */
[----:B------:R-:W-:-:S07]  /*15360*/  ISETP.NE.AND P5, PT, R38, RZ, PT ;  /* 0x000000ff2600720c */ /* 0x000fce0003fa5270 */
[----:B------:R-:W-:Y:S06]  /*15370*/  @!P0 BRA `(.L_x_312) ;  /* 0x0000000400548947 */ /* 0x000fec0003800000 */
[----:B------:R-:W0:Y:S02]  /*15380*/  LDC.64 R18, c[0x0][0x3f0] ;  /* 0x0000fc00ff127b82 */ /* 0x000e240000000a00 */
[----:B0-----:R-:W-:-:S06]  /*15390*/  IMAD.WIDE R20, R16, 0x4, R18 ;  /* 0x0000000410147825 */ /* 0x001fcc00078e0212 */
[----:B------:R-:W0:Y:S01]  /*153a0*/  LDC.64 R18, c[0x0][0x3f8] ;  /* 0x0000fe00ff127b82 */ /* 0x000e220000000a00 */
[----:B------:R-:W2:Y:S04]  /*153b0*/  LDG.E R32, desc[UR36][R20.64] ;  /* 0x0000002414207981 */ /* 0x000ea8000c1e1900 */
[----:B------:R-:W3:Y:S04]  /*153c0*/  LDG.E R33, desc[UR36][R20.64+0x4] ;  /* 0x0000042414217981 */ /* 0x000ee8000c1e1900 */
[----:B------:R-:W4:Y:S04]  /*153d0*/  LDG.E R34, desc[UR36][R20.64+0x8] ;  /* 0x0000082414227981 */ /* 0x000f28000c1e1900 */
[----:B------:R-:W4:Y:S01]  /*153e0*/  LDG.E R36, desc[UR36][R20.64+0xc] ;  /* 0x00000c2414247981 */ /* 0x000f22000c1e1900 */
[----:B0-----:R-:W-:Y:S01]  /*153f0*/  IMAD.WIDE R24, R16, 0x8, R18 ;  /* 0x0000000810187825 */ /* 0x001fe200078e0212 */
[----:B--2---:R-:W-:-:S02]  /*15400*/  LEA R22, R32, UR10, 0x2 ;  /* 0x0000000a20167c11 */ /* 0x004fc4000f8e10ff */
[----:B---3--:R-:W-:-:S04]  /*15410*/  LEA R26, R33, UR10, 0x2 ;  /* 0x0000000a211a7c11 */ /* 0x008fc8000f8e10ff */
[----:B------:R-:W0:Y:S01]  /*15420*/  LDS R22, [R22+-0x4] ;  /* 0xfffffc0016167984 */ /* 0x000e220000000800 */
[----:B----4-:R-:W-:-:S03]  /*15430*/  LEA R28, R34, UR10, 0x2 ;  /* 0x0000000a221c7c11 */ /* 0x010fc6000f8e10ff */
[----:B------:R-:W1:Y:S01]  /*15440*/  LDS R26, [R26+-0x4] ;  /* 0xfffffc001a1a7984 */ /* 0x000e620000000800 */
[----:B------:R-:W-:-:S03]  /*15450*/  LEA R29, R36, UR10, 0x2 ;  /* 0x0000000a241d7c11 */ /* 0x000fc6000f8e10ff */
[----:B------:R-:W2:Y:S04]  /*15460*/  LDS R28, [R28+-0x4] ;  /* 0xfffffc001c1c7984 */ /* 0x000ea80000000800 */
[----:B------:R-:W3:Y:S01]  /*15470*/  LDS R20, [R29+-0x4] ;  /* 0xfffffc001d147984 */ /* 0x000ee20000000800 */
[C---:B0-----:R-:W-:Y:S02]  /*15480*/  ISETP.NE.AND P0, PT, R13.reuse, R22, PT ;  /* 0x000000160d00720c */ /* 0x041fe40003f05270 */
[----:B-1----:R-:W-:-:S11]  /*15490*/  ISETP.NE.AND P2, PT, R13, R26, PT ;  /* 0x0000001a0d00720c */ /* 0x002fd60003f45270 */
[----:B------:R-:W4:Y:S04]  /*154a0*/  @!P0 LDG.E.64 R18, desc[UR36][R24.64] ;  /* 0x0000002418128981 */ /* 0x000f28000c1e1b00 */
[----:B------:R-:W4:Y:S01]  /*154b0*/  @!P2 LDG.E.64 R22, desc[UR36][R24.64+0x8] ;  /* 0x000008241816a981 */ /* 0x000f22000c1e1b00 */
[C---:B--2---:R-:W-:Y:S02]  /*154c0*/  ISETP.NE.AND P3, PT, R13.reuse, R28, PT ;  /* 0x0000001c0d00720c */ /* 0x044fe40003f65270 */
[----:B---3--:R-:W-:-:S11]  /*154d0*/  ISETP.NE.AND P4, PT, R13, R20, PT ;  /* 0x000000140d00720c */ /* 0x008fd60003f85270 */
[----:B------:R-:W2:Y:S04]  /*154e0*/  @!P3 LDG.E.64 R26, desc[UR36][R24.64+0x10] ;  /* 0x00001024181ab981 */ /* 0x000ea8000c1e1b00 */
[----:B------:R0:W3:Y:S01]  /*154f0*/  @!P4 LDG.E.64 R30, desc[UR36][R24.64+0x18] ;  /* 0x00001824181ec981 */ /* 0x0000e2000c1e1b00 */
[----:B------:R-:W-:Y:S01]  /*15500*/  @!P0 MOV R20, 0x400 ;  /* 0x0000040000148802 */ /* 0x000fe20000000f00 */
[----:B------:R-:W-:Y:S01]  /*15510*/  @!P0 VIADD R37, R13, 0x1 ;  /* 0x000000010d258836 */ /* 0x000fe20000000000 */
[----:B------:R-:W-:Y:S01]  /*15520*/  @!P2 MOV R28, 0x400 ;  /* 0x00000400001ca802 */ /* 0x000fe20000000f00 */
[----:B------:R-:W1:Y:S01]  /*15530*/  @!P0 S2R R21, SR_CgaCtaId ;  /* 0x0000000000158919 */ /* 0x000e620000008800 */
[----:B------:R-:W-:Y:S02]  /*15540*/  VIADD R16, R16, 0x4 ;  /* 0x0000000410107836 */ /* 0x000fe40000000000 */
[----:B------:R-:W-:Y:S01]  /*15550*/  @!P0 VIADD R20, R20, 0xe10 ;  /* 0x00000e1014148836 */ /* 0x000fe20000000000 */
[----:B------:R-:W0:Y:S01]  /*15560*/  @!P2 S2R R35, SR_CgaCtaId ;  /* 0x000000000023a919 */ /* 0x000e220000008800 */
[----:B------:R-:W-:Y:S01]  /*15570*/  @!P2 VIADD R28, R28, 0xe10 ;  /* 0x00000e101c1ca836 */ /* 0x000fe20000000000 */
[----:B------:R-:W0:Y:S02]  /*15580*/  @!P3 S2R R29, SR_CgaCtaId ;  /* 0x00000000001db919 */ /* 0x000e240000008800 */
[----:B-1----:R-:W-:-:S04]  /*15590*/  @!P0 LEA R21, R21, R20, 0x18 ;  /* 0x0000001415158211 */ /* 0x002fc800078ec0ff */
[----:B------:R-:W-:Y:S02]  /*155a0*/  @!P0 LEA R20, R32, R21, 0x3 ;  /* 0x0000001520148211 */ /* 0x000fe400078e18ff */
[----:B0-----:R-:W-:Y:S02]  /*155b0*/  @!P2 LEA R24, R35, R28, 0x18 ;  /* 0x0000001c2318a211 */ /* 0x001fe400078ec0ff */
[----:B------:R-:W0:Y:S01]  /*155c0*/  @!P4 S2R R35, SR_CgaCtaId ;  /* 0x000000000023c919 */ /* 0x000e220000008800 */
[----:B------:R-:W-:Y:S02]  /*155d0*/  @!P3 MOV R28, 0x400 ;  /* 0x00000400001cb802 */ /* 0x000fe40000000f00 */
[----:B------:R-:W-:Y:S01]  /*155e0*/  @!P2 IMAD R24, R33, 0x8, R24 ;  /* 0x000000082118a824 */ /* 0x000fe200078e0218 */
[----:B------:R-:W4:Y:S01]  /*155f0*/  @!P0 LDS.64 R20, [R20+-0x8] ;  /* 0xfffff80014148984 */ /* 0x000f220000000a00 */
[----:B------:R-:W-:Y:S01]  /*15600*/  @!P3 IADD3 R28, PT, PT, R28, 0xe10, RZ ;  /* 0x00000e101c1cb810 */ /* 0x000fe20007ffe0ff */
[----:B------:R-:W1:Y:S03]  /*15610*/  @!P0 I2F.F64 R32, R37 ;  /* 0x0000002500208312 */ /* 0x000e660000201c00 */
[----:B------:R-:W1:Y:S01]  /*15620*/  @!P2 LDS.64 R24, [R24+-0x8] ;  /* 0xfffff8001818a984 */ /* 0x000e620000000a00 */
[----:B------:R-:W-:-:S05]  /*15630*/  @!P3 LEA R29, R29, R28, 0x18 ;  /* 0x0000001c1d1db211 */ /* 0x000fca00078ec0ff */
[----:B------:R-:W-:Y:S01]  /*15640*/  @!P3 IMAD R28, R34, 0x8, R29 ;  /* 0x00000008221cb824 */ /* 0x000fe200078e021d */
[----:B------:R-:W-:-:S04]  /*15650*/  @!P4 MOV R34, 0x400 ;  /* 0x000004000022c802 */ /* 0x000fc80000000f00 */
[----:B------:R-:W-:Y:S01]  /*15660*/  @!P4 IADD3 R34, PT, PT, R34, 0xe10, RZ ;  /* 0x00000e102222c810 */ /* 0x000fe20007ffe0ff */
[----:B------:R-:W2:Y:S03]  /*15670*/  @!P3 LDS.64 R28, [R28+-0x8] ;  /* 0xfffff8001c1cb984 */ /* 0x000ea60000000a00 */
[----:B0-----:R-:W-:Y:S01]  /*15680*/  @!P4 LEA R35, R35, R34, 0x18 ;  /* 0x000000222323c211 */ /* 0x001fe200078ec0ff */
[----:B------:R-:W-:-:S04]  /*15690*/  @!P2 VIADD R34, R13, 0x1 ;  /* 0x000000010d22a836 */ /* 0x000fc80000000000 */
[----:B------:R-:W-:Y:S02]  /*156a0*/  @!P4 IMAD R36, R36, 0x8, R35 ;  /* 0x000000082424c824 */ /* 0x000fe400078e0223 */
[----:B------:R-:W0:Y:S01]  /*156b0*/  @!P2 I2F.F64 R34, R34 ;  /* 0x000000220022a312 */ /* 0x000e220000201c00 */
[----:B----4-:R-:W-:Y:S02]  /*156c0*/  @!P0 DMUL R18, R18, R20 ;  /* 0x0000001412128228 */ /* 0x010fe40000000000 */
[----:B-1----:R-:W-:Y:S01]  /*156d0*/  @!P2 DMUL R22, R22, R24 ;  /* 0x000000181616a228 */ /* 0x002fe20000000000 */
[----:B------:R-:W-:-:S05]  /*156e0*/  @!P3 IADD3 R24, PT, PT, R13, 0x1, RZ ;  /* 0x000000010d18b810 */ /* 0x000fca0007ffe0ff */
[----:B------:R-:W-:Y:S01]  /*156f0*/  @!P0 DFMA R20, -R18, R32, R14 ;  /* 0x000000201214822b */ /* 0x000fe2000000010e */
[----:B------:R-:W3:Y:S01]  /*15700*/  @!P4 LDS.64 R32, [R36+-0x8] ;  /* 0xfffff8002420c984 */ /* 0x000ee20000000a00 */
[----:B------:R-:W-:Y:S01]  /*15710*/  @!P0 DADD R10, R10, R18 ;  /* 0x000000000a0a8229 */ /* 0x000fe20000000012 */
[----:B------:R-:W1:Y:S07]  /*15720*/  @!P3 I2F.F64 R24, R24 ;  /* 0x000000180018b312 */ /* 0x000e6e0000201c00 */
[----:B------:R-:W-:Y:S01]  /*15730*/  @!P0 FSEL R20, R20, R14, P1 ;  /* 0x0000000e14148208 */ /* 0x000fe20000800000 */
[----:B--2---:R-:W-:Y:S01]  /*15740*/  @!P3 DMUL R26, R26, R28 ;  /* 0x0000001c1a1ab228 */ /* 0x004fe20000000000 */
[----:B------:R-:W-:Y:S01]  /*15750*/  @!P0 FSEL R21, R21, R15, P1 ;  /* 0x0000000f15158208 */ /* 0x000fe20000800000 */
[----:B------:R-:W-:Y:S01]  /*15760*/  @!P2 DADD R10, R10, R22 ;  /* 0x000000000a0aa229 */ /* 0x000fe20000000016 */
[----:B------:R-:W-:Y:S01]  /*15770*/  @!P4 IADD3 R28, PT, PT, R13, 0x1, RZ ;  /* 0x000000010d1cc810 */ /* 0x000fe20007ffe0ff */
[----:B------:R-:W-:-:S02]  /*15780*/  @!P0 IMAD.MOV.U32 R14, RZ, RZ, R20 ;  /* 0x000000ffff0e8224 */ /* 0x000fc400078e0014 */
[----:B------:R-:W-:-:S04]  /*15790*/  @!P0 IMAD.MOV.U32 R15, RZ, RZ, R21 ;  /* 0x000000ffff0f8224 */ /* 0x000fc800078e0015 */
[----:B------:R-:W-:Y:S02]  /*157a0*/  @!P3 DADD R10, R10, R26 ;  /* 0x000000000a0ab229 */ /* 0x000fe4000000001a */
[----:B0-----:R-:W-:-:S10]  /*157b0*/  @!P2 DFMA R20, -R22, R34, R14 ;  /* 0x000000221614a22b */ /* 0x001fd4000000010e */
[----:B------:R-:W-:Y:S02]  /*157c0*/  @!P2 FSEL R20, R20, R14, P1 ;  /* 0x0000000e1414a208 */ /* 0x000fe40000800000 */
[----:B------:R-:W-:-:S03]  /*157d0*/  @!P2 FSEL R21, R21, R15, P1 ;  /* 0x0000000f1515a208 */ /* 0x000fc60000800000 */
[----:B------:R-:W-:Y:S02]  /*157e0*/  @!P2 IMAD.MOV.U32 R14, RZ, RZ, R20 ;  /* 0x000000ffff0ea224 */ /* 0x000fe400078e0014 */
[----:B------:R-:W-:Y:S02]  /*157f0*/  @!P2 IMAD.MOV.U32 R15, RZ, RZ, R21 ;  /* 0x000000ffff0fa224 */ /* 0x000fe400078e0015 */
[----:B------:R-:W0:Y:S01]  /*15800*/  @!P4 I2F.F64 R20, R28 ;  /* 0x0000001c0014c312 */ /* 0x000e220000201c00 */
[----:B---3--:R-:W-:-:S03]  /*15810*/  @!P4 DMUL R30, R30, R32 ;  /* 0x000000201e1ec228 */ /* 0x008fc60000000000 */
[----:B-1----:R-:W-:-:S05]  /*15820*/  @!P3 DFMA R18, -R26, R24, R14 ;  /* 0x000000181a12b22b */ /* 0x002fca000000010e */
[----:B------:R-:W-:-:S05]  /*15830*/  @!P4 DADD R10, R10, R30 ;  /* 0x000000000a0ac229 */ /* 0x000fca000000001e */
[----:B------:R-:W-:Y:S02]  /*15840*/  @!P3 FSEL R19, R19, R15, P1 ;  /* 0x0000000f1313b208 */ /* 0x000fe40000800000 */
[----:B------:R-:W-:-:S03]  /*15850*/  @!P3 FSEL R18, R18, R14, P1 ;  /* 0x0000000e1212b208 */ /* 0x000fc60000800000 */
[----:B------:R-:W-:Y:S01]  /*15860*/  @!P3 IMAD.MOV.U32 R15, RZ, RZ, R19 ;  /* 0x000000ffff0fb224 */ /* 0x000fe200078e0013 */
[----:B------:R-:W-:-:S06]  /*15870*/  @!P3 MOV R14, R18 ;  /* 0x00000012000eb202 */ /* 0x000fcc0000000f00 */
[----:B0-----:R-:W-:-:S10]  /*15880*/  @!P4 DFMA R18, -R30, R20, R14 ;  /* 0x000000141e12c22b */ /* 0x001fd4000000010e */
[----:B------:R-:W-:Y:S02]  /*15890*/  @!P4 FSEL R19, R19, R15, P1 ;  /* 0x0000000f1313c208 */ /* 0x000fe40000800000 */
[----:B------:R-:W-:-:S03]  /*158a0*/  @!P4 FSEL R18, R18, R14, P1 ;  /* 0x0000000e1212c208 */ /* 0x000fc60000800000 */
[----:B------:R-:W-:Y:S01]  /*158b0*/  @!P4 IMAD.MOV.U32 R15, RZ, RZ, R19 ;  /* 0x000000ffff0fc224 */ /* 0x000fe200078e0013 */
[----:B------:R-:W-:-:S07]  /*158c0*/  @!P4 MOV R14, R18 ;  /* 0x00000012000ec202 */ /* 0x000fce0000000f00 */
.L_x_312:
[----:B------:R-:W-:Y:S05]  /*158d0*/  BSYNC.RECONVERGENT B1 ;  /* 0x0000000000017941 */ /* 0x000fea0003800200 */
.L_x_311:
[----:B------:R-:W-:Y:S05]  /*158e0*/  @!P5 BRA `(.L_x_306) ;  /* 0x00000004002cd947 */ /* 0x000fea0003800000 */
[----:B------:R-:W-:Y:S01]  /*158f0*/  ISETP.NE.AND P0, PT, R38, 0x1, PT ;  /* 0x000000012600780c */ /* 0x000fe20003f05270 */
[----:B------:R-:W-:Y:S01]  /*15900*/  BSSY.RECONVERGENT B1, `(.L_x_313) ;  /* 0x0000031000017945 */ /* 0x000fe20003800200 */
[----:B------:R-:W-:-:S04]  /*15910*/  LOP3.LUT R17, R17, 0x1, RZ, 0xc0, !PT ;  /* 0x0000000111117812 */ /* 0x000fc800078ec0ff */
[----:B------:R-:W-:-:S07]  /*15920*/  ISETP.NE.U32.AND P3, PT, R17, 0x1, PT ;  /* 0x000000011100780c */ /* 0x000fce0003f65070 */
[----:B------:R-:W-:Y:S06]  /*15930*/  @!P0 BRA `(.L_x_314) ;  /* 0x0000000000b48947 */ /* 0x000fec0003800000 */
[----:B------:R-:W0:Y:S02]  /*15940*/  LDC.64 R18, c[0x0][0x3f0] ;  /* 0x0000fc00ff127b82 */ /* 0x000e240000000a00 */
[----:B0-----:R-:W-:-:S06]  /*15950*/  IMAD.WIDE R20, R16, 0x4, R18 ;  /* 0x0000000410147825 */ /* 0x001fcc00078e0212 */
[----:B------:R-:W0:Y:S01]  /*15960*/  LDC.64 R18, c[0x0][0x3f8] ;  /* 0x0000fe00ff127b82 */ /* 0x000e220000000a00 */
[----:B------:R-:W2:Y:S04]  /*15970*/  LDG.E R27, desc[UR36][R20.64] ;  /* 0x00000024141b7981 */ /* 0x000ea8000c1e1900 */
[----:B------:R-:W3:Y:S01]  /*15980*/  LDG.E R28, desc[UR36][R20.64+0x4] ;  /* 0x00000424141c7981 */ /* 0x000ee2000c1e1900 */
[----:B0-----:R-:W-:Y:S01]  /*15990*/  IMAD.WIDE R24, R16, 0x8, R18 ;  /* 0x0000000810187825 */ /* 0x001fe200078e0212 */
[----:B--2---:R-:W-:Y:S02]  /*159a0*/  LEA R17, R27, UR10, 0x2 ;  /* 0x0000000a1b117c11 */ /* 0x004fe4000f8e10ff */
[----:B---3--:R-:W-:-:S03]  /*159b0*/  LEA R26, R28, UR10, 0x2 ;  /* 0x0000000a1c1a7c11 */ /* 0x008fc6000f8e10ff */
[----:B------:R-:W0:Y:S04]  /*159c0*/  LDS R22, [R17+-0x4] ;  /* 0xfffffc0011167984 */ /* 0x000e280000000800 */
[----:B------:R-:W1:Y:S01]  /*159d0*/  LDS R26, [R26+-0x4] ;  /* 0xfffffc001a1a7984 */ /* 0x000e620000000800 */
[C---:B0-----:R-:W-:Y:S02]  /*159e0*/  ISETP.NE.AND P0, PT, R13.reuse, R22, PT ;  /* 0x000000160d00720c */ /* 0x041fe40003f05270 */
[----:B-1----:R-:W-:-:S11]  /*159f0*/  ISETP.NE.AND P2, PT, R13, R26, PT ;  /* 0x0000001a0d00720c */ /* 0x002fd60003f45270 */
[----:B------:R-:W2:Y:S04]  /*15a00*/  @!P0 LDG.E.64 R18, desc[UR36][R24.64] ;  /* 0x0000002418128981 */ /* 0x000ea8000c1e1b00 */
[----:B------:R0:W3:Y:S01]  /*15a10*/  @!P2 LDG.E.64 R22, desc[UR36][R24.64+0x8] ;  /* 0x000008241816a981 */ /* 0x0000e2000c1e1b00 */
[----:B------:R-:W-:Y:S01]  /*15a20*/  @!P0 MOV R17, 0x400 ;  /* 0x0000040000118802 */ /* 0x000fe20000000f00 */
[----:B------:R-:W-:Y:S01]  /*15a30*/  VIADD R16, R16, 0x2 ;  /* 0x0000000210107836 */ /* 0x000fe20000000000 */
[----:B------:R-:W-:Y:S01]  /*15a40*/  @!P2 MOV R26, 0x400 ;  /* 0x00000400001aa802 */ /* 0x000fe20000000f00 */
[----:B------:R-:W1:Y:S02]  /*15a50*/  @!P0 S2R R20, SR_CgaCtaId ;  /* 0x0000000000148919 */ /* 0x000e640000008800 */
[----:B------:R-:W-:Y:S01]  /*15a60*/  @!P0 VIADD R17, R17, 0xe10 ;  /* 0x00000e1011118836 */ /* 0x000fe20000000000 */
[----:B------:R-:W4:Y:S01]  /*15a70*/  @!P2 S2R R29, SR_CgaCtaId ;  /* 0x00000000001da919 */ /* 0x000f220000008800 */
[----:B------:R-:W-:-:S03]  /*15a80*/  @!P2 VIADD R26, R26, 0xe10 ;  /* 0x00000e101a1aa836 */ /* 0x000fc60000000000 */
[----:B-1----:R-:W-:-:S04]  /*15a90*/  @!P0 LEA R20, R20, R17, 0x18 ;  /* 0x0000001114148211 */ /* 0x002fc800078ec0ff */
[----:B------:R-:W-:Y:S02]  /*15aa0*/  @!P0 LEA R17, R27, R20, 0x3 ;  /* 0x000000141b118211 */ /* 0x000fe400078e18ff */
[----:B----4-:R-:W-:-:S03]  /*15ab0*/  @!P2 LEA R29, R29, R26, 0x18 ;  /* 0x0000001a1d1da211 */ /* 0x010fc600078ec0ff */
[----:B------:R-:W2:Y:S02]  /*15ac0*/  @!P0 LDS.64 R20, [R17+-0x8] ;  /* 0xfffff80011148984 */ /* 0x000ea40000000a00 */
[----:B0-----:R-:W-:Y:S01]  /*15ad0*/  @!P2 IMAD R24, R28, 0x8, R29 ;  /* 0x000000081c18a824 */ /* 0x001fe200078e021d */
[C---:B------:R-:W-:Y:S01]  /*15ae0*/  @!P0 IADD3 R28, PT, PT, R13.reuse, 0x1, RZ ;  /* 0x000000010d1c8810 */ /* 0x040fe20007ffe0ff */
[----:B------:R-:W-:-:S03]  /*15af0*/  @!P2 VIADD R29, R13, 0x1 ;  /* 0x000000010d1da836 */ /* 0x000fc60000000000 */
[----:B------:R-:W0:Y:S01]  /*15b00*/  @!P0 I2F.F64 R26, R28 ;  /* 0x0000001c001a8312 */ /* 0x000e220000201c00 */
[----:B------:R-:W3:Y:S01]  /*15b10*/  @!P2 LDS.64 R24, [R24+-0x8] ;  /* 0xfffff8001818a984 */ /* 0x000ee20000000a00 */
[----:B--2---:R-:W-:Y:S02]  /*15b20*/  @!P0 DMUL R18, R18, R20 ;  /* 0x0000001412128228 */ /* 0x004fe40000000000 */
[----:B---3--:R-:W-:-:S06]  /*15b30*/  @!P2 DMUL R22, R22, R24 ;  /* 0x000000181616a228 */ /* 0x008fcc0000000000 */
[----:B0-----:R-:W-:Y:S01]  /*15b40*/  @!P0 DFMA R20, -R18, R26, R14 ;  /* 0x0000001a1214822b */ /* 0x001fe2000000010e */
[----:B------:R-:W0:Y:S01]  /*15b50*/  @!P2 I2F.F64 R26, R29 ;  /* 0x0000001d001aa312 */ /* 0x000e220000201c00 */
[----:B------:R-:W-:-:S08]  /*15b60*/  @!P0 DADD R10, R10, R18 ;  /* 0x000000000a0a8229 */ /* 0x000fd00000000012 */
[----:B------:R-:W-:Y:S01]  /*15b70*/  @!P0 FSEL R17, R20, R14, P1 ;  /* 0x0000000e14118208 */ /* 0x000fe20000800000 */
[----:B------:R-:W-:Y:S01]  /*15b80*/  @!P2 DADD R10, R10, R22 ;  /* 0x000000000a0aa229 */ /* 0x000fe20000000016 */
        /* <DEDUP_REMOVED lines=8> */
.L_x_314:
[----:B------:R-:W-:Y:S05]  /*15c10*/  BSYNC.RECONVERGENT B1 ;  /* 0x0000000000017941 */ /* 0x000fea0003800200 */
.L_x_313:
[----:B------:R-:W-:Y:S05]  /*15c20*/  @P3 BRA `(.L_x_306) ;  /* 0x00000000005c3947 */ /* 0x000fea0003800000 */
[----:B------:R-:W0:Y:S02]  /*15c30*/  LDC.64 R18, c[0x0][0x3f0] ;  /* 0x0000fc00ff127b82 */ /* 0x000e240000000a00 */
[----:B0-----:R-:W-:-:S05]  /*15c40*/  IMAD.WIDE R18, R16, 0x4, R18 ;  /* 0x0000000410127825 */ /* 0x001fca00078e0212 */
[----:B------:R-:W2:Y:S02]  /*15c50*/  LDG.E R22, desc[UR36][R18.64] ;  /* 0x0000002412167981 */ /* 0x000ea4000c1e1900 */
[----:B--2---:R-:W-:-:S05]  /*15c60*/  LEA R17, R22, UR10, 0x2 ;  /* 0x0000000a16117c11 */ /* 0x004fca000f8e10ff */
[----:B------:R-:W0:Y:S02]  /*15c70*/  LDS R20, [R17+-0x4] ;  /* 0xfffffc0011147984 */ /* 0x000e240000000800 */
[----:B0-----:R-:W-:-:S13]  /*15c80*/  ISETP.NE.AND P0, PT, R13, R20, PT ;  /* 0x000000140d00720c */ /* 0x001fda0003f05270 */
[----:B------:R-:W-:Y:S05]  /*15c90*/  @P0 BRA `(.L_x_306) ;  /* 0x0000000000400947 */ /* 0x000fea0003800000 */
[----:B------:R-:W0:Y:S02]  /*15ca0*/  LDC.64 R18, c[0x0][0x3f8] ;  /* 0x0000fe00ff127b82 */ /* 0x000e240000000a00 */
[----:B0-----:R-:W-:-:S06]  /*15cb0*/  IMAD.WIDE R16, R16, 0x8, R18 ;  /* 0x0000000810107825 */ /* 0x001fcc00078e0212 */
[----:B------:R-:W2:Y:S01]  /*15cc0*/  LDG.E.64 R16, desc[UR36][R16.64] ;  /* 0x0000002410107981 */ /* 0x000ea2000c1e1b00 */
[----:B------:R-:W0:Y:S01]  /*15cd0*/  S2UR UR12, SR_CgaCtaId ;  /* 0x00000000000c79c3 */ /* 0x000e220000008800 */
[----:B------:R-:W-:Y:S01]  /*15ce0*/  UMOV UR11, 0x400 ;  /* 0x00000400000b7882 */ /* 0x000fe20000000000 */
[----:B------:R-:W-:Y:S01]  /*15cf0*/  VIADD R13, R13, 0x1 ;  /* 0x000000010d0d7836 */ /* 0x000fe20000000000 */
[----:B------:R-:W-:-:S03]  /*15d00*/  UIADD3 UR11, UPT, UPT, UR11, 0xe10, URZ ;  /* 0x00000e100b0b7890 */ /* 0x000fc6000fffe0ff */
[----:B------:R-:W1:Y:S01]  /*15d10*/  I2F.F64 R20, R13 ;  /* 0x0000000d00147312 */ /* 0x000e620000201c00 */
[----:B0-----:R-:W-:-:S06]  /*15d20*/  ULEA UR11, UR12, UR11, 0x18 ;  /* 0x0000000b0c0b7291 */ /* 0x001fcc000f8ec0ff */
[----:B------:R-:W-:-:S05]  /*15d30*/  LEA R22, R22, UR11, 0x3 ;  /* 0x0000000b16167c11 */ /* 0x000fca000f8e18ff */
[----:B------:R-:W2:Y:S02]  /*15d40*/  LDS.64 R18, [R22+-0x8] ;  /* 0xfffff80016127984 */ /* 0x000ea40000000a00 */
[----:B--2---:R-:W-:-:S08]  /*15d50*/  DMUL R18, R16, R18 ;  /* 0x0000001210127228 */ /* 0x004fd00000000000 */
[----:B-1----:R-:W-:Y:S02]  /*15d60*/  DFMA R20, -R18, R20, R14 ;  /* 0x000000141214722b */ /* 0x002fe4000000010e */
[----:B------:R-:W-:-:S08]  /*15d70*/  DADD R10, R10, R18 ;  /* 0x000000000a0a7229 */ /* 0x000fd00000000012 */
[----:B------:R-:W-:Y:S02]  /*15d80*/  FSEL R14, R20, R14, P1 ;  /* 0x0000000e140e7208 */ /* 0x000fe40000800000 */
[----:B------:R-:W-:-:S07]  /*15d90*/  FSEL R15, R21, R15, P1 ;  /* 0x0000000f150f7208 */ /* 0x000fce0000800000 */
.L_x_306:
[----:B------:R-:W-:Y:S05]  /*15da0*/  BSYNC.RECONVERGENT B0 ;  /* 0x0000000000007941 */ /* 0x000fea0003800200 */
.L_x_305:
[----:B------:R-:W-:Y:S01]  /*15db0*/  IMAD.SHL.U32 R13, R5, 0x2, RZ ;  /* 0x00000002050d7824 */ /* 0x000fe200078e00ff */
[----:B------:R-:W-:Y:S01]  /*15dc0*/  MOV R18, 0x0 ;  /* 0x0000000000127802 */ /* 0x000fe20000000f00 */
[----:B------:R-:W-:Y:S01]  /*15dd0*/  IMAD.MOV.U32 R19, RZ, RZ, 0x3fd80000 ;  /* 0x3fd80000ff137424 */ /* 0x000fe200078e00ff */
[----:B------:R-:W0:Y:S01]  /*15de0*/  LDCU.U8 UR11, c[0x0][0x408] ;  /* 0x00008100ff0b77ac */ /* 0x000e220008000000 */
[CC--:B------:R-:W-:Y:S01]  /*15df0*/  IMAD R16, R4.reuse, R13.reuse, R4 ;  /* 0x0000000d04107224 */ /* 0x0c0fe200078e0204 */
[----:B------:R-:W-:Y:S01]  /*15e00*/  ISETP.NE.AND P0, PT, R4, 0x1, PT ;  /* 0x000000010400780c */ /* 0x000fe20003f05270 */
[----:B------:R-:W-:Y:S01]  /*15e10*/  BSSY.RECONVERGENT B0, `(.L_x_315) ;  /* 0x0000033000007945 */ /* 0x000fe20003800200 */
[----:B------:R-:W1:Y:S02]  /*15e20*/  LDCU.S8 UR12, c[0x0][0x409] ;  /* 0x00008120ff0c77ac */ /* 0x000e640008000200 */
[----:B------:R-:W-:Y:S02]  /*15e30*/  LEA R16, R16, R13, 0x1 ;  /* 0x0000000d10107211 */ /* 0x000fe400078e08ff */
[----:B------:R-:W-:Y:S01]  /*15e40*/  LOP3.LUT R13, R13, 0x2, RZ, 0xc0, !PT ;  /* 0x000000020d0d7812 */ /* 0x000fe200078ec0ff */
[----:B------:R-:W-:Y:S01]  /*15e50*/  UMOV UR14, 0x54442d18 ;  /* 0x54442d18000e7882 */ /* 0x000fe20000000000 */
[----:B------:R-:W-:Y:S01]  /*15e60*/  ISETP.NE.OR P0, PT, R9, R8, P0 ;  /* 0x000000080900720c */ /* 0x000fe20000705670 */
[----:B------:R-:W-:Y:S01]  /*15e70*/  VIADD R26, R16, 0x1 ;  /* 0x00000001101a7836 */ /* 0x000fe20000000000 */
[----:B------:R-:W-:Y:S01]  /*15e80*/  IADD3 R13, PT, PT, -R13, 0x1, RZ ;  /* 0x000000010d0d7810 */ /* 0x000fe20007ffe1ff */
[----:B------:R-:W-:Y:S01]  /*15e90*/  UMOV UR15, 0x402921fb ;  /* 0x402921fb000f7882 */ /* 0x000fe20000000000 */
[----:B------:R-:W-:-:S02]  /*15ea0*/  ISETP.NE.OR P0, PT, R0, 0x2, P0 ;  /* 0x000000020000780c */ /* 0x000fc40000705670 */
[----:B------:R-:W2:Y:S01]  /*15eb0*/  I2F.F64 R20, R13 ;  /* 0x0000000d00147312 */ /* 0x000ea20000201c00 */
[----:B0-----:R-:W-:Y:S01]  /*15ec0*/  UPRMT UR11, UR11, 0x8880, URZ ;  /* 0x000088800b0b7896 */ /* 0x001fe200080000ff */
[----:B-1----:R-:W-:-:S06]  /*15ed0*/  ISETP.NE.OR P0, PT, RZ, UR12, P0 ;  /* 0x0000000cff007c0c */ /* 0x002fcc0008705670 */
[----:B------:R-:W0:Y:S01]  /*15ee0*/  I2F.F64 R26, R26 ;  /* 0x0000001a001a7312 */ /* 0x000e220000201c00 */
[----:B------:R-:W-:Y:S01]  /*15ef0*/  ISETP.NE.AND P3, PT, RZ, UR11, PT ;  /* 0x0000000bff007c0c */ /* 0x000fe2000bf65270 */
[----:B--2---:R-:W-:-:S06]  /*15f00*/  DMUL R20, R20, UR14 ;  /* 0x0000000e14147c28 */ /* 0x004fcc0008000000 */
[----:B0-----:R-:W0:Y:S01]  /*15f10*/  MUFU.RSQ64H R23, R27 ;  /* 0x0000001b00177308 */ /* 0x001e220000001c00 */
[----:B------:R-:W-:-:S05]  /*15f20*/  VIADD R22, R27, 0xfcb00000 ;  /* 0xfcb000001b167836 */ /* 0x000fca0000000000 */
[----:B------:R-:W-:Y:S01]  /*15f30*/  ISETP.GE.U32.AND P2, PT, R22, 0x7ca00000, PT ;  /* 0x7ca000001600780c */ /* 0x000fe20003f46070 */
[----:B0-----:R-:W-:-:S08]  /*15f40*/  DMUL R16, R22, R22 ;  /* 0x0000001616107228 */ /* 0x001fd00000000000 */
[----:B------:R-:W-:-:S08]  /*15f50*/  DFMA R16, R26, -R16, 1 ;  /* 0x3ff000001a10742b */ /* 0x000fd00000000810 */
[----:B------:R-:W-:Y:S02]  /*15f60*/  DFMA R18, R16, R18, 0.5 ;  /* 0x3fe000001012742b */ /* 0x000fe40000000012 */
[----:B------:R-:W-:-:S08]  /*15f70*/  DMUL R16, R22, R16 ;  /* 0x0000001016107228 */ /* 0x000fd00000000000 */
[----:B------:R-:W-:Y:S02]  /*15f80*/  DFMA R28, R18, R16, R22 ;  /* 0x00000010121c722b */ /* 0x000fe40000000016 */
[----:B------:R-:W-:Y:S02]  /*15f90*/  DADD R18, R14, -R2 ;  /* 0x000000000e127229 */ /* 0x000fe40000000802 */
[----:B------:R-:W-:-:S04]  /*15fa0*/  DADD R16, R10, R6 ;  /* 0x000000000a107229 */ /* 0x000fc80000000006 */
[----:B------:R-:W-:Y:S02]  /*15fb0*/  DMUL R30, R26, R28 ;  /* 0x0000001c1a1e7228 */ /* 0x000fe40000000000 */
[----:B------:R-:W-:Y:S01]  /*15fc0*/  VIADD R25, R29, 0xfff00000 ;  /* 0xfff000001d197836 */ /* 0x000fe20000000000 */
[----:B------:R-:W-:Y:S02]  /*15fd0*/  MOV R24, R28 ;  /* 0x0000001c00187202 */ /* 0x000fe40000000f00 */
[----:B------:R-:W-:Y:S02]  /*15fe0*/  FSEL R35, R14, R18, P0 ;  /* 0x000000120e237208 */ /* 0x000fe40000000000 */
[----:B------:R-:W-:Y:S01]  /*15ff0*/  FSEL R37, R15, R19, P0 ;  /* 0x000000130f257208 */ /* 0x000fe20000000000 */
[----:B------:R-:W-:Y:S01]  /*16000*/  DFMA R32, R30, -R30, R26 ;  /* 0x8000001e1e20722b */ /* 0x000fe2000000001a */
[----:B------:R-:W-:Y:S02]  /*16010*/  FSEL R16, R10, R16, P0 ;  /* 0x000000100a107208 */ /* 0x000fe40000000000 */
[----:B------:R-:W-:-:S02]  /*16020*/  FSEL R17, R11, R17, P0 ;  /* 0x000000110b117208 */ /* 0x000fc40000000000 */
[----:B------:R-:W-:Y:S02]  /*16030*/  FSEL R10, R14, R35, !P3 ;  /* 0x000000230e0a7208 */ /* 0x000fe40005800000 */
[----:B------:R-:W-:Y:S01]  /*16040*/  FSEL R11, R15, R37, !P3 ;  /* 0x000000250f0b7208 */ /* 0x000fe20005800000 */
        /* <DEDUP_REMOVED lines=12> */
[----:B-----5:R-:W-:Y:S05]  /*16110*/  CALL.REL.NOINC `($__internal_2_$__cuda_sm20_dsqrt_rn_f64_mediumpath_v1) ;  /* 0x0000000c00207944 */ /* 0x020fea0003c00000 */
[----:B------:R-:W-:Y:S02]  /*16120*/  IMAD.MOV.U32 R18, RZ, RZ, R64 ;  /* 0x000000ffff127224 */ /* 0x000fe400078e0040 */
[----:B------:R-:W-:-:S07]  /*16130*/  IMAD.MOV.U32 R19, RZ, RZ, R65 ;  /* 0x000000ffff137224 */ /* 0x000fce00078e0041 */
.L_x_316:
[----:B------:R-:W-:Y:S05]  /*16140*/  BSYNC.RECONVERGENT B0 ;  /* 0x0000000000007941 */ /* 0x000fea0003800200 */
.L_x_315:
[----:B------:R-:W0:Y:S01]  /*16150*/  S2UR UR12, SR_CgaCtaId ;  /* 0x00000000000c79c3 */ /* 0x000e220000008800 */
[----:B------:R-:W-:Y:S01]  /*16160*/  UMOV UR11, 0x400 ;  /* 0x00000400000b7882 */ /* 0x000fe20000000000 */
[----:B------:R-:W-:Y:S01]  /*16170*/  DMUL R68, R20, R18 ;  /* 0x0000001214447228 */ /* 0x000fe20000000000 */
[----:B------:R-:W-:Y:S01]  /*16180*/  UIADD3 UR11, UPT, UPT, UR11, 0x1130, URZ ;  /* 0x000011300b0b7890 */ /* 0x000fe2000fffe0ff */
[----:B------:R-:W-:Y:S08]  /*16190*/  BSSY.RECONVERGENT B0, `(.L_x_317) ;  /* 0x000001b000007945 */ /* 0x000ff00003800200 */
[----:B------:R-:W-:Y:S01]  /*161a0*/  FSETP.GEU.AND P2, PT, |R69|, 6.5827683646048100446e-37, PT ;  /* 0x036000004500780b */ /* 0x000fe20003f4e200 */
[----:B0-----:R-:W-:-:S06]  /*161b0*/  ULEA UR11, UR12, UR11, 0x18 ;  /* 0x0000000b0c0b7291 */ /* 0x001fcc000f8ec0ff */
[----:B------:R-:W-:Y:S02]  /*161c0*/  LEA R13, R5, UR11, 0x2 ;  /* 0x0000000b050d7c11 */ /* 0x000fe4000f8e10ff */
[----:B------:R-:W-:-:S03]  /*161d0*/  LEA R22, R4, UR11, 0x2 ;  /* 0x0000000b04167c11 */ /* 0x000fc6000f8e10ff */
[----:B------:R-:W-:Y:S04]  /*161e0*/  LDS R4, [R13+0x4] ;  /* 0x000004000d047984 */ /* 0x000fe80000000800 */
[----:B------:R-:W0:Y:S02]  /*161f0*/  LDS R5, [R22+0x4] ;  /* 0x0000040016057984 */ /* 0x000e240000000800 */
[----:B0-----:R-:W-:Y:S01]  /*16200*/  IMAD R64, R4, R5, RZ ;  /* 0x0000000504407224 */ /* 0x001fe200078e02ff */
[----:B------:R-:W-:-:S05]  /*16210*/  MOV R4, 0x1 ;  /* 0x0000000100047802 */ /* 0x000fca0000000f00 */
[----:B------:R-:W0:Y:S08]  /*16220*/  I2F.F64 R64, R64 ;  /* 0x0000004000407312 */ /* 0x000e300000201c00 */
[----:B0-----:R-:W0:Y:S02]  /*16230*/  MUFU.RCP64H R5, R65 ;  /* 0x0000004100057308 */ /* 0x001e240000001800 */
        /* <DEDUP_REMOVED lines=13> */
[----:B-----5:R-:W-:Y:S05]  /*16310*/  CALL.REL.NOINC `($__internal_1_$__cuda_sm20_div_rn_f64_full) ;  /* 0x0000000400347944 */ /* 0x020fea0003c00000 */
[----:B------:R-:W-:Y:S01]  /*16320*/  IMAD.MOV.U32 R4, RZ, RZ, R72 ;  /* 0x000000ffff047224 */ /* 0x000fe200078e0048 */
[----:B------:R-:W-:-:S07]  /*16330*/  MOV R5, R73 ;  /* 0x0000004900057202 */ /* 0x000fce0000000f00 */
.L_x_318:
[----:B------:R-:W-:Y:S05]  /*16340*/  BSYNC.RECONVERGENT B0 ;  /* 0x0000000000007941 */ /* 0x000fea0003800200 */
.L_x_317:
[----:B------:R-:W-:Y:S01]  /*16350*/  VIADD R14, R9, 0xffffffff ;  /* 0xffffffff090e7836 */ /* 0x000fe20000000000 */
[----:B------:R-:W0:Y:S01]  /*16360*/  LDCU.64 UR14, c[0x0][0x410] ;  /* 0x00008200ff0e77ac */ /* 0x000e220008000a00 */
[----:B------:R-:W-:-:S03]  /*16370*/  VIADD R18, R8, 0xffffffff ;  /* 0xffffffff08127836 */ /* 0x000fc60000000000 */
[----:B------:R-:W-:Y:S02]  /*16380*/  ISETP.GT.U32.AND P0, PT, R14, 0x7, PT ;  /* 0x000000070e00780c */ /* 0x000fe40003f04070 */
[----:B------:R-:W-:-:S11]  /*16390*/  ISETP.GT.U32.AND P2, PT, R18, 0x7, PT ;  /* 0x000000071200780c */ /* 0x000fd60003f44070 */
[----:B------:R-:W-:Y:S02]  /*163a0*/  @!P0 LEA R13, R14, R1, 0x2 ;  /* 0x000000010e0d8211 */ /* 0x000fe400078e10ff */
[----:B------:R-:W-:-:S03]  /*163b0*/  @!P2 IMAD R14, R18, 0x4, R1 ;  /* 0x00000004120ea824 */ /* 0x000fc600078e0201 */
[----:B------:R-:W2:Y:S04]  /*163c0*/  @!P0 LDL R9, [R13] ;  /* 0x000000000d098983 */ /* 0x000ea80000100800 */
[----:B------:R-:W2:Y:S01]  /*163d0*/  @!P2 LDL R8, [R14] ;  /* 0x000000000e08a983 */ /* 0x000ea20000100800 */
[----:B------:R-:W-:Y:S01]  /*163e0*/  DMUL R16, R4, R16 ;  /* 0x0000001004107228 */ /* 0x000fe20000000000 */
[----:B------:R-:W-:Y:S01]  /*163f0*/  BSSY.RECONVERGENT B0, `(.L_x_319) ;  /* 0x0000010000007945 */ /* 0x000fe20003800200 */
[----:B--2---:R-:W-:-:S05]  /*16400*/  IMAD R15, R9, UR38, R8 ;  /* 0x00000026090f7c24 */ /* 0x004fca000f8e0208 */
[----:B------:R-:W-:Y:S02]  /*16410*/  SHF.R.S32.HI R19, RZ, 0x1f, R15 ;  /* 0x0000001fff137819 */ /* 0x000fe4000001140f */
[----:B-----5:R-:W-:-:S04]  /*16420*/  IADD3 R9, P0, PT, R12, R15, RZ ;  /* 0x0000000f0c097210 */ /* 0x020fc80007f1e0ff */
[----:B------:R-:W-:Y:S02]  /*16430*/  LEA.HI.X.SX32 R18, R12, R19, 0x1, P0 ;  /* 0x000000130c127211 */ /* 0x000fe400000f0eff */
[----:B0-----:R-:W-:-:S04]  /*16440*/  LEA R8, P0, R9, UR14, 0x3 ;  /* 0x0000000e09087c11 */ /* 0x001fc8000f8018ff */
[----:B------:R-:W-:-:S05]  /*16450*/  LEA.HI.X R9, R9, UR15, R18, 0x3, P0 ;  /* 0x0000000f09097c11 */ /* 0x000fca00080f1c12 */
[----:B------:R0:W-:Y:S01]  /*16460*/  STG.E.64 desc[UR36][R8.64+-0x8], R16 ;  /* 0xfffff81008007986 */ /* 0x0001e2000c101b24 */
[----:B------:R-:W-:Y:S05]  /*16470*/  @!P1 BRA `(.L_x_320) ;  /* 0x00000000001c9947 */ /* 0x000fea0003800000 */
[----:B------:R-:W1:Y:S01]  /*16480*/  LDCU.64 UR14, c[0x0][0x418] ;  /* 0x00008300ff0e77ac */ /* 0x000e620008000a00 */
[----:B0-----:R-:W-:Y:S01]  /*16490*/  IADD3 R9, P0, PT, R15, UR4, RZ ;  /* 0x000000040f097c10 */ /* 0x001fe2000ff1e0ff */
[----:B------:R-:W-:-:S03]  /*164a0*/  DMUL R10, R4, R10 ;  /* 0x0000000a040a7228 */ /* 0x000fc60000000000 */
[----:B------:R-:W-:Y:S02]  /*164b0*/  IADD3.X R14, PT, PT, R19, UR5, RZ, P0, !PT ;  /* 0x00000005130e7c10 */ /* 0x000fe400087fe4ff */
[----:B-1----:R-:W-:-:S04]  /*164c0*/  LEA R8, P0, R9, UR14, 0x3 ;  /* 0x0000000e09087c11 */ /* 0x002fc8000f8018ff */
[----:B------:R-:W-:-:S05]  /*164d0*/  LEA.HI.X R9, R9, UR15, R14, 0x3, P0 ;  /* 0x0000000f09097c11 */ /* 0x000fca00080f1c0e */
[----:B------:R1:W-:Y:S04]  /*164e0*/  STG.E.64 desc[UR36][R8.64], R10 ;  /* 0x0000000a08007986 */ /* 0x0003e8000c101b24 */
.L_x_320:
[----:B------:R-:W-:Y:S05]  /*164f0*/  BSYNC.RECONVERGENT B0 ;  /* 0x0000000000007941 */ /* 0x000fea0003800200 */
.L_x_319:
[----:B------:R-:W-:-:S05]  /*16500*/  VIADD R42, R42, 0x4 ;  /* 0x000000042a2a7836 */ /* 0x000fca0000000000 */
[----:B------:R-:W-:-:S13]  /*16510*/  ISETP.GE.U32.AND P0, PT, R42, UR13, PT ;  /* 0x0000000d2a007c0c */ /* 0x000fda000bf06070 */
[----:B------:R-:W-:Y:S05]  /*16520*/  @!P0 BRA `(.L_x_321) ;  /* 0xffffffe000148947 */ /* 0x000fea000383ffff */
[----:B------:R-:W-:Y:S05]  /*16530*/  EXIT ;  /* 0x000000000000794d */ /* 0x000fea0003800000 */
        .weak           $__internal_0_$__cuda_sm20_dblrcp_rn_slowpath_v3
        .type           $__internal_0_$__cuda_sm20_dblrcp_rn_slowpath_v3,@function
        .size           $__internal_0_$__cuda_sm20_dblrcp_rn_slowpath_v3,($__internal_1_$__cuda_sm20_div_rn_f64_full - $__internal_0_$__cuda_sm20_dblrcp_rn_slowpath_v3)
$__internal_0_$__cuda_sm20_dblrcp_rn_slowpath_v3:
[----:B------:R-:W-:Y:S01]  /*16540*/  DSETP.GTU.AND P0, PT, |R10|, +INF , PT ;  /* 0x7ff000000a00742a */ /* 0x000fe20003f0c200 */
[----:B------:R-:W-:-:S13]  /*16550*/  BSSY B1, `(.L_x_322) ;  /* 0x0000024000017945 */ /* 0x000fda0003800000 */
[----:B------:R-:W-:Y:S05]  /*16560*/  @P0 BRA `(.L_x_323) ;  /* 0x0000000000800947 */ /* 0x000fea0003800000 */
[----:B------:R-:W-:-:S04]  /*16570*/  LOP3.LUT R4, R11, 0x7fffffff, RZ, 0xc0, !PT ;  /* 0x7fffffff0b047812 */ /* 0x000fc800078ec0ff */
[----:B------:R-:W-:-:S04]  /*16580*/  IADD3 R2, PT, PT, R4, -0x1, RZ ;  /* 0xffffffff04027810 */ /* 0x000fc80007ffe0ff */
[----:B------:R-:W-:-:S13]  /*16590*/  ISETP.GE.U32.AND P0, PT, R2, 0x7fefffff, PT ;  /* 0x7fefffff0200780c */ /* 0x000fda0003f06070 */
[----:B------:R-:W-:Y:S01]  /*165a0*/  @P0 LOP3.LUT R3, R11, 0x7ff00000, RZ, 0x3c, !PT ;  /* 0x7ff000000b030812 */ /* 0x000fe200078e3cff */
[----:B------:R-:W-:Y:S01]  /*165b0*/  @P0 IMAD.MOV.U32 R2, RZ, RZ, RZ ;  /* 0x000000ffff020224 */ /* 0x000fe200078e00ff */
[----:B------:R-:W-:Y:S06]  /*165c0*/  @P0 BRA `(.L_x_324) ;  /* 0x0000000000700947 */ /* 0x000fec0003800000 */
[----:B------:R-:W-:-:S13]  /*165d0*/  ISETP.GE.U32.AND P0, PT, R4, 0x1000001, PT ;  /* 0x010000010400780c */ /* 0x000fda0003f06070 */
[----:B------:R-:W-:Y:S05]  /*165e0*/  @!P0 BRA `(.L_x_325) ;  /* 0x0000000000388947 */ /* 0x000fea0003800000 */
[----:B------:R-:W-:Y:S01]  /*165f0*/  VIADD R3, R11, 0xc0200000 ;  /* 0xc02000000b037836 */ /* 0x000fe20000000000 */
[----:B------:R-:W-:Y:S01]  /*16600*/  MOV R2, R10 ;  /* 0x0000000a00027202 */ /* 0x000fe20000000f00 */
[----:B------:R-:W-:Y:S02]  /*16610*/  IMAD.MOV.U32 R4, RZ, RZ, R9 ;  /* 0x000000ffff047224 */ /* 0x000fe400078e0009 */
[----:B------:R-:W0:Y:S04]  /*16620*/  MUFU.RCP64H R5, R3 ;  /* 0x0000000300057308 */ /* 0x000e280000001800 */
[----:B0-----:R-:W-:-:S08]  /*16630*/  DFMA R8, -R2, R4, 1 ;  /* 0x3ff000000208742b */ /* 0x001fd00000000104 */
[----:B------:R-:W-:-:S08]  /*16640*/  DFMA R8, R8, R8, R8 ;  /* 0x000000080808722b */ /* 0x000fd00000000008 */
[----:B------:R-:W-:-:S08]  /*16650*/  DFMA R8, R4, R8, R4 ;  /* 0x000000080408722b */ /* 0x000fd00000000004 */
[----:B------:R-:W-:-:S08]  /*16660*/  DFMA R4, -R2, R8, 1 ;  /* 0x3ff000000204742b */ /* 0x000fd00000000108 */
[----:B------:R-:W-:-:S08]  /*16670*/  DFMA R4, R8, R4, R8 ;  /* 0x000000040804722b */ /* 0x000fd00000000008 */
[----:B------:R-:W-:-:S08]  /*16680*/  DMUL R4, R4, 2.2250738585072013831e-308 ;  /* 0x0010000004047828 */ /* 0x000fd00000000000 */
[----:B------:R-:W-:-:S08]  /*16690*/  DFMA R8, -R10, R4, 1 ;  /* 0x3ff000000a08742b */ /* 0x000fd00000000104 */
[----:B------:R-:W-:-:S08]  /*166a0*/  DFMA R8, R8, R8, R8 ;  /* 0x000000080808722b */ /* 0x000fd00000000008 */
[----:B------:R-:W-:Y:S01]  /*166b0*/  DFMA R2, R4, R8, R4 ;  /* 0x000000080402722b */ /* 0x000fe20000000004 */
[----:B------:R-:W-:Y:S10]  /*166c0*/  BRA `(.L_x_324) ;  /* 0x0000000000307947 */ /* 0x000ff40003800000 */
.L_x_325:
[----:B------:R-:W-:Y:S01]  /*166d0*/  DMUL R4, R10, 8.11296384146066816958e+31 ;  /* 0x469000000a047828 */ /* 0x000fe20000000000 */
[----:B------:R-:W-:-:S05]  /*166e0*/  IMAD.MOV.U32 R2, RZ, RZ, R9 ;  /* 0x000000ffff027224 */ /* 0x000fca00078e0009 */
[----:B------:R-:W0:Y:S02]  /*166f0*/  MUFU.RCP64H R3, R5 ;  /* 0x0000000500037308 */ /* 0x000e240000001800 */
[----:B0-----:R-:W-:-:S08]  /*16700*/  DFMA R8, -R4, R2, 1 ;  /* 0x3ff000000408742b */ /* 0x001fd00000000102 */
[----:B------:R-:W-:-:S08]  /*16710*/  DFMA R8, R8, R8, R8 ;  /* 0x000000080808722b */ /* 0x000fd00000000008 */
[----:B------:R-:W-:-:S08]  /*16720*/  DFMA R8, R2, R8, R2 ;  /* 0x000000080208722b */ /* 0x000fd00000000002 */
[----:B------:R-:W-:-:S08]  /*16730*/  DFMA R2, -R4, R8, 1 ;  /* 0x3ff000000402742b */ /* 0x000fd00000000108 */
[----:B------:R-:W-:-:S08]  /*16740*/  DFMA R2, R8, R2, R8 ;  /* 0x000000020802722b */ /* 0x000fd00000000008 */
[----:B------:R-:W-:Y:S01]  /*16750*/  DMUL R2, R2, 8.11296384146066816958e+31 ;  /* 0x4690000002027828 */ /* 0x000fe20000000000 */
[----:B------:R-:W-:Y:S10]  /*16760*/  BRA `(.L_x_324) ;  /* 0x0000000000087947 */ /* 0x000ff40003800000 */
.L_x_323:
[----:B------:R-:W-:Y:S02]  /*16770*/  LOP3.LUT R3, R11, 0x80000, RZ, 0xfc, !PT ;  /* 0x000800000b037812 */ /* 0x000fe400078efcff */
[----:B------:R-:W-:-:S07]  /*16780*/  MOV R2, R10 ;  /* 0x0000000a00027202 */ /* 0x000fce0000000f00 */
.L_x_324:
[----:B------:R-:W-:Y:S05]  /*16790*/  BSYNC B1 ;  /* 0x0000000000017941 */ /* 0x000fea0003800000 */
.L_x_322:
[----:B------:R-:W-:Y:S01]  /*167a0*/  IMAD.MOV.U32 R10, RZ, RZ, R2 ;  /* 0x000000ffff0a7224 */ /* 0x000fe200078e0002 */
[----:B------:R-:W-:Y:S01]  /*167b0*/  MOV R2, R13 ;  /* 0x0000000d00027202 */ /* 0x000fe20000000f00 */
[----:B------:R-:W-:Y:S02]  /*167c0*/  IMAD.MOV.U32 R11, RZ, RZ, R3 ;  /* 0x000000ffff0b7224 */ /* 0x000fe400078e0003 */
[----:B------:R-:W-:-:S04]  /*167d0*/  IMAD.MOV.U32 R3, RZ, RZ, 0x0 ;  /* 0x00000000ff037424 */ /* 0x000fc800078e00ff */
[----:B------:R-:W-:Y:S05]  /*167e0*/  RET.REL.NODEC R2 `(_Z10mkstrxd_cuILi4ELi4EEviiiiPdPiiS1_dddS0_iS0_iS1_S1_S0_S0_bbbS0_S0_S1_S1_S0_S0_) ;  /* 0xfffffe9802047950 */ /* 0x000fea0003c3ffff */
        .weak           $__internal_1_$__cuda_sm20_div_rn_f64_full
        .type           $__internal_1_$__cuda_sm20_div_rn_f64_full,@function
        .size           $__internal_1_$__cuda_sm20_div_rn_f64_full,($__internal_2_$__cuda_sm20_dsqrt_rn_f64_mediumpath_v1 - $__internal_1_$__cuda_sm20_div_rn_f64_full)
$__internal_1_$__cuda_sm20_div_rn_f64_full:
[----:B------:R-:W-:Y:S01]  /*167f0*/  FSETP.GEU.AND P0, PT, |R69|, 1.469367938527859385e-39, PT ;  /* 0x001000004500780b */ /* 0x000fe20003f0e200 */
[----:B------:R-:W-:Y:S01]  /*16800*/  IMAD.MOV.U32 R62, RZ, RZ, R64 ;  /* 0x000000ffff3e7224 */ /* 0x000fe200078e0040 */
[C---:B------:R-:W-:Y:S01]  /*16810*/  FSETP.GEU.AND P3, PT, |R63|.reuse, 1.469367938527859385e-39, PT ;  /* 0x001000003f00780b */ /* 0x040fe20003f6e200 */
[----:B------:R-:W-:Y:S01]  /*16820*/  BSSY B1, `(.L_x_326) ;  /* 0x0000054000017945 */ /* 0x000fe20003800000 */
[----:B------:R-:W-:Y:S02]  /*16830*/  LOP3.LUT R65, R63, 0x800fffff, RZ, 0xc0, !PT ;  /* 0x800fffff3f417812 */ /* 0x000fe400078ec0ff */
[----:B------:R-:W-:Y:S02]  /*16840*/  LOP3.LUT R85, R69, 0x7ff00000, RZ, 0xc0, !PT ;  /* 0x7ff0000045557812 */ /* 0x000fe400078ec0ff */
[----:B------:R-:W-:Y:S02]  /*16850*/  LOP3.LUT R65, R65, 0x3ff00000, RZ, 0xfc, !PT ;  /* 0x3ff0000041417812 */ /* 0x000fe400078efcff */
[----:B------:R-:W-:-:S02]  /*16860*/  MOV R86, 0x1ca00000 ;  /* 0x1ca0000000567802 */ /* 0x000fc40000000f00 */
[C---:B------:R-:W-:Y:S02]  /*16870*/  LOP3.LUT R88, R63.reuse, 0x7ff00000, RZ, 0xc0, !PT ;  /* 0x7ff000003f587812 */ /* 0x040fe400078ec0ff */
[----:B------:R-:W-:Y:S01]  /*16880*/  @!P0 LOP3.LUT R66, R63, 0x7ff00000, RZ, 0xc0, !PT ;  /* 0x7ff000003f428812 */ /* 0x000fe200078ec0ff */
[----:B------:R-:W-:Y:S01]  /*16890*/  @!P3 DMUL R64, R62, 8.98846567431157953865e+307 ;  /* 0x7fe000003e40b828 */ /* 0x000fe20000000000 */
[C---:B------:R-:W-:Y:S02]  /*168a0*/  ISETP.GE.U32.AND P5, PT, R85.reuse, R88, PT ;  /* 0x000000585500720c */ /* 0x040fe40003fa6070 */
[----:B------:R-:W-:Y:S01]  /*168b0*/  @!P0 ISETP.GE.U32.AND P4, PT, R85, R66, PT ;  /* 0x000000425500820c */ /* 0x000fe20003f86070 */
[----:B------:R-:W-:Y:S01]  /*168c0*/  IMAD.MOV.U32 R66, RZ, RZ, R68 ;  /* 0x000000ffff427224 */ /* 0x000fe200078e0044 */
[----:B------:R-:W-:Y:S01]  /*168d0*/  MOV R72, 0x1 ;  /* 0x0000000100487802 */ /* 0x000fe20000000f00 */
[----:B------:R-:W0:Y:S01]  /*168e0*/  MUFU.RCP64H R73, R65 ;  /* 0x0000004100497308 */ /* 0x000e220000001800 */
[----:B------:R-:W-:-:S03]  /*168f0*/  @!P0 SEL R67, R86, 0x63400000, !P4 ;  /* 0x6340000056438807 */ /* 0x000fc60006000000 */
[----:B------:R-:W-:Y:S02]  /*16900*/  @!P3 LOP3.LUT R88, R65, 0x7ff00000, RZ, 0xc0, !PT ;  /* 0x7ff000004158b812 */ /* 0x000fe400078ec0ff */
[--C-:B------:R-:W-:Y:S02]  /*16910*/  @!P0 LOP3.LUT R78, R67, 0x80000000, R69.reuse, 0xf8, !PT ;  /* 0x80000000434e8812 */ /* 0x100fe400078ef845 */
[----:B------:R-:W-:Y:S02]  /*16920*/  SEL R67, R86, 0x63400000, !P5 ;  /* 0x6340000056437807 */ /* 0x000fe40006800000 */
[----:B------:R-:W-:Y:S01]  /*16930*/  @!P0 LOP3.LUT R79, R78, 0x100000, RZ, 0xfc, !PT ;  /* 0x001000004e4f8812 */ /* 0x000fe200078efcff */
[----:B------:R-:W-:Y:S01]  /*16940*/  @!P0 IMAD.MOV.U32 R78, RZ, RZ, RZ ;  /* 0x000000ffff4e8224 */ /* 0x000fe200078e00ff */
[----:B------:R-:W-:-:S06]  /*16950*/  LOP3.LUT R67, R67, 0x800fffff, R69, 0xf8, !PT ;  /* 0x800fffff43437812 */ /* 0x000fcc00078ef845 */
[----:B------:R-:W-:Y:S02]  /*16960*/  @!P0 DFMA R66, R66, 2, -R78 ;  /* 0x400000004242882b */ /* 0x000fe4000000084e */
[----:B0-----:R-:W-:-:S08]  /*16970*/  DFMA R78, R72, -R64, 1 ;  /* 0x3ff00000484e742b */ /* 0x001fd00000000840 */
[----:B------:R-:W-:-:S08]  /*16980*/  DFMA R78, R78, R78, R78 ;  /* 0x0000004e4e4e722b */ /* 0x000fd0000000004e */
[----:B------:R-:W-:-:S08]  /*16990*/  DFMA R78, R72, R78, R72 ;  /* 0x0000004e484e722b */ /* 0x000fd00000000048 */
[----:B------:R-:W-:-:S08]  /*169a0*/  DFMA R72, R78, -R64, 1 ;  /* 0x3ff000004e48742b */ /* 0x000fd00000000840 */
[----:B------:R-:W-:-:S08]  /*169b0*/  DFMA R78, R78, R72, R78 ;  /* 0x000000484e4e722b */ /* 0x000fd0000000004e */
[----:B------:R-:W-:-:S08]  /*169c0*/  DMUL R72, R78, R66 ;  /* 0x000000424e487228 */ /* 0x000fd00000000000 */
[----:B------:R-:W-:-:S08]  /*169d0*/  DFMA R80, R72, -R64, R66 ;  /* 0x800000404850722b */ /* 0x000fd00000000042 */
[----:B------:R-:W-:Y:S01]  /*169e0*/  DFMA R78, R78, R80, R72 ;  /* 0x000000504e4e722b */ /* 0x000fe20000000048 */
[----:B------:R-:W-:Y:S01]  /*169f0*/  IMAD.MOV.U32 R80, RZ, RZ, R85 ;  /* 0x000000ffff507224 */ /* 0x000fe200078e0055 */
[----:B------:R-:W-:-:S05]  /*16a00*/  @!P0 LOP3.LUT R80, R67, 0x7ff00000, RZ, 0xc0, !PT ;  /* 0x7ff0000043508812 */ /* 0x000fca00078ec0ff */
[----:B------:R-:W-:-:S05]  /*16a10*/  VIADD R72, R80, 0xffffffff ;  /* 0xffffffff50487836 */ /* 0x000fca0000000000 */
[----:B------:R-:W-:Y:S02]  /*16a20*/  ISETP.GT.U32.AND P0, PT, R72, 0x7feffffe, PT ;  /* 0x7feffffe4800780c */ /* 0x000fe40003f04070 */
[----:B------:R-:W-:-:S04]  /*16a30*/  IADD3 R72, PT, PT, R88, -0x1, RZ ;  /* 0xffffffff58487810 */ /* 0x000fc80007ffe0ff */
[----:B------:R-:W-:-:S13]  /*16a40*/  ISETP.GT.U32.OR P0, PT, R72, 0x7feffffe, P0 ;  /* 0x7feffffe4800780c */ /* 0x000fda0000704470 */
[----:B------:R-:W-:Y:S05]  /*16a50*/  @P0 BRA `(.L_x_327) ;  /* 0x00000000006c0947 */ /* 0x000fea0003800000 */
[----:B------:R-:W-:-:S04]  /*16a60*/  LOP3.LUT R68, R63, 0x7ff00000, RZ, 0xc0, !PT ;  /* 0x7ff000003f447812 */ /* 0x000fc800078ec0ff */
[CC--:B------:R-:W-:Y:S02]  /*16a70*/  ISETP.GE.U32.AND P0, PT, R85.reuse, R68.reuse, PT ;  /* 0x000000445500720c */ /* 0x0c0fe40003f06070 */
[----:B------:R-:W-:Y:S02]  /*16a80*/  VIADDMNMX R85, R85, -R68, 0xb9600000, !PT ;  /* 0xb960000055557446 */ /* 0x000fe40007800944 */
[----:B------:R-:W-:Y:S02]  /*16a90*/  SEL R69, R86, 0x63400000, !P0 ;  /* 0x6340000056457807 */ /* 0x000fe40004000000 */
[----:B------:R-:W-:Y:S02]  /*16aa0*/  VIMNMX R80, PT, PT, R85, 0x46a00000, PT ;  /* 0x46a0000055507848 */ /* 0x000fe40003fe0100 */
[----:B------:R-:W-:-:S03]  /*16ab0*/  MOV R68, RZ ;  /* 0x000000ff00447202 */ /* 0x000fc60000000f00 */
[----:B------:R-:W-:-:S04]  /*16ac0*/  IMAD.IADD R80, R80, 0x1, -R69 ;  /* 0x0000000150507824 */ /* 0x000fc800078e0a45 */
[----:B------:R-:W-:-:S06]  /*16ad0*/  VIADD R69, R80, 0x7fe00000 ;  /* 0x7fe0000050457836 */ /* 0x000fcc0000000000 */
[----:B------:R-:W-:-:S10]  /*16ae0*/  DMUL R72, R78, R68 ;  /* 0x000000444e487228 */ /* 0x000fd40000000000 */
[----:B------:R-:W-:-:S13]  /*16af0*/  FSETP.GTU.AND P0, PT, |R73|, 1.469367938527859385e-39, PT ;  /* 0x001000004900780b */ /* 0x000fda0003f0c200 */
[----:B------:R-:W-:Y:S05]  /*16b00*/  @P0 BRA `(.L_x_328) ;  /* 0x0000000000940947 */ /* 0x000fea0003800000 */
[----:B------:R-:W-:Y:S01]  /*16b10*/  DFMA R64, R78, -R64, R66 ;  /* 0x800000404e40722b */ /* 0x000fe20000000042 */
[----:B------:R-:W-:-:S09]  /*16b20*/  IMAD.MOV.U32 R68, RZ, RZ, RZ ;  /* 0x000000ffff447224 */ /* 0x000fd200078e00ff */
[C---:B------:R-:W-:Y:S02]  /*16b30*/  FSETP.NEU.AND P0, PT, R65.reuse, RZ, PT ;  /* 0x000000ff4100720b */ /* 0x040fe40003f0d000 */
[----:B------:R-:W-:-:S04]  /*16b40*/  LOP3.LUT R67, R65, 0x80000000, R63, 0x48, !PT ;  /* 0x8000000041437812 */ /* 0x000fc800078e483f */
[----:B------:R-:W-:-:S07]  /*16b50*/  LOP3.LUT R69, R67, R69, RZ, 0xfc, !PT ;  /* 0x0000004543457212 */ /* 0x000fce00078efcff */
[----:B------:R-:W-:Y:S05]  /*16b60*/  @!P0 BRA `(.L_x_328) ;  /* 0x00000000007c8947 */ /* 0x000fea0003800000 */
[----:B------:R-:W-:Y:S01]  /*16b70*/  IMAD.MOV R63, RZ, RZ, -R80 ;  /* 0x000000ffff3f7224 */ /* 0x000fe200078e0a50 */
[----:B------:R-:W-:Y:S01]  /*16b80*/  MOV R62, RZ ;  /* 0x000000ff003e7202 */ /* 0x000fe20000000f00 */
[----:B------:R-:W-:-:S05]  /*16b90*/  DMUL.RP R68, R78, R68 ;  /* 0x000000444e447228 */ /* 0x000fca0000008000 */
[----:B------:R-:W-:-:S05]  /*16ba0*/  DFMA R62, R72, -R62, R78 ;  /* 0x8000003e483e722b */ /* 0x000fca000000004e */
[----:B------:R-:W-:Y:S02]  /*16bb0*/  LOP3.LUT R67, R69, R67, RZ, 0x3c, !PT ;  /* 0x0000004345437212 */ /* 0x000fe400078e3cff */
[----:B------:R-:W-:-:S04]  /*16bc0*/  IADD3 R62, PT, PT, -R80, -0x43300000, RZ ;  /* 0xbcd00000503e7810 */ /* 0x000fc80007ffe1ff */
[----:B------:R-:W-:-:S04]  /*16bd0*/  FSETP.NEU.AND P0, PT, |R63|, R62, PT ;  /* 0x0000003e3f00720b */ /* 0x000fc80003f0d200 */
[----:B------:R-:W-:Y:S02]  /*16be0*/  FSEL R72, R68, R72, !P0 ;  /* 0x0000004844487208 */ /* 0x000fe40004000000 */
[----:B------:R-:W-:Y:S01]  /*16bf0*/  FSEL R73, R67, R73, !P0 ;  /* 0x0000004943497208 */ /* 0x000fe20004000000 */
[----:B------:R-:W-:Y:S06]  /*16c00*/  BRA `(.L_x_328) ;  /* 0x0000000000547947 */ /* 0x000fec0003800000 */
.L_x_327:
[----:B------:R-:W-:-:S14]  /*16c10*/  DSETP.NAN.AND P0, PT, R68, R68, PT ;  /* 0x000000444400722a */ /* 0x000fdc0003f08000 */
[----:B------:R-:W-:Y:S05]  /*16c20*/  @P0 BRA `(.L_x_329) ;  /* 0x0000000000440947 */ /* 0x000fea0003800000 */
[----:B------:R-:W-:-:S14]  /*16c30*/  DSETP.NAN.AND P0, PT, R62, R62, PT ;  /* 0x0000003e3e00722a */ /* 0x000fdc0003f08000 */
[----:B------:R-:W-:Y:S05]  /*16c40*/  @P0 BRA `(.L_x_330) ;  /* 0x0000000000300947 */ /* 0x000fea0003800000 */
[----:B------:R-:W-:Y:S01]  /*16c50*/  ISETP.NE.AND P0, PT, R80, R88, PT ;  /* 0x000000585000720c */ /* 0x000fe20003f05270 */
[----:B------:R-:W-:Y:S02]  /*16c60*/  IMAD.MOV.U32 R72, RZ, RZ, 0x0 ;  /* 0x00000000ff487424 */ /* 0x000fe400078e00ff */
[----:B------:R-:W-:-:S10]  /*16c70*/  IMAD.MOV.U32 R73, RZ, RZ, -0x80000 ;  /* 0xfff80000ff497424 */ /* 0x000fd400078e00ff */
[----:B------:R-:W-:Y:S05]  /*16c80*/  @!P0 BRA `(.L_x_328) ;  /* 0x0000000000348947 */ /* 0x000fea0003800000 */
[----:B------:R-:W-:Y:S02]  /*16c90*/  ISETP.NE.AND P0, PT, R80, 0x7ff00000, PT ;  /* 0x7ff000005000780c */ /* 0x000fe40003f05270 */
[----:B------:R-:W-:Y:S02]  /*16ca0*/  LOP3.LUT R73, R69, 0x80000000, R63, 0x48, !PT ;  /* 0x8000000045497812 */ /* 0x000fe400078e483f */
[----:B------:R-:W-:-:S13]  /*16cb0*/  ISETP.EQ.OR P0, PT, R88, RZ, !P0 ;  /* 0x000000ff5800720c */ /* 0x000fda0004702670 */
[----:B------:R-:W-:Y:S02]  /*16cc0*/  @P0 LOP3.LUT R62, R73, 0x7ff00000, RZ, 0xfc, !PT ;  /* 0x7ff00000493e0812 */ /* 0x000fe400078efcff */
[----:B------:R-:W-:Y:S01]  /*16cd0*/  @!P0 MOV R72, RZ ;  /* 0x000000ff00488202 */ /* 0x000fe20000000f00 */
[----:B------:R-:W-:Y:S02]  /*16ce0*/  @P0 IMAD.MOV.U32 R72, RZ, RZ, RZ ;  /* 0x000000ffff480224 */ /* 0x000fe400078e00ff */
[----:B------:R-:W-:Y:S01]  /*16cf0*/  @P0 IMAD.MOV.U32 R73, RZ, RZ, R62 ;  /* 0x000000ffff490224 */ /* 0x000fe200078e003e */
[----:B------:R-:W-:Y:S06]  /*16d00*/  BRA `(.L_x_328) ;  /* 0x0000000000147947 */ /* 0x000fec0003800000 */
.L_x_330:
[----:B------:R-:W-:Y:S02]  /*16d10*/  LOP3.LUT R73, R63, 0x80000, RZ, 0xfc, !PT ;  /* 0x000800003f497812 */ /* 0x000fe400078efcff */
[----:B------:R-:W-:Y:S01]  /*16d20*/  MOV R72, R62 ;  /* 0x0000003e00487202 */ /* 0x000fe20000000f00 */
[----:B------:R-:W-:Y:S06]  /*16d30*/  BRA `(.L_x_328) ;  /* 0x0000000000087947 */ /* 0x000fec0003800000 */
.L_x_329:
[----:B------:R-:W-:Y:S01]  /*16d40*/  LOP3.LUT R73, R69, 0x80000, RZ, 0xfc, !PT ;  /* 0x0008000045497812 */ /* 0x000fe200078efcff */
[----:B------:R-:W-:-:S07]  /*16d50*/  IMAD.MOV.U32 R72, RZ, RZ, R68 ;  /* 0x000000ffff487224 */ /* 0x000fce00078e0044 */
.L_x_328:
[----:B------:R-:W-:Y:S05]  /*16d60*/  BSYNC B1 ;  /* 0x0000000000017941 */ /* 0x000fea0003800000 */
.L_x_326:
[----:B------:R-:W-:Y:S02]  /*16d70*/  HFMA2 R63, -RZ, RZ, 0, 0 ;  /* 0x00000000ff3f7431 */ /* 0x000fe400000001ff */
[----:B------:R-:W-:-:S04]  /*16d80*/  IMAD.MOV.U32 R62, RZ, RZ, R61 ;  /* 0x000000ffff3e7224 */ /* 0x000fc800078e003d */
[----:B------:R-:W-:Y:S05]  /*16d90*/  RET.REL.NODEC R62 `(_Z10mkstrxd_cuILi4ELi4EEviiiiPdPiiS1_dddS0_iS0_iS1_S1_S0_S0_bbbS0_S0_S1_S1_S0_S0_) ;  /* 0xfffffe903e987950 */ /* 0x000fea0003c3ffff */
        .weak           $__internal_2_$__cuda_sm20_dsqrt_rn_f64_mediumpath_v1
        .type           $__internal_2_$__cuda_sm20_dsqrt_rn_f64_mediumpath_v1,@function
        .size           $__internal_2_$__cuda_sm20_dsqrt_rn_f64_mediumpath_v1,($__internal_3_$__cuda_sm20_sqrt_rn_f32_slowpath - $__internal_2_$__cuda_sm20_dsqrt_rn_f64_mediumpath_v1)
$__internal_2_$__cuda_sm20_dsqrt_rn_f64_mediumpath_v1:
[----:B------:R-:W-:Y:S01]  /*16da0*/  ISETP.GE.U32.AND P0, PT, R26, -0x3400000, PT ;  /* 0xfcc000001a00780c */ /* 0x000fe20003f06070 */
[----:B------:R-:W-:Y:S01]  /*16db0*/  BSSY.RECONVERGENT B3, `(.L_x_331) ;  /* 0x0000029000037945 */ /* 0x000fe20003800200 */
[----:B------:R-:W-:Y:S01]  /*16dc0*/  IMAD.MOV.U32 R26, RZ, RZ, R54 ;  /* 0x000000ffff1a7224 */ /* 0x000fe200078e0036 */
[----:B------:R-:W-:Y:S01]  /*16dd0*/  MOV R54, R56 ;  /* 0x0000003800367202 */ /* 0x000fe20000000f00 */
[----:B------:R-:W-:Y:S02]  /*16de0*/  IMAD.MOV.U32 R27, RZ, RZ, R55 ;  /* 0x000000ffff1b7224 */ /* 0x000fe400078e0037 */
[----:B------:R-:W-:Y:S01]  /*16df0*/  IMAD.MOV.U32 R55, RZ, RZ, R57 ;  /* 0x000000ffff377224 */ /* 0x000fe200078e0039 */
[----:B------:R-:W-:Y:S01]  /*16e00*/  MOV R57, R59 ;  /* 0x0000003b00397202 */ /* 0x000fe20000000f00 */
[----:B------:R-:W-:-:S05]  /*16e10*/  IMAD.MOV.U32 R56, RZ, RZ, R58 ;  /* 0x000000ffff387224 */ /* 0x000fca00078e003a */
[----:B------:R-:W-:Y:S05]  /*16e20*/  @!P0 BRA `(.L_x_332) ;  /* 0x0000000000208947 */ /* 0x000fea0003800000 */
[----:B------:R-:W-:-:S10]  /*16e30*/  DFMA.RM R26, R26, R54, R56 ;  /* 0x000000361a1a722b */ /* 0x000fd40000004038 */
[----:B------:R-:W-:-:S05]  /*16e40*/  IADD3 R54, P0, PT, R26, 0x1, RZ ;  /* 0x000000011a367810 */ /* 0x000fca0007f1e0ff */
[----:B------:R-:W-:-:S06]  /*16e50*/  IMAD.X R55, RZ, RZ, R27, P0 ;  /* 0x000000ffff377224 */ /* 0x000fcc00000e061b */
[----:B------:R-:W-:-:S08]  /*16e60*/  DFMA.RP R46, -R26, R54, R46 ;  /* 0x000000361a2e722b */ /* 0x000fd0000000812e */
[----:B------:R-:W-:-:S06]  /*16e70*/  DSETP.GT.AND P0, PT, R46, RZ, PT ;  /* 0x000000ff2e00722a */ /* 0x000fcc0003f04000 */
[----:B------:R-:W-:Y:S02]  /*16e80*/  FSEL R26, R54, R26, P0 ;  /* 0x0000001a361a7208 */ /* 0x000fe40000000000 */
[----:B------:R-:W-:Y:S01]  /*16e90*/  FSEL R27, R55, R27, P0 ;  /* 0x0000001b371b7208 */ /* 0x000fe20000000000 */
[----:B------:R-:W-:Y:S06]  /*16ea0*/  BRA `(.L_x_333) ;  /* 0x0000000000647947 */ /* 0x000fec0003800000 */
.L_x_332:
[----:B------:R-:W-:-:S14]  /*16eb0*/  DSETP.NE.AND P0, PT, R46, RZ, PT ;  /* 0x000000ff2e00722a */ /* 0x000fdc0003f05000 */
[----:B------:R-:W-:Y:S05]  /*16ec0*/  @!P0 BRA `(.L_x_334) ;  /* 0x0000000000588947 */ /* 0x000fea0003800000 */
[----:B------:R-:W-:-:S13]  /*16ed0*/  ISETP.GE.AND P0, PT, R47, RZ, PT ;  /* 0x000000ff2f00720c */ /* 0x000fda0003f06270 */
[----:B------:R-:W-:Y:S01]  /*16ee0*/  @!P0 IMAD.MOV.U32 R26, RZ, RZ, 0x0 ;  /* 0x00000000ff1a8424 */ /* 0x000fe200078e00ff */
[----:B------:R-:W-:Y:S01]  /*16ef0*/  @!P0 MOV R27, 0xfff80000 ;  /* 0xfff80000001b8802 */ /* 0x000fe20000000f00 */
[----:B------:R-:W-:Y:S06]  /*16f00*/  @!P0 BRA `(.L_x_333) ;  /* 0x00000000004c8947 */ /* 0x000fec0003800000 */
[----:B------:R-:W-:-:S13]  /*16f10*/  ISETP.GT.AND P0, PT, R47, 0x7fefffff, PT ;  /* 0x7fefffff2f00780c */ /* 0x000fda0003f04270 */
[----:B------:R-:W-:Y:S05]  /*16f20*/  @P0 BRA `(.L_x_334) ;  /* 0x0000000000400947 */ /* 0x000fea0003800000 */
[----:B------:R-:W-:Y:S01]  /*16f30*/  DMUL R26, R46, 8.11296384146066816958e+31 ;  /* 0x469000002e1a7828 */ /* 0x000fe20000000000 */
[----:B------:R-:W-:Y:S01]  /*16f40*/  IMAD.MOV.U32 R56, RZ, RZ, 0x0 ;  /* 0x00000000ff387424 */ /* 0x000fe200078e00ff */
[----:B------:R-:W-:Y:S01]  /*16f50*/  MOV R57, 0x3fd80000 ;  /* 0x3fd8000000397802 */ /* 0x000fe20000000f00 */
[----:B------:R-:W-:-:S03]  /*16f60*/  IMAD.MOV.U32 R46, RZ, RZ, RZ ;  /* 0x000000ffff2e7224 */ /* 0x000fc600078e00ff */
[----:B------:R-:W0:Y:S03]  /*16f70*/  MUFU.RSQ64H R47, R27 ;  /* 0x0000001b002f7308 */ /* 0x000e260000001c00 */
[----:B0-----:R-:W-:-:S08]  /*16f80*/  DMUL R54, R46, R46 ;  /* 0x0000002e2e367228 */ /* 0x001fd00000000000 */
[----:B------:R-:W-:-:S08]  /*16f90*/  DFMA R54, R26, -R54, 1 ;  /* 0x3ff000001a36742b */ /* 0x000fd00000000836 */
[----:B------:R-:W-:Y:S02]  /*16fa0*/  DFMA R56, R54, R56, 0.5 ;  /* 0x3fe000003638742b */ /* 0x000fe40000000038 */
[----:B------:R-:W-:-:S08]  /*16fb0*/  DMUL R54, R46, R54 ;  /* 0x000000362e367228 */ /* 0x000fd00000000000 */
[----:B------:R-:W-:-:S08]  /*16fc0*/  DFMA R54, R56, R54, R46 ;  /* 0x000000363836722b */ /* 0x000fd0000000002e */
[----:B------:R-:W-:Y:S02]  /*16fd0*/  DMUL R46, R26, R54 ;  /* 0x000000361a2e7228 */ /* 0x000fe40000000000 */
[----:B------:R-:W-:-:S06]  /*16fe0*/  VIADD R55, R55, 0xfff00000 ;  /* 0xfff0000037377836 */ /* 0x000fcc0000000000 */
[----:B------:R-:W-:-:S08]  /*16ff0*/  DFMA R56, R46, -R46, R26 ;  /* 0x8000002e2e38722b */ /* 0x000fd0000000001a */
[----:B------:R-:W-:-:S10]  /*17000*/  DFMA R26, R54, R56, R46 ;  /* 0x00000038361a722b */ /* 0x000fd4000000002e */
[----:B------:R-:W-:Y:S01]  /*17010*/  VIADD R27, R27, 0xfcb00000 ;  /* 0xfcb000001b1b7836 */ /* 0x000fe20000000000 */
[----:B------:R-:W-:Y:S06]  /*17020*/  BRA `(.L_x_333) ;  /* 0x0000000000047947 */ /* 0x000fec0003800000 */
.L_x_334:
[----:B------:R-:W-:-:S11]  /*17030*/  DADD R26, R46, R46 ;  /* 0x000000002e1a7229 */ /* 0x000fd6000000002e */
.L_x_333:
[----:B------:R-:W-:Y:S05]  /*17040*/  BSYNC.RECONVERGENT B3 ;  /* 0x0000000000037941 */ /* 0x000fea0003800200 */
.L_x_331:
[----:B------:R-:W-:Y:S02]  /*17050*/  IMAD.MOV.U32 R65, RZ, RZ, R27 ;  /* 0x000000ffff417224 */ /* 0x000fe400078e001b */
[----:B------:R-:W-:Y:S01]  /*17060*/  HFMA2 R27, -RZ, RZ, 0, 0 ;  /* 0x00000000ff1b7431 */ /* 0x000fe200000001ff */
[----:B------:R-:W-:Y:S01]  /*17070*/  MOV R64, R26 ;  /* 0x0000001a00407202 */ /* 0x000fe20000000f00 */
[----:B------:R-:W-:-:S04]  /*17080*/  IMAD.MOV.U32 R26, RZ, RZ, R60 ;  /* 0x000000ffff1a7224 */ /* 0x000fc800078e003c */
[----:B------:R-:W-:Y:S05]  /*17090*/  RET.REL.NODEC R26 `(_Z10mkstrxd_cuILi4ELi4EEviiiiPdPiiS1_dddS0_iS0_iS1_S1_S0_S0_bbbS0_S0_S1_S1_S0_S0_) ;  /* 0xfffffe8c1ad87950 */ /* 0x000fea0003c3ffff */
        .weak           $__internal_3_$__cuda_sm20_sqrt_rn_f32_slowpath
        .type           $__internal_3_$__cuda_sm20_sqrt_rn_f32_slowpath,@function
        .size           $__internal_3_$__cuda_sm20_sqrt_rn_f32_slowpath,($_Z10mkstrxd_cuILi4ELi4EEviiiiPdPiiS1_dddS0_iS0_iS1_S1_S0_S0_bbbS0_S0_S1_S1_S0_S0_$__internal_trig_reduction_slowpathd - $__internal_3_$__cuda_sm20_sqrt_rn_f32_slowpath)
$__internal_3_$__cuda_sm20_sqrt_rn_f32_slowpath:
[----:B------:R-:W-:-:S13]  /*170a0*/  LOP3.LUT P1, RZ, R0, 0x7fffffff, RZ, 0xc0, !PT ;  /* 0x7fffffff00ff7812 */ /* 0x000fda000782c0ff */
[----:B------:R-:W-:Y:S01]  /*170b0*/  @!P1 IMAD.MOV.U32 R2, RZ, RZ, R0 ;  /* 0x000000ffff029224 */ /* 0x000fe200078e0000 */
[----:B------:R-:W-:Y:S06]  /*170c0*/  @!P1 BRA `(.L_x_335) ;  /* 0x0000000000409947 */ /* 0x000fec0003800000 */
[----:B------:R-:W-:-:S13]  /*170d0*/  FSETP.GEU.FTZ.AND P1, PT, R0, RZ, PT ;  /* 0x000000ff0000720b */ /* 0x000fda0003f3e000 */
[----:B------:R-:W-:Y:S01]  /*170e0*/  @!P1 IMAD.MOV.U32 R2, RZ, RZ, 0x7fffffff ;  /* 0x7fffffffff029424 */ /* 0x000fe200078e00ff */
[----:B------:R-:W-:Y:S06]  /*170f0*/  @!P1 BRA `(.L_x_335) ;  /* 0x0000000000349947 */ /* 0x000fec0003800000 */
[----:B------:R-:W-:-:S13]  /*17100*/  FSETP.GTU.FTZ.AND P1, PT, |R0|, +INF , PT ;  /* 0x7f8000000000780b */ /* 0x000fda0003f3c200 */
[----:B------:R-:W-:Y:S01]  /*17110*/  @P1 FADD.FTZ R2, R0, 1 ;  /* 0x3f80000000021421 */ /* 0x000fe20000010000 */
[----:B------:R-:W-:Y:S06]  /*17120*/  @P1 BRA `(.L_x_335) ;  /* 0x0000000000281947 */ /* 0x000fec0003800000 */
[----:B------:R-:W-:-:S13]  /*17130*/  FSETP.NEU.FTZ.AND P1, PT, |R0|, +INF , PT ;  /* 0x7f8000000000780b */ /* 0x000fda0003f3d200 */
[----:B------:R-:W-:-:S04]  /*17140*/  @P1 FFMA R3, R0, 1.84467440737095516160e+19, RZ ;  /* 0x5f80000000031823 */ /* 0x000fc800000000ff */
[----:B------:R-:W0:Y:S02]  /*17150*/  @P1 MUFU.RSQ R2, R3 ;  /* 0x0000000300021308 */ /* 0x000e240000001400 */
[----:B0-----:R-:W-:Y:S01]  /*17160*/  @P1 FMUL.FTZ R6, R3, R2 ;  /* 0x0000000203061220 */ /* 0x001fe20000410000 */
[----:B------:R-:W-:Y:S01]  /*17170*/  @P1 FMUL.FTZ R8, R2, 0.5 ;  /* 0x3f00000002081820 */ /* 0x000fe20000410000 */
[----:B------:R-:W-:Y:S02]  /*17180*/  @!P1 MOV R2, R0 ;  /* 0x0000000000029202 */ /* 0x000fe40000000f00 */
[----:B------:R-:W-:-:S04]  /*17190*/  @P1 FADD.FTZ R7, -R6, -RZ ;  /* 0x800000ff06071221 */ /* 0x000fc80000010100 */
[----:B------:R-:W-:-:S04]  /*171a0*/  @P1 FFMA R7, R6, R7, R3 ;  /* 0x0000000706071223 */ /* 0x000fc80000000003 */
[----:B------:R-:W-:-:S04]  /*171b0*/  @P1 FFMA R7, R7, R8, R6 ;  /* 0x0000000807071223 */ /* 0x000fc80000000006 */
[----:B------:R-:W-:-:S07]  /*171c0*/  @P1 FMUL.FTZ R2, R7, 2.3283064365386962891e-10 ;  /* 0x2f80000007021820 */ /* 0x000fce0000410000 */
.L_x_335:
[----:B------:R-:W-:Y:S02]  /*171d0*/  HFMA2 R3, -RZ, RZ, 0, 0 ;  /* 0x00000000ff037431 */ /* 0x000fe400000001ff */
[----:B------:R-:W-:Y:S02]  /*171e0*/  IMAD.MOV.U32 R0, RZ, RZ, R2 ;  /* 0x000000ffff007224 */ /* 0x000fe400078e0002 */
[----:B------:R-:W-:-:S04]  /*171f0*/  IMAD.MOV.U32 R2, RZ, RZ, R9 ;  /* 0x000000ffff027224 */ /* 0x000fc800078e0009 */
[----:B------:R-:W-:Y:S05]  /*17200*/  RET.REL.NODEC R2 `(_Z10mkstrxd_cuILi4ELi4EEviiiiPdPiiS1_dddS0_iS0_iS1_S1_S0_S0_bbbS0_S0_S1_S1_S0_S0_) ;  /* 0xfffffe8c027c7950 */ /* 0x000fea0003c3ffff */
        .type           $_Z10mkstrxd_cuILi4ELi4EEviiiiPdPiiS1_dddS0_iS0_iS1_S1_S0_S0_bbbS0_S0_S1_S1_S0_S0_$__internal_trig_reduction_slowpathd,@function
        .size           $_Z10mkstrxd_cuILi4ELi4EEviiiiPdPiiS1_dddS0_iS0_iS1_S1_S0_S0_bbbS0_S0_S1_S1_S0_S0_$__internal_trig_reduction_slowpathd,(.L_x_2827 - $_Z10mkstrxd_cuILi4ELi4EEviiiiPdPiiS1_dddS0_iS0_iS1_S1_S0_S0_bbbS0_S0_S1_S1_S0_S0_$__internal_trig_reduction_slowpathd)
$_Z10mkstrxd_cuILi4ELi4EEviiiiPdPiiS1_dddS0_iS0_iS1_S1_S0_S0_bbbS0_S0_S1_S1_S0_S0_$__internal_trig_reduction_slowpathd:
[----:B------:R-:W-:Y:S01]  /*17210*/  SHF.R.U32.HI R20, RZ, 0x14, R16 ;  /* 0x00000014ff147819 */ /* 0x000fe20000011610 */
[----:B------:R-:W-:Y:S01]  /*17220*/  IMAD.MOV.U32 R12, RZ, RZ, R0 ;  /* 0x000000ffff0c7224 */ /* 0x000fe200078e0000 */
[----:B------:R-:W-:Y:S01]  /*17230*/  MOV R0, RZ ;  /* 0x000000ff00007202 */ /* 0x000fe20000000f00 */
[----:B------:R-:W-:Y:S01]  /*17240*/  IMAD.MOV.U32 R5, RZ, RZ, R16 ;  /* 0x000000ffff057224 */ /* 0x000fe200078e0010 */
[----:B------:R-:W-:-:S04]  /*17250*/  LOP3.LUT R4, R20, 0x7ff, RZ, 0xc0, !PT ;  /* 0x000007ff14047812 */ /* 0x000fc800078ec0ff */
[----:B------:R-:W-:-:S13]  /*17260*/  ISETP.NE.AND P0, PT, R4, 0x7ff, PT ;  /* 0x000007ff0400780c */ /* 0x000fda0003f05270 */
[----:B------:R-:W-:Y:S05]  /*17270*/  @!P0 BRA `(.L_x_336) ;  /* 0x0000000800488947 */ /* 0x000fea0003800000 */
[----:B------:R-:W-:Y:S01]  /*17280*/  VIADD R0, R4, 0xfffffc00 ;  /* 0xfffffc0004007836 */ /* 0x000fe20000000000 */
[----:B------:R-:W-:Y:S01]  /*17290*/  BSSY.RECONVERGENT B3, `(.L_x_337) ;  /* 0x000002f000037945 */ /* 0x000fe20003800200 */
[----:B------:R-:W-:-:S03]  /*172a0*/  CS2R R30, SRZ ;  /* 0x00000000001e7805 */ /* 0x000fc6000001ff00 */
[----:B------:R-:W-:Y:S02]  /*172b0*/  SHF.R.U32.HI R33, RZ, 0x6, R0 ;  /* 0x00000006ff217819 */ /* 0x000fe40000011600 */
[----:B------:R-:W-:Y:S02]  /*172c0*/  ISETP.GE.U32.AND P0, PT, R0, 0x80, PT ;  /* 0x000000800000780c */ /* 0x000fe40003f06070 */
[C---:B------:R-:W-:Y:S02]  /*172d0*/  IADD3 R0, PT, PT, -R33.reuse, 0x13, RZ ;  /* 0x0000001321007810 */ /* 0x040fe40007ffe1ff */
[----:B------:R-:W-:Y:S02]  /*172e0*/  IADD3 R4, PT, PT, -R33, 0xf, RZ ;  /* 0x0000000f21047810 */ /* 0x000fe40007ffe1ff */
[----:B------:R-:W-:Y:S01]  /*172f0*/  SEL R26, R0, 0x12, P0 ;  /* 0x00000012001a7807 */ /* 0x000fe20000000000 */
[----:B------:R-:W-:-:S03]  /*17300*/  VIADD R0, R1, 0x6e0 ;  /* 0x000006e001007836 */ /* 0x000fc60000000000 */
[----:B------:R-:W-:-:S13]  /*17310*/  ISETP.GE.AND P0, PT, R4, R26, PT ;  /* 0x0000001a0400720c */ /* 0x000fda0003f06270 */
[----:B------:R-:W-:Y:S05]  /*17320*/  @P0 BRA `(.L_x_338) ;  /* 0x0000000000940947 */ /* 0x000fea0003800000 */
[----:B------:R-:W0:Y:S01]  /*17330*/  LDC.64 R48, c[0x0][0x358] ;  /* 0x0000d600ff307b82 */ /* 0x000e220000000a00 */
[C---:B------:R-:W-:Y:S01]  /*17340*/  SHF.L.U64.HI R5, R12.reuse, 0xb, R5 ;  /* 0x0000000b0c057819 */ /* 0x040fe20000010205 */
[----:B------:R-:W-:Y:S01]  /*17350*/  BSSY.RECONVERGENT B4, `(.L_x_339) ;  /* 0x0000021000047945 */ /* 0x000fe20003800200 */
[----:B------:R-:W-:Y:S01]  /*17360*/  SHF.L.U32 R21, R12, 0xb, RZ ;  /* 0x0000000b0c157819 */ /* 0x000fe200000006ff */
[----:B------:R-:W-:Y:S01]  /*17370*/  IMAD.MOV.U32 R17, RZ, RZ, R4 ;  /* 0x000000ffff117224 */ /* 0x000fe200078e0004 */
[----:B------:R-:W-:Y:S01]  /*17380*/  IADD3 R14, PT, PT, RZ, -R33, -R26 ;  /* 0x80000021ff0e7210 */ /* 0x000fe20007ffe81a */
[----:B------:R-:W-:Y:S01]  /*17390*/  IMAD.MOV.U32 R15, RZ, RZ, RZ ;  /* 0x000000ffff0f7224 */ /* 0x000fe200078e00ff */
[----:B------:R-:W-:Y:S02]  /*173a0*/  CS2R R30, SRZ ;  /* 0x00000000001e7805 */ /* 0x000fe4000001ff00 */
[----:B------:R-:W-:-:S07]  /*173b0*/  LOP3.LUT R27, R5, 0x80000000, RZ, 0xfc, !PT ;  /* 0x80000000051b7812 */ /* 0x000fce00078efcff */
.L_x_340:
[----:B------:R-:W1:Y:S01]  /*173c0*/  LDC.64 R4, c[0x4][0x10] ;  /* 0x01000400ff047b82 */ /* 0x000e620000000a00 */
[----:B0-----:R-:W-:Y:S02]  /*173d0*/  R2UR UR4, R48 ;  /* 0x00000000300472ca */ /* 0x001fe400000e0000 */
[----:B------:R-:W-:Y:S01]  /*173e0*/  R2UR UR5, R49 ;  /* 0x00000000310572ca */ /* 0x000fe200000e0000 */
[----:B-1----:R-:W-:-:S12]  /*173f0*/  IMAD.WIDE R4, R17, 0x8, R4 ;  /* 0x0000000811047825 */ /* 0x002fd800078e0204 */
[----:B------:R-:W2:Y:S01]  /*17400*/  LDG.E.64.CONSTANT R4, desc[UR4][R4.64] ;  /* 0x0000000404047981 */ /* 0x000ea2000c1e9b00 */
[----:B------:R-:W-:Y:S01]  /*17410*/  VIADD R14, R14, 0x1 ;  /* 0x000000010e0e7836 */ /* 0x000fe20000000000 */
[----:B------:R-:W-:Y:S01]  /*17420*/  IADD3 R17, PT, PT, R17, 0x1, RZ ;  /* 0x0000000111117810 */ /* 0x000fe20007ffe0ff */
[----:B--2---:R-:W-:-:S04]  /*17430*/  IMAD.WIDE.U32 R12, P4, R4, R21, R30 ;  /* 0x00000015040c7225 */ /* 0x004fc8000788001e */
[----:B------:R-:W-:Y:S02]  /*17440*/  IMAD R19, R4, R27, RZ ;  /* 0x0000001b04137224 */ /* 0x000fe400078e02ff */
[CC--:B------:R-:W-:Y:S02]  /*17450*/  IMAD R30, R5.reuse, R21.reuse, RZ ;  /* 0x00000015051e7224 */ /* 0x0c0fe400078e02ff */
[----:B------:R-:W-:Y:S01]  /*17460*/  IMAD.HI.U32 R31, R5, R21, RZ ;  /* 0x00000015051f7227 */ /* 0x000fe200078e00ff */
[----:B------:R-:W-:Y:S02]  /*17470*/  IADD3 R13, P0, PT, R19, R13, RZ ;  /* 0x0000000d130d7210 */ /* 0x000fe40007f1e0ff */
[----:B------:R-:W-:Y:S01]  /*17480*/  LEA R19, R15, R0, 0x3 ;  /* 0x000000000f137211 */ /* 0x000fe200078e18ff */
[----:B------:R-:W-:Y:S01]  /*17490*/  IMAD.HI.U32 R32, R5, R27, RZ ;  /* 0x0000001b05207227 */ /* 0x000fe200078e00ff */
[----:B------:R-:W-:-:S03]  /*174a0*/  IADD3 R13, P1, PT, R30, R13, RZ ;  /* 0x0000000d1e0d7210 */ /* 0x000fc60007f3e0ff */
[-C--:B------:R-:W-:Y:S02]  /*174b0*/  IMAD.HI.U32 R30, R4, R27.reuse, RZ ;  /* 0x0000001b041e7227 */ /* 0x080fe400078e00ff */
[----:B------:R1:W-:Y:S02]  /*174c0*/  STL.64 [R19], R12 ;  /* 0x0000000c13007387 */ /* 0x0003e40000100a00 */
[----:B------:R-:W-:Y:S02]  /*174d0*/  IMAD.X R4, RZ, RZ, R30, P4 ;  /* 0x000000ffff047224 */ /* 0x000fe400020e061e */
[----:B------:R-:W-:Y:S02]  /*174e0*/  IMAD R5, R5, R27, RZ ;  /* 0x0000001b05057224 */ /* 0x000fe400078e02ff */
[----:B------:R-:W-:Y:S01]  /*174f0*/  VIADD R15, R15, 0x1 ;  /* 0x000000010f0f7836 */ /* 0x000fe20000000000 */
[----:B------:R-:W-:-:S04]  /*17500*/  IADD3.X R4, P0, PT, R31, R4, RZ, P0, !PT ;  /* 0x000000041f047210 */ /* 0x000fc8000071e4ff */
[----:B------:R-:W-:Y:S02]  /*17510*/  IADD3.X R30, P1, PT, R5, R4, RZ, P1, !PT ;  /* 0x00000004051e7210 */ /* 0x000fe40000f3e4ff */
[----:B------:R-:W-:Y:S02]  /*17520*/  IADD3.X R4, PT, PT, R32, RZ, RZ, P0, !PT ;  /* 0x000000ff20047210 */ /* 0x000fe400007fe4ff */
[----:B------:R-:W-:-:S03]  /*17530*/  ISETP.NE.AND P0, PT, R14, -0xf, PT ;  /* 0xfffffff10e00780c */ /* 0x000fc60003f05270 */
[----:B------:R-:W-:-:S10]  /*17540*/  IMAD.X R31, RZ, RZ, R4, P1 ;  /* 0x000000ffff1f7224 */ /* 0x000fd400008e0604 */
[----:B-1----:R-:W-:Y:S05]  /*17550*/  @P0 BRA `(.L_x_340) ;  /* 0xfffffffc00980947 */ /* 0x002fea000383ffff */
[----:B------:R-:W-:Y:S05]  /*17560*/  BSYNC.RECONVERGENT B4 ;  /* 0x0000000000047941 */ /* 0x000fea0003800200 */
.L_x_339:
[----:B------:R-:W-:-:S07]  /*17570*/  IMAD.MOV.U32 R4, RZ, RZ, R26 ;  /* 0x000000ffff047224 */ /* 0x000fce00078e001a */
.L_x_338:
[----:B------:R-:W-:Y:S05]  /*17580*/  BSYNC.RECONVERGENT B3 ;  /* 0x0000000000037941 */ /* 0x000fea0003800200 */
.L_x_337:
[----:B------:R-:W-:Y:S01]  /*17590*/  LOP3.LUT P0, R49, R20, 0x3f, RZ, 0xc0, !PT ;  /* 0x0000003f14317812 */ /* 0x000fe2000780c0ff */
[----:B------:R-:W-:-:S05]  /*175a0*/  IMAD.IADD R33, R33, 0x1, R4 ;  /* 0x0000000121217824 */ /* 0x000fca00078e0204 */
[----:B------:R-:W-:-:S05]  /*175b0*/  LEA R33, R33, R0, 0x3 ;  /* 0x0000000021217211 */ /* 0x000fca00078e18ff */
[----:B------:R0:W-:Y:S04]  /*175c0*/  STL.64 [R33+-0x78], R30 ;  /* 0xffff881e21007387 */ /* 0x0001e80000100a00 */
[----:B------:R-:W2:Y:S04]  /*175d0*/  @P0 LDL.64 R12, [R1+0x6e8] ;  /* 0x0006e800010c0983 */ /* 0x000ea80000100a00 */
[----:B------:R-:W3:Y:S04]  /*175e0*/  LDL.64 R26, [R1+0x6f0] ;  /* 0x0006f000011a7983 */ /* 0x000ee80000100a00 */
[----:B------:R-:W4:Y:S01]  /*175f0*/  LDL.64 R20, [R1+0x6f8] ;  /* 0x0006f80001147983 */ /* 0x000f220000100a00 */
[----:B------:R-:W-:Y:S01]  /*17600*/  @P0 LOP3.LUT R0, R49, 0x3f, RZ, 0x3c, !PT ;  /* 0x0000003f31000812 */ /* 0x000fe200078e3cff */
[----:B------:R-:W-:Y:S01]  /*17610*/  BSSY.RECONVERGENT B3, `(.L_x_341) ;  /* 0x0000034000037945 */ /* 0x000fe20003800200 */
[----:B--2---:R-:W-:-:S02]  /*17620*/  @P0 SHF.R.U64 R5, R12, 0x1, R13 ;  /* 0x000000010c050819 */ /* 0x004fc4000000120d */
[----:B------:R-:W-:Y:S02]  /*17630*/  @P0 SHF.R.U32.HI R13, RZ, 0x1, R13 ;  /* 0x00000001ff0d0819 */ /* 0x000fe4000001160d */
[--C-:B---3--:R-:W-:Y:S02]  /*17640*/  @P0 SHF.R.U32.HI R19, RZ, 0x1, R27.reuse ;  /* 0x00000001ff130819 */ /* 0x108fe4000001161b */
[C---:B------:R-:W-:Y:S02]  /*17650*/  @P0 SHF.R.U64 R17, R26.reuse, 0x1, R27 ;  /* 0x000000011a110819 */ /* 0x040fe4000000121b */
[CC--:B------:R-:W-:Y:S02]  /*17660*/  @P0 SHF.L.U32 R15, R26.reuse, R49.reuse, RZ ;  /* 0x000000311a0f0219 */ /* 0x0c0fe400000006ff */
[----:B------:R-:W-:Y:S02]  /*17670*/  @P0 SHF.R.U64 R4, R5, R0, R13 ;  /* 0x0000000005040219 */ /* 0x000fe4000000120d */
[----:B------:R-:W-:-:S02]  /*17680*/  @P0 SHF.L.U64.HI R12, R26, R49, R27 ;  /* 0x000000311a0c0219 */ /* 0x000fc4000001021b */
[-C--:B------:R-:W-:Y:S02]  /*17690*/  @P0 SHF.R.U32.HI R5, RZ, R0.reuse, R13 ;  /* 0x00000000ff050219 */ /* 0x080fe4000001160d */
[----:B----4-:R-:W-:Y:S02]  /*176a0*/  @P0 SHF.L.U32 R13, R20, R49, RZ ;  /* 0x00000031140d0219 */ /* 0x010fe400000006ff */
[----:B------:R-:W-:Y:S02]  /*176b0*/  @P0 SHF.R.U64 R14, R17, R0, R19 ;  /* 0x00000000110e0219 */ /* 0x000fe40000001213 */
[----:B------:R-:W-:Y:S02]  /*176c0*/  @P0 LOP3.LUT R26, R15, R4, RZ, 0xfc, !PT ;  /* 0x000000040f1a0212 */ /* 0x000fe400078efcff */
[----:B------:R-:W-:Y:S02]  /*176d0*/  @P0 LOP3.LUT R27, R12, R5, RZ, 0xfc, !PT ;  /* 0x000000050c1b0212 */ /* 0x000fe400078efcff */
[----:B------:R-:W-:-:S02]  /*176e0*/  @P0 SHF.L.U64.HI R5, R20, R49, R21 ;  /* 0x0000003114050219 */ /* 0x000fc40000010215 */
[----:B------:R-:W-:Y:S01]  /*176f0*/  @P0 LOP3.LUT R20, R13, R14, RZ, 0xfc, !PT ;  /* 0x0000000e0d140212 */ /* 0x000fe200078efcff */
[C---:B------:R-:W-:Y:S01]  /*17700*/  IMAD.SHL.U32 R14, R26.reuse, 0x4, RZ ;  /* 0x000000041a0e7824 */ /* 0x040fe200078e00ff */
[----:B------:R-:W-:Y:S02]  /*17710*/  @P0 SHF.R.U32.HI R0, RZ, R0, R19 ;  /* 0x00000000ff000219 */ /* 0x000fe40000011613 */
[----:B------:R-:W-:Y:S02]  /*17720*/  SHF.L.U64.HI R17, R26, 0x2, R27 ;  /* 0x000000021a117819 */ /* 0x000fe4000001021b */
[----:B------:R-:W-:Y:S02]  /*17730*/  @P0 LOP3.LUT R21, R5, R0, RZ, 0xfc, !PT ;  /* 0x0000000005150212 */ /* 0x000fe400078efcff */
[----:B------:R-:W-:Y:S02]  /*17740*/  SHF.L.W.U32.HI R27, R27, 0x2, R20 ;  /* 0x000000021b1b7819 */ /* 0x000fe40000010e14 */
[----:B------:R-:W-:-:S02]  /*17750*/  IADD3 RZ, P0, PT, RZ, -R14, RZ ;  /* 0x8000000effff7210 */ /* 0x000fc40007f1e0ff */
[----:B------:R-:W-:Y:S02]  /*17760*/  LOP3.LUT R4, RZ, R17, RZ, 0x33, !PT ;  /* 0x00000011ff047212 */ /* 0x000fe400078e33ff */
[----:B------:R-:W-:Y:S02]  /*17770*/  SHF.L.W.U32.HI R0, R20, 0x2, R21 ;  /* 0x0000000214007819 */ /* 0x000fe40000010e15 */
[----:B------:R-:W-:Y:S02]  /*17780*/  LOP3.LUT R5, RZ, R27, RZ, 0x33, !PT ;  /* 0x0000001bff057212 */ /* 0x000fe400078e33ff */
[----:B------:R-:W-:Y:S02]  /*17790*/  IADD3.X R4, P0, PT, RZ, R4, RZ, P0, !PT ;  /* 0x00000004ff047210 */ /* 0x000fe4000071e4ff */
[----:B------:R-:W-:Y:S02]  /*177a0*/  LOP3.LUT R13, RZ, R0, RZ, 0x33, !PT ;  /* 0x00000000ff0d7212 */ /* 0x000fe400078e33ff */
[----:B------:R-:W-:-:S02]  /*177b0*/  IADD3.X R12, P1, PT, RZ, R5, RZ, P0, !PT ;  /* 0x00000005ff0c7210 */ /* 0x000fc4000073e4ff */
[----:B------:R-:W-:-:S03]  /*177c0*/  ISETP.GT.U32.AND P4, PT, R27, -0x1, PT ;  /* 0xffffffff1b00780c */ /* 0x000fc60003f84070 */
[----:B------:R-:W-:Y:S01]  /*177d0*/  IMAD.X R13, RZ, RZ, R13, P1 ;  /* 0x000000ffff0d7224 */ /* 0x000fe200008e060d */
[----:B------:R-:W-:-:S04]  /*177e0*/  ISETP.GT.AND.EX P0, PT, R0, -0x1, PT, P4 ;  /* 0xffffffff0000780c */ /* 0x000fc80003f04340 */
[----:B------:R-:W-:Y:S02]  /*177f0*/  SEL R20, R0, R13, P0 ;  /* 0x0000000d00147207 */ /* 0x000fe40000000000 */
[----:B------:R-:W-:Y:S02]  /*17800*/  SEL R15, R27, R12, P0 ;  /* 0x0000000c1b0f7207 */ /* 0x000fe40000000000 */
[----:B------:R-:W-:Y:S02]  /*17810*/  ISETP.NE.U32.AND P1, PT, R20, RZ, PT ;  /* 0x000000ff1400720c */ /* 0x000fe40003f25070 */
[----:B------:R-:W-:Y:S02]  /*17820*/  SEL R17, R17, R4, P0 ;  /* 0x0000000411117207 */ /* 0x000fe40000000000 */
[----:B------:R-:W-:Y:S01]  /*17830*/  SEL R5, R15, R20, !P1 ;  /* 0x000000140f057207 */ /* 0x000fe20004800000 */
[----:B------:R-:W-:-:S05]  /*17840*/  @!P0 IMAD.MOV R14, RZ, RZ, -R14 ;  /* 0x000000ffff0e8224 */ /* 0x000fca00078e0a0e */
[----:B------:R-:W1:Y:S02]  /*17850*/  FLO.U32 R5, R5 ;  /* 0x0000000500057300 */ /* 0x000e6400000e0000 */
[C---:B-1----:R-:W-:Y:S02]  /*17860*/  IADD3 R12, PT, PT, -R5.reuse, 0x1f, RZ ;  /* 0x0000001f050c7810 */ /* 0x042fe40007ffe1ff */
[----:B------:R-:W-:Y:S02]  /*17870*/  IADD3 R13, PT, PT, -R5, 0x3f, RZ ;  /* 0x0000003f050d7810 */ /* 0x000fe40007ffe1ff */
[----:B------:R-:W-:-:S04]  /*17880*/  @P1 IADD3 R13, PT, PT, R12, RZ, RZ ;  /* 0x000000ff0c0d1210 */ /* 0x000fc80007ffe0ff */
[----:B------:R-:W-:-:S13]  /*17890*/  ISETP.NE.AND P1, PT, R13, RZ, PT ;  /* 0x000000ff0d00720c */ /* 0x000fda0003f25270 */
[----:B0-----:R-:W-:Y:S05]  /*178a0*/  @!P1 BRA `(.L_x_342) ;  /* 0x0000000000289947 */ /* 0x001fea0003800000 */
[C---:B------:R-:W-:Y:S02]  /*178b0*/  LOP3.LUT R4, R13.reuse, 0x3f, RZ, 0xc0, !PT ;  /* 0x0000003f0d047812 */ /* 0x040fe400078ec0ff */
[--C-:B------:R-:W-:Y:S02]  /*178c0*/  SHF.R.U64 R12, R14, 0x1, R17.reuse ;  /* 0x000000010e0c7819 */ /* 0x100fe40000001211 */
[----:B------:R-:W-:Y:S02]  /*178d0*/  SHF.R.U32.HI R14, RZ, 0x1, R17 ;  /* 0x00000001ff0e7819 */ /* 0x000fe40000011611 */
[----:B------:R-:W-:Y:S02]  /*178e0*/  LOP3.LUT R5, R13, 0x3f, RZ, 0xc, !PT ;  /* 0x0000003f0d057812 */ /* 0x000fe400078e0cff */
[CC--:B------:R-:W-:Y:S02]  /*178f0*/  SHF.L.U64.HI R20, R15.reuse, R4.reuse, R20 ;  /* 0x000000040f147219 */ /* 0x0c0fe40000010214 */
[----:B------:R-:W-:-:S02]  /*17900*/  SHF.L.U32 R15, R15, R4, RZ ;  /* 0x000000040f0f7219 */ /* 0x000fc400000006ff */
[-CC-:B------:R-:W-:Y:S02]  /*17910*/  SHF.R.U64 R4, R12, R5.reuse, R14.reuse ;  /* 0x000000050c047219 */ /* 0x180fe4000000120e */
[----:B------:R-:W-:Y:S02]  /*17920*/  SHF.R.U32.HI R5, RZ, R5, R14 ;  /* 0x00000005ff057219 */ /* 0x000fe4000001160e */
[----:B------:R-:W-:Y:S02]  /*17930*/  LOP3.LUT R15, R15, R4, RZ, 0xfc, !PT ;  /* 0x000000040f0f7212 */ /* 0x000fe400078efcff */
[----:B------:R-:W-:-:S07]  /*17940*/  LOP3.LUT R20, R20, R5, RZ, 0xfc, !PT ;  /* 0x0000000514147212 */ /* 0x000fce00078efcff */
.L_x_342:
[----:B------:R-:W-:Y:S05]  /*17950*/  BSYNC.RECONVERGENT B3 ;  /* 0x0000000000037941 */ /* 0x000fea0003800200 */
.L_x_341:
[----:B------:R-:W-:Y:S02]  /*17960*/  HFMA2 R5, -RZ, RZ, 0, 0 ;  /* 0x00000000ff057431 */ /* 0x000fe400000001ff */
[----:B------:R-:W-:Y:S01]  /*17970*/  IMAD.WIDE.U32 R26, R15, 0x2168c235, RZ ;  /* 0x2168c2350f1a7825 */ /* 0x000fe200078e00ff */
[----:B------:R-:W-:-:S03]  /*17980*/  SHF.R.U32.HI R21, RZ, 0x1e, R21 ;  /* 0x0000001eff157819 */ /* 0x000fc60000011615 */
[----:B------:R-:W-:Y:S01]  /*17990*/  IMAD.MOV.U32 R4, RZ, RZ, R27 ;  /* 0x000000ffff047224 */ /* 0x000fe200078e001b */
[----:B------:R-:W-:Y:S01]  /*179a0*/  IADD3 RZ, P1, PT, R26, R26, RZ ;  /* 0x0000001a1aff7210 */ /* 0x000fe20007f3e0ff */
[----:B------:R-:W-:Y:S01]  /*179b0*/  IMAD.HI.U32 R12, R20, -0x36f0255e, RZ ;  /* 0xc90fdaa2140c7827 */ /* 0x000fe200078e00ff */
[----:B------:R-:W-:-:S03]  /*179c0*/  LEA.HI R0, R0, R21, RZ, 0x1 ;  /* 0x0000001500007211 */ /* 0x000fc600078f08ff */
[----:B------:R-:W-:-:S04]  /*179d0*/  IMAD.WIDE.U32 R4, R15, -0x36f0255e, R4 ;  /* 0xc90fdaa20f047825 */ /* 0x000fc800078e0004 */
[C---:B------:R-:W-:Y:S02]  /*179e0*/  IMAD R15, R20.reuse, -0x36f0255e, RZ ;  /* 0xc90fdaa2140f7824 */ /* 0x040fe400078e02ff */
[----:B------:R-:W-:-:S04]  /*179f0*/  IMAD.WIDE.U32 R4, P4, R20, 0x2168c235, R4 ;  /* 0x2168c23514047825 */ /* 0x000fc80007880004 */
[----:B------:R-:W-:Y:S01]  /*17a00*/  IMAD.X R12, RZ, RZ, R12, P4 ;  /* 0x000000ffff0c7224 */ /* 0x000fe200020e060c */
[----:B------:R-:W-:Y:S02]  /*17a10*/  IADD3 R5, P4, PT, R15, R5, RZ ;  /* 0x000000050f057210 */ /* 0x000fe40007f9e0ff */
[----:B------:R-:W-:Y:S02]  /*17a20*/  IADD3.X RZ, P1, PT, R4, R4, RZ, P1, !PT ;  /* 0x0000000404ff7210 */ /* 0x000fe40000f3e4ff */
[C---:B------:R-:W-:Y:S01]  /*17a30*/  ISETP.GT.U32.AND P5, PT, R5.reuse, RZ, PT ;  /* 0x000000ff0500720c */ /* 0x040fe20003fa4070 */
[----:B------:R-:W-:Y:S01]  /*17a40*/  IMAD.X R12, RZ, RZ, R12, P4 ;  /* 0x000000ffff0c7224 */ /* 0x000fe200020e060c */
[----:B------:R-:W-:-:S04]  /*17a50*/  IADD3.X R4, P4, PT, R5, R5, RZ, P1, !PT ;  /* 0x0000000505047210 */ /* 0x000fc80000f9e4ff */
[C---:B------:R-:W-:Y:S02]  /*17a60*/  ISETP.GT.AND.EX P1, PT, R12.reuse, RZ, PT, P5 ;  /* 0x000000ff0c00720c */ /* 0x040fe40003f24350 */
[-C--:B------:R-:W-:Y:S02]  /*17a70*/  IADD3.X R15, PT, PT, R12, R12.reuse, RZ, P4, !PT ;  /* 0x0000000c0c0f7210 */ /* 0x080fe400027fe4ff */
[----:B------:R-:W-:Y:S02]  /*17a80*/  SEL R4, R4, R5, P1 ;  /* 0x0000000504047207 */ /* 0x000fe40000800000 */
[----:B------:R-:W-:Y:S02]  /*17a90*/  SEL R15, R15, R12, P1 ;  /* 0x0000000c0f0f7207 */ /* 0x000fe40000800000 */
[----:B------:R-:W-:Y:S02]  /*17aa0*/  IADD3 R12, P4, PT, R4, 0x1, RZ ;  /* 0x00000001040c7810 */ /* 0x000fe40007f9e0ff */
[----:B------:R-:W-:-:S02]  /*17ab0*/  SEL R14, RZ, 0xffffffff, !P1 ;  /* 0xffffffffff0e7807 */ /* 0x000fc40004800000 */
[----:B------:R-:W-:Y:S01]  /*17ac0*/  LOP3.LUT P1, R4, R16, 0x80000000, RZ, 0xc0, !PT ;  /* 0x8000000010047812 */ /* 0x000fe2000782c0ff */
[----:B------:R-:W-:Y:S02]  /*17ad0*/  IMAD.X R15, RZ, RZ, R15, P4 ;  /* 0x000000ffff0f7224 */ /* 0x000fe400020e060f */
[----:B------:R-:W-:Y:S01]  /*17ae0*/  IMAD.IADD R5, R14, 0x1, -R13 ;  /* 0x000000010e057824 */ /* 0x000fe200078e0a0d */
[----:B------:R-:W-:Y:S02]  /*17af0*/  @!P0 LOP3.LUT R4, R4, 0x80000000, RZ, 0x3c, !PT ;  /* 0x8000000004048812 */ /* 0x000fe400078e3cff */
[----:B------:R-:W-:Y:S02]  /*17b00*/  SHF.R.U64 R12, R12, 0xa, R15 ;  /* 0x0000000a0c0c7819 */ /* 0x000fe4000000120f */
[----:B------:R-:W-:Y:S02]  /*17b10*/  SHF.L.U32 R5, R5, 0x14, RZ ;  /* 0x0000001405057819 */ /* 0x000fe400000006ff */
[----:B------:R-:W-:-:S03]  /*17b20*/  IADD3 R12, P4, PT, R12, 0x1, RZ ;  /* 0x000000010c0c7810 */ /* 0x000fc60007f9e0ff */
[----:B------:R-:W-:Y:S01]  /*17b30*/  @P1 IMAD.MOV R0, RZ, RZ, -R0 ;  /* 0x000000ffff001224 */ /* 0x000fe200078e0a00 */
[----:B------:R-:W-:-:S04]  /*17b40*/  LEA.HI.X R15, R15, RZ, RZ, 0x16, P4 ;  /* 0x000000ff0f0f7211 */ /* 0x000fc800020fb4ff */
[--C-:B------:R-:W-:Y:S02]  /*17b50*/  SHF.R.U64 R12, R12, 0x1, R15.reuse ;  /* 0x000000010c0c7819 */ /* 0x100fe4000000120f */
[----:B------:R-:W-:Y:S02]  /*17b60*/  SHF.R.U32.HI R14, RZ, 0x1, R15 ;  /* 0x00000001ff0e7819 */ /* 0x000fe4000001160f */
[----:B------:R-:W-:-:S04]  /*17b70*/  IADD3 R12, P4, P5, RZ, RZ, R12 ;  /* 0x000000ffff0c7210 */ /* 0x000fc80007d9e00c */
[----:B------:R-:W-:-:S04]  /*17b80*/  IADD3.X R5, PT, PT, R5, 0x3fe00000, R14, P4, P5 ;  /* 0x3fe0000005057810 */ /* 0x000fc800027ea40e */
[----:B------:R-:W-:-:S07]  /*17b90*/  LOP3.LUT R5, R5, R4, RZ, 0xfc, !PT ;  /* 0x0000000405057212 */ /* 0x000fce00078efcff */
.L_x_336:
[----:B------:R-:W-:Y:S01]  /*17ba0*/  IMAD.MOV.U32 R4, RZ, RZ, R12 ;  /* 0x000000ffff047224 */ /* 0x000fe200078e000c */
[----:B------:R-:W-:Y:S01]  /*17bb0*/  MOV R12, R18 ;  /* 0x00000012000c7202 */ /* 0x000fe20000000f00 */
[----:B------:R-:W-:-:S04]  /*17bc0*/  IMAD.MOV.U32 R13, RZ, RZ, 0x0 ;  /* 0x00000000ff0d7424 */ /* 0x000fc800078e00ff */
[----:B------:R-:W-:Y:S05]  /*17bd0*/  RET.REL.NODEC R12 `(_Z10mkstrxd_cuILi4ELi4EEviiiiPdPiiS1_dddS0_iS0_iS1_S1_S0_S0_bbbS0_S0_S1_S1_S0_S0_) ;  /* 0xfffffe840c087950 */ /* 0x000fea0003c3ffff */
.L_x_343:
[----:B------:R-:W-:-:S00]  /*17be0*/  BRA `(.L_x_343) ;  /* 0xfffffffc00fc7947 */ /* 0x000fc0000383ffff */
[----:B------:R-:W-:-:S00]  /*17bf0*/  NOP ;  /* 0x0000000000007918 */ /* 0x000fc00000000000 */
        /* <DEDUP_REMOVED lines=8> */
.L_x_2827:


//--------------------- .text._Z10mkstrxd_cuILi3ELi4EEviiiiPdPiiS1_dddS0_iS0_iS1_S1_S0_S0_bbbS0_S0_S1_S1_S0_S0_ --------------------------
	.section	.text._Z10mkstrxd_cuILi3ELi4EEviiiiPdPiiS1_dddS0_iS0_iS1_S1_S0_S0_bbbS0_S0_S1_S1_S0_S0_,"ax",@progbits
	.align	128
        .global         _Z10mkstrxd_cuILi3ELi4EEviiiiPdPiiS1_dddS0_iS0_iS1_S1_S0_S0_bbbS0_S0_S1_S1_S0_S0_
        .type           _Z10mkstrxd_cuILi3ELi4EEviiiiPdPiiS1_dddS0_iS0_iS1_S1_S0_S0_bbbS0_S0_S1_S1_S0_S0_,@function
        .size           _Z10mkstrxd_cuILi3ELi4EEviiiiPdPiiS1_dddS0_iS0_iS1_S1_S0_S0_bbbS0_S0_S1_S1_S0_S0_,(.L_x_2832 - _Z10mkstrxd_cuILi3ELi4EEviiiiPdPiiS1_dddS0_iS0_iS1_S1_S0_S0_bbbS0_S0_S1_S1_S0_S0_)
        .other          _Z10mkstrxd_cuILi3ELi4EEviiiiPdPiiS1_dddS0_iS0_iS1_S1_S0_S0_bbbS0_S0_S1_S1_S0_S0_,@"STO_CUDA_ENTRY STV_DEFAULT"
_Z10mkstrxd_cuILi3ELi4EEviiiiPdPiiS1_dddS0_iS0_iS1_S1_S0_S0_bbbS0_S0_S1_S1_S0_S0_:
.text._Z10mkstrxd_cuILi3ELi4EEviiiiPdPiiS1_dddS0_iS0_iS1_S1_S0_S0_bbbS0_S0_S1_S1_S0_S0_:
[----:B------:R-:W0:Y:S01]  /*0000*/  LDC R1, c[0x0][0x37c] ;  /* 0x0000df00ff017b82 */ /* 0x000e220000000800 */
[----:B------:R-:W1:Y:S01]  /*0010*/  S2R R45, SR_TID.Y ;  /* 0x00000000002d7919 */ /* 0x000e620000002200 */
[----:B------:R-:W1:Y:S06]  /*0020*/  LDCU UR42, c[0x0][0x360] ;  /* 0x00006c00ff2a77ac */ /* 0x000e6c0008000800 */
[----:B------:R-:W2:Y:S01]  /*0030*/  S2UR UR43, SR_CTAID.Y ;  /* 0x00000000002b79c3 */ /* 0x000ea20000002600 */
[----:B0-----:R-:W-:Y:S01]  /*0040*/  VIADD R1, R1, 0xfffffb50 ;  /* 0xfffffb5001017836 */ /* 0x001fe20000000000 */
[----:B------:R-:W0:Y:S01]  /*0050*/  S2R R44, SR_TID.X ;  /* 0x00000000002c7919 */ /* 0x000e220000002100 */
[----:B------:R-:W3:Y:S01]  /*0060*/  LDCU.64 UR36, c[0x0][0x358] ;  /* 0x00006b00ff2477ac */ /* 0x000ee20008000a00 */
[----:B------:R-:W4:Y:S01]  /*0070*/  S2R R43, SR_CTAID.X ;  /* 0x00000000002b7919 */ /* 0x000f220000002500 */
[----:B------:R-:W5:Y:S03]  /*0080*/  LDCU.U8 UR4, c[0x0][0x408] ;  /* 0x00008100ff0477ac */ /* 0x000f660008000000 */
[----:B------:R-:W2:Y:S08]  /*0090*/  LDC R11, c[0x0][0x38c] ;  /* 0x0000e300ff0b7b82 */ /* 0x000eb00000000800 */
[----:B------:R-:W3:Y:S08]  /*00a0*/  LDC.64 R6, c[0x0][0x398] ;  /* 0x0000e600ff067b82 */ /* 0x000ef00000000a00 */
[----:B------:R-:W5:Y:S01]  /*00b0*/  LDC.64 R8, c[0x0][0x3a8] ;  /* 0x0000ea00ff087b82 */ /* 0x000f620000000a00 */
[----:B-1----:R-:W-:-:S02]  /*00c0*/  IMAD R45, R45, UR42, RZ ;  /* 0x0000002a2d2d7c24 */ /* 0x002fc4000f8e02ff */
[----:B--2---:R-:W-:-:S05]  /*00d0*/  VIADD R11, R11, UR43 ;  /* 0x0000002b0b0b7c36 */ /* 0x004fca0008000000 */
[----:B------:R-:W1:Y:S01]  /*00e0*/  LDC.64 R12, c[0x0][0x390] ;  /* 0x0000e400ff0c7b82 */ /* 0x000e620000000a00 */
[----:B0-----:R-:W-:-:S05]  /*00f0*/  IMAD.IADD R42, R45, 0x1, R44 ;  /* 0x000000012d2a7824 */ /* 0x001fca00078e022c */
[----:B------:R-:W-:-:S13]  /*0100*/  ISETP.NE.AND P0, PT, R42, RZ, PT ;  /* 0x000000ff2a00720c */ /* 0x000fda0003f05270 */
[----:B------:R-:W0:Y:S01]  /*0110*/  @!P0 S2R R3, SR_CgaCtaId ;  /* 0x0000000000038919 */ /* 0x000e220000008800 */
[----:B------:R-:W-:Y:S01]  /*0120*/  @!P0 MOV R16, 0x1 ;  /* 0x0000000100108802 */ /* 0x000fe20000000f00 */
[----:B------:R-:W-:Y:S01]  /*0130*/  @!P0 IMAD.MOV.U32 R18, RZ, RZ, 0x3 ;  /* 0x00000003ff128424 */ /* 0x000fe200078e00ff */
[----:B------:R-:W-:Y:S01]  /*0140*/  @!P0 MOV R0, 0x400 ;  /* 0x0000040000008802 */ /* 0x000fe20000000f00 */
[----:B------:R-:W-:Y:S01]  /*0150*/  @!P0 IMAD.MOV.U32 R19, RZ, RZ, 0xf ;  /* 0x0000000fff138424 */ /* 0x000fe200078e00ff */
[----:B------:R-:W-:Y:S01]  /*0160*/  @!P0 MOV R21, 0x3b1 ;  /* 0x000003b100158802 */ /* 0x000fe20000000f00 */
[----:B------:R-:W-:Y:S02]  /*0170*/  @!P0 IMAD.MOV.U32 R20, RZ, RZ, 0x69 ;  /* 0x00000069ff148424 */ /* 0x000fe400078e00ff */
[----:B------:R-:W-:Y:S02]  /*0180*/  @!P0 IMAD.MOV.U32 R22, RZ, RZ, 0x289b ;  /* 0x0000289bff168424 */ /* 0x000fe400078e00ff */
[----:B------:R-:W-:-:S02]  /*0190*/  IMAD.MOV.U32 R17, RZ, RZ, R16 ;  /* 0x000000ffff117224 */ /* 0x000fc400078e0010 */
[----:B------:R-:W-:Y:S01]  /*01a0*/  @!P0 IMAD.MOV.U32 R23, RZ, RZ, 0x20fdf ;  /* 0x00020fdfff178424 */ /* 0x000fe200078e00ff */
[----:B0-----:R-:W-:Y:S01]  /*01b0*/  @!P0 LEA R0, R3, R0, 0x18 ;  /* 0x0000000003008211 */ /* 0x001fe200078ec0ff */
[----:B---3--:R-:W-:-:S04]  /*01c0*/  IMAD.WIDE R2, R11, 0x4, R6 ;  /* 0x000000040b027825 */ /* 0x008fc800078e0206 */
[----:B------:R0:W-:Y:S01]  /*01d0*/  @!P0 STS.128 [R0+0xb00], R16 ;  /* 0x000b001000008388 */ /* 0x0001e20000000c00 */
[----:B----4-:R-:W-:-:S03]  /*01e0*/  IMAD.WIDE.U32 R6, R43, 0x4, R6 ;  /* 0x000000042b067825 */ /* 0x010fc600078e0006 */
[----:B------:R2:W-:Y:S01]  /*01f0*/  @!P0 STS.128 [R0+0xb10], R20 ;  /* 0x000b101400008388 */ /* 0x0005e20000000c00 */
[----:B------:R-:W-:Y:S06]  /*0200*/  BAR.SYNC.DEFER_BLOCKING 0x0 ;  /* 0x0000000000007b1d */ /* 0x000fec0000010000 */
[----:B------:R-:W5:Y:S04]  /*0210*/  LDG.E R3, desc[UR36][R2.64] ;  /* 0x0000002402037981 */ /* 0x000f68000c1e1900 */
[----:B------:R-:W3:Y:S01]  /*0220*/  LDG.E R7, desc[UR36][R6.64] ;  /* 0x0000002406077981 */ /* 0x000ee2000c1e1900 */
[----:B0-----:R-:W-:-:S02]  /*0230*/  IMAD R17, R43, 0x3, RZ ;  /* 0x000000032b117824 */ /* 0x001fc400078e02ff */
[----:B------:R-:W-:Y:S02]  /*0240*/  IMAD R15, R11, 0x3, RZ ;  /* 0x000000030b0f7824 */ /* 0x000fe400078e02ff */
[----:B-1----:R-:W-:-:S04]  /*0250*/  IMAD.WIDE.U32 R10, R17, 0x8, R12 ;  /* 0x00000008110a7825 */ /* 0x002fc800078e000c */
[----:B------:R-:W-:Y:S01]  /*0260*/  IMAD.WIDE R12, R15, 0x8, R12 ;  /* 0x000000080f0c7825 */ /* 0x000fe200078e020c */
[----:B------:R-:W4:Y:S04]  /*0270*/  LDG.E.64 R18, desc[UR36][R10.64+0x10] ;  /* 0x000010240a127981 */ /* 0x000f28000c1e1b00 */
[----:B------:R-:W2:Y:S04]  /*0280*/  LDG.E.64 R14, desc[UR36][R10.64+0x8] ;  /* 0x000008240a0e7981 */ /* 0x000ea8000c1e1b00 */
[----:B------:R-:W2:Y:S01]  /*0290*/  LDG.E.64 R16, desc[UR36][R12.64+0x8] ;  /* 0x000008240c107981 */ /* 0x000ea2000c1e1b00 */
[----:B-----5:R-:W-:-:S03]  /*02a0*/  IMAD.WIDE R4, R3, 0x4, R8 ;  /* 0x0000000403047825 */ /* 0x020fc600078e0208 */
[----:B------:R-:W5:Y:S01]  /*02b0*/  LDG.E.64 R2, desc[UR36][R10.64] ;  /* 0x000000240a027981 */ /* 0x000f62000c1e1b00 */
[----:B---3--:R-:W-:-:S03]  /*02c0*/  IMAD.WIDE R8, R7, 0x4, R8 ;  /* 0x0000000407087825 */ /* 0x008fc600078e0208 */
[----:B------:R-:W3:Y:S04]  /*02d0*/  LDG.E R24, desc[UR36][R4.64+-0x4] ;  /* 0xfffffc2404187981 */ /* 0x000ee8000c1e1900 */
[----:B------:R-:W4:Y:S04]  /*02e0*/  LDG.E R8, desc[UR36][R8.64+-0x4] ;  /* 0xfffffc2408087981 */ /* 0x000f28000c1e1900 */
[----:B------:R-:W5:Y:S04]  /*02f0*/  LDG.E.64 R6, desc[UR36][R12.64] ;  /* 0x000000240c067981 */ /* 0x000f68000c1e1b00 */
[----:B------:R-:W5:Y:S01]  /*0300*/  LDG.E.64 R4, desc[UR36][R12.64+0x10] ;  /* 0x000010240c047981 */ /* 0x000f62000c1e1b00 */
[----:B------:R-:W0:Y:S01]  /*0310*/  LDCU.S8 UR5, c[0x0][0x40a] ;  /* 0x00008140ff0577ac */ /* 0x000e220008000200 */
[----:B------:R-:W-:-:S04]  /*0320*/  UPRMT UR4, UR4, 0x8880, URZ ;  /* 0x0000888004047896 */ /* 0x000fc800080000ff */
[----:B------:R-:W-:Y:S01]  /*0330*/  UPRMT UR4, UR4, 0x7710, URZ ;  /* 0x0000771004047896 */ /* 0x000fe200080000ff */
[----:B------:R-:W1:Y:S01]  /*0340*/  LDCU.S8 UR6, c[0x0][0x409] ;  /* 0x00008120ff0677ac */ /* 0x000e620008000200 */
[----:B0-----:R-:W-:-:S04]  /*0350*/  UPRMT UR5, UR5, 0x7710, URZ ;  /* 0x0000771005057896 */ /* 0x001fc800080000ff */
[----:B------:R-:W-:-:S04]  /*0360*/  ULOP3.LUT UR4, UR5, UR4, URZ, 0xfc, !UPT ;  /* 0x0000000405047292 */ /* 0x000fc8000f8efcff */
[----:B------:R-:W-:-:S04]  /*0370*/  UPRMT UR4, UR4, 0x9910, URZ ;  /* 0x0000991004047896 */ /* 0x000fc800080000ff */
[----:B------:R-:W-:Y:S01]  /*0380*/  UISETP.NE.AND UP0, UPT, UR4, URZ, UPT ;  /* 0x000000ff0400728c */ /* 0x000fe2000bf05270 */
[----:B-1----:R-:W-:Y:S01]  /*0390*/  UMOV UR5, UR6 ;  /* 0x0000000600057c82 */ /* 0x002fe20008000000 */
[----:B------:R-:W-:Y:S01]  /*03a0*/  R2UR UR9, R1 ;  /* 0x00000000010972ca */ /* 0x000fe200000e0000 */
[----:B--2---:R-:W-:-:S12]  /*03b0*/  DADD R14, R14, -R16 ;  /* 0x000000000e0e7229 */ /* 0x004fd80000000810 */
        /* <DEDUP_REMOVED lines=13> */
[----:B------:R-:W-:Y:S01]  /*0490*/  DADD R18, R18, -R4 ;  /* 0x0000000012127229 */ /* 0x000fe20000000804 */
[----:B------:R-:W-:Y:S02]  /*04a0*/  UIMAD UR40, UR38, UR38, UR38 ;  /* 0x00000026262872a4 */ /* 0x000fe4000f8e0226 */
[----:B------:R-:W-:Y:S02]  /*04b0*/  UIADD3 UR38, UPT, UPT, UR38, UR16, URZ ;  /* 0x0000001026267290 */ /* 0x000fe4000fffe0ff */
[----:B------:R-:W-:Y:S01]  /*04c0*/  UIADD3 UR40, UPT, UPT, UR45, UR40, URZ ;  /* 0x000000282d287290 */ /* 0x000fe2000fffe0ff */
[----:B------:R-:W-:Y:S11]  /*04d0*/  BRA.U UP0, `(.L_x_344) ;  /* 0x000000d100287547 */ /* 0x000ff6000b800000 */
[----:B------:R-:W0:Y:S08]  /*04e0*/  LDC.64 R4, c[0x0][0x438] ;  /* 0x00010e00ff047b82 */ /* 0x000e300000000a00 */
[----:B------:R-:W1:Y:S01]  /*04f0*/  LDC.64 R28, c[0x0][0x430] ;  /* 0x00010c00ff1c7b82 */ /* 0x000e620000000a00 */
[----:B------:R-:W-:Y:S01]  /*0500*/  IMAD.MOV.U32 R0, RZ, RZ, 0x3ff00000 ;  /* 0x3ff00000ff007424 */ /* 0x000fe200078e00ff */
        /* <DEDUP_REMOVED lines=9> */
[----:B------:R-:W5:Y:S04]  /*05a0*/  LDG.E.64 R26, desc[UR36][R4.64+0x40] ;  /* 0x00004024041a7981 */ /* 0x000f68000c1e1b00 */
        /* <DEDUP_REMOVED lines=20> */
[----:B------:R-:W-:Y:S01]  /*06f0*/  MOV R16, 0x3fe00000 ;  /* 0x3fe0000000107802 */ /* 0x000fe20000000f00 */
[----:B------:R-:W-:-:S04]  /*0700*/  DFMA R22, R14, R24, R22 ;  /* 0x000000180e16722b */ /* 0x000fc80000000016 */
[----:B------:R-:W-:Y:S02]  /*0710*/  DSETP.GEU.AND P0, PT, R6, RZ, PT ;  /* 0x000000ff0600722a */ /* 0x000fe40003f0e000 */
[----:B------:R-:W-:Y:S01]  /*0720*/  DFMA R12, R18, R20, R12 ;  /* 0x00000014120c722b */ /* 0x000fe2000000000c */
[----:B------:R-:W-:-:S03]  /*0730*/  IMAD.MOV.U32 R2, RZ, RZ, RZ ;  /* 0x000000ffff027224 */ /* 0x000fc600078e00ff */
        /* <DEDUP_REMOVED lines=9> */
[----:B------:R-:W-:Y:S02]  /*07d0*/  FSEL R17, -R16, 1.75, !P2 ;  /* 0x3fe0000010117808 */ /* 0x000fe40005000100 */
[----:B------:R-:W-:Y:S01]  /*07e0*/  MOV R16, RZ ;  /* 0x000000ff00107202 */ /* 0x000fe20000000f00 */
[----:B------:R-:W-:Y:S01]  /*07f0*/  IMAD.MOV.U32 R8, RZ, RZ, RZ ;  /* 0x000000ffff087224 */ /* 0x000fe200078e00ff */
[----:B------:R-:W-:Y:S01]  /*0800*/  FSEL R9, R0, -1.875, !P0 ;  /* 0xbff0000000097808 */ /* 0x000fe20004000000 */
[----:B------:R-:W1:Y:S03]  /*0810*/  FRND.F64.TRUNC R14, R10 ;  /* 0x0000000a000e7313 */ /* 0x000e66000030d800 */
[----:B------:R-:W-:-:S02]  /*0820*/  DADD R16, R22, R16 ;  /* 0x0000000016107229 */ /* 0x000fc40000000010 */
[----:B0-----:R-:W-:Y:S02]  /*0830*/  DADD R8, R4, R8 ;  /* 0x0000000004087229 */ /* 0x001fe40000000008 */
[----:B------:R-:W-:Y:S01]  /*0840*/  DSETP.NEU.AND P0, PT, R2, R4, PT ;  /* 0x000000040200722a */ /* 0x000fe20003f0d000 */
[----:B------:R-:W-:Y:S01]  /*0850*/  FSEL R3, R0, -1.875, !P1 ;  /* 0xbff0000000037808 */ /* 0x000fe20004800000 */
[----:B------:R-:W0:Y:S01]  /*0860*/  FRND.F64.TRUNC R18, R16 ;  /* 0x0000001000127313 */ /* 0x000e22000030d800 */
[----:B------:R-:W-:-:S05]  /*0870*/  IMAD.MOV.U32 R2, RZ, RZ, RZ ;  /* 0x000000ffff027224 */ /* 0x000fca00078e00ff */
[----:B------:R-:W-:Y:S01]  /*0880*/  FSEL R4, R8, R4, !P0 ;  /* 0x0000000408047208 */ /* 0x000fe20004000000 */
[----:B-1----:R-:W-:Y:S01]  /*0890*/  DADD R2, R14, R2 ;  /* 0x000000000e027229 */ /* 0x002fe20000000002 */
[----:B------:R-:W-:Y:S01]  /*08a0*/  FSEL R5, R9, R5, !P0 ;  /* 0x0000000509057208 */ /* 0x000fe20004000000 */
[----:B------:R-:W-:Y:S01]  /*08b0*/  IMAD.MOV.U32 R8, RZ, RZ, RZ ;  /* 0x000000ffff087224 */ /* 0x000fe200078e00ff */
[----:B------:R-:W-:Y:S01]  /*08c0*/  FSEL R9, R0, -1.875, !P2 ;  /* 0xbff0000000097808 */ /* 0x000fe20005000000 */
[----:B------:R-:W-:-:S03]  /*08d0*/  DSETP.NEU.AND P0, PT, R10, R14, PT ;  /* 0x0000000e0a00722a */ /* 0x000fc60003f0d000 */
[----:B------:R-:W-:Y:S02]  /*08e0*/  DADD R6, R6, -R4 ;  /* 0x0000000006067229 */ /* 0x000fe40000000804 */
[----:B0-----:R-:W-:Y:S01]  /*08f0*/  DADD R4, R18, R8 ;  /* 0x0000000012047229 */ /* 0x001fe20000000008 */
[----:B------:R-:W-:Y:S02]  /*0900*/  FSEL R2, R2, R14, !P0 ;  /* 0x0000000e02027208 */ /* 0x000fe40004000000 */
[----:B------:R-:W-:Y:S01]  /*0910*/  FSEL R3, R3, R15, !P0 ;  /* 0x0000000f03037208 */ /* 0x000fe20004000000 */
[----:B------:R-:W-:Y:S02]  /*0920*/  DSETP.NEU.AND P0, PT, R16, R18, PT ;  /* 0x000000121000722a */ /* 0x000fe40003f0d000 */
[C---:B------:R-:W-:Y:S02]  /*0930*/  DFMA R36, R6.reuse, R36, RZ ;  /* 0x000000240624722b */ /* 0x040fe400000000ff */
[----:B------:R-:W-:-:S02]  /*0940*/  DFMA R30, R6, R30, RZ ;  /* 0x0000001e061e722b */ /* 0x000fc400000000ff */
[----:B------:R-:W-:Y:S02]  /*0950*/  DADD R12, R12, -R2 ;  /* 0x000000000c0c7229 */ /* 0x000fe40000000802 */
[----:B------:R-:W-:Y:S01]  /*0960*/  DFMA R46, R6, R46, RZ ;  /* 0x0000002e062e722b */ /* 0x000fe200000000ff */
[----:B------:R-:W-:Y:S02]  /*0970*/  FSEL R2, R4, R18, !P0 ;  /* 0x0000001204027208 */ /* 0x000fe40004000000 */
[----:B------:R-:W-:Y:S02]  /*0980*/  FSEL R3, R5, R19, !P0 ;  /* 0x0000001305037208 */ /* 0x000fe40004000000 */
[----:B------:R-:W-:Y:S01]  /*0990*/  ISETP.GE.AND P0, PT, R42, UR44, PT ;  /* 0x0000002c2a007c0c */ /* 0x000fe2000bf06270 */
[C---:B------:R-:W-:Y:S02]  /*09a0*/  DFMA R36, R12.reuse, R38, R36 ;  /* 0x000000260c24722b */ /* 0x040fe40000000024 */
[----:B------:R-:W-:-:S02]  /*09b0*/  DFMA R30, R12, R32, R30 ;  /* 0x000000200c1e722b */ /* 0x000fc4000000001e */
        /* <DEDUP_REMOVED lines=14> */
[----:B0-----:R-:W-:Y:S01]  /*0aa0*/  MOV R4, UR4 ;  /* 0x0000000400047c02 */ /* 0x001fe20008000f00 */
[----:B-1----:R-:W-:-:S07]  /*0ab0*/  IMAD.U32 R5, RZ, RZ, UR5 ;  /* 0x00000005ff057e24 */ /* 0x002fce000f8e00ff */
[----:B------:R-:W-:-:S07]  /*0ac0*/  LEPC R20, `(.L_x_347) ;  /* 0x000000001014794e */ /* 0x000fce0000000000 */
[----:B--2---:R-:W-:Y:S05]  /*0ad0*/  CALL.ABS.NOINC R8 ;  /* 0x0000000008007343 */ /* 0x004fea0003c00000 */
.L_x_347:
[----:B------:R-:W0:Y:S01]  /*0ae0*/  LDC.64 R2, c[0x4][R2] ;  /* 0x0100000002027b82 */ /* 0x000e220000000a00 */
[----:B------:R-:W1:Y:S01]  /*0af0*/  LDCU.64 UR4, c[0x4][0x8] ;  /* 0x01000100ff0477ac */ /* 0x000e620008000a00 */
[----:B------:R-:W-:Y:S01]  /*0b00*/  CS2R R6, SRZ ;  /* 0x0000000000067805 */ /* 0x000fe2000001ff00 */
[----:B-1----:R-:W-:Y:S02]  /*0b10*/  IMAD.U32 R4, RZ, RZ, UR4 ;  /* 0x00000004ff047e24 */ /* 0x002fe4000f8e00ff */
[----:B------:R-:W-:-:S07]  /*0b20*/  IMAD.U32 R5, RZ, RZ, UR5 ;  /* 0x00000005ff057e24 */ /* 0x000fce000f8e00ff */
[----:B------:R-:W-:-:S07]  /*0b30*/  LEPC R20, `(.L_x_348) ;  /* 0x000000001014794e */ /* 0x000fce0000000000 */
[----:B0-----:R-:W-:Y:S05]  /*0b40*/  CALL.ABS.NOINC R2 ;  /* 0x0000000002007343 */ /* 0x001fea0003c00000 */
.L_x_348:
[----:B------:R-:W-:Y:S05]  /*0b50*/  BRA `(.L_x_345) ;  /* 0x000000b800b07947 */ /* 0x000fea0003800000 */
.L_x_346:
[----:B------:R-:W0:Y:S01]  /*0b60*/  LDC.64 R40, c[0x0][0x3b0] ;  /* 0x0000ec00ff287b82 */ /* 0x000e220000000a00 */
[----:B------:R-:W-:Y:S01]  /*0b70*/  MOV R2, 0x1 ;  /* 0x0000000100027802 */ /* 0x000fe20000000f00 */
[----:B------:R-:W-:-:S06]  /*0b80*/  UMOV UR4, 0x400 ;  /* 0x0000040000047882 */ /* 0x000fcc0000000000 */
[----:B------:R-:W1:Y:S01]  /*0b90*/  S2UR UR5, SR_CgaCtaId ;  /* 0x00000000000579c3 */ /* 0x000e620000008800 */
[----:B0-----:R-:W-:-:S06]  /*0ba0*/  DMUL R40, R40, R40 ;  /* 0x0000002828287228 */ /* 0x001fcc0000000000 */
[----:B------:R-:W0:Y:S01]  /*0bb0*/  MUFU.RCP64H R3, R41 ;  /* 0x0000002900037308 */ /* 0x000e220000001800 */
[----:B-1----:R-:W-:-:S06]  /*0bc0*/  ULEA UR4, UR5, UR4, 0x18 ;  /* 0x0000000405047291 */ /* 0x002fcc000f8ec0ff */
[----:B------:R-:W-:Y:S01]  /*0bd0*/  LEA R50, R42, UR4, 0x9 ;  /* 0x000000042a327c11 */ /* 0x000fe2000f8e48ff */
        /* <DEDUP_REMOVED lines=16> */
[----:B------:R-:W-:Y:S05]  /*0ce0*/  CALL.REL.NOINC `($__internal_5_$__cuda_sm20_div_rn_f64_full) ;  /* 0x0000014400e47944 */ /* 0x000fea0003c00000 */
[----:B------:R-:W-:Y:S02]  /*0cf0*/  IMAD.MOV.U32 R2, RZ, RZ, R72 ;  /* 0x000000ffff027224 */ /* 0x000fe400078e0048 */
[----:B------:R-:W-:-:S07]  /*0d00*/  IMAD.MOV.U32 R3, RZ, RZ, R73 ;  /* 0x000000ffff037224 */ /* 0x000fce00078e0049 */
.L_x_349:
[----:B------:R-:W0:Y:S01]  /*0d10*/  LDCU UR4, c[0x0][0x3c4] ;  /* 0x00007880ff0477ac */ /* 0x000e220008000800 */
[----:B------:R-:W1:Y:S01]  /*0d20*/  LDC.64 R10, c[0x0][0x3c0] ;  /* 0x0000f000ff0a7b82 */ /* 0x000e620000000a00 */
[----:B------:R-:W-:Y:S01]  /*0d30*/  IMAD.MOV.U32 R4, RZ, RZ, 0x1 ;  /* 0x00000001ff047424 */ /* 0x000fe200078e00ff */
        /* <DEDUP_REMOVED lines=15> */
[----:B------:R-:W-:Y:S01]  /*0e30*/  MOV R68, 0x54442d18 ;  /* 0x54442d1800447802 */ /* 0x000fe20000000f00 */
[----:B------:R-:W-:Y:S01]  /*0e40*/  IMAD.MOV.U32 R69, RZ, RZ, 0x402921fb ;  /* 0x402921fbff457424 */ /* 0x000fe200078e00ff */
[----:B------:R-:W-:Y:S01]  /*0e50*/  MOV R77, 0xe90 ;  /* 0x00000e90004d7802 */ /* 0x000fe20000000f00 */
[----:B0-----:R-:W-:Y:S02]  /*0e60*/  IMAD.U32 R64, RZ, RZ, UR4 ;  /* 0x00000004ff407e24 */ /* 0x001fe4000f8e00ff */
[----:B------:R-:W-:-:S07]  /*0e70*/  IMAD.U32 R63, RZ, RZ, UR5 ;  /* 0x00000005ff3f7e24 */ /* 0x000fce000f8e00ff */
[----:B------:R-:W-:Y:S05]  /*0e80*/  CALL.REL.NOINC `($__internal_5_$__cuda_sm20_div_rn_f64_full) ;  /* 0x00000144007c7944 */ /* 0x000fea0003c00000 */
[----:B------:R-:W-:Y:S01]  /*0e90*/  MOV R8, R72 ;  /* 0x0000004800087202 */ /* 0x000fe20000000f00 */
[----:B------:R-:W-:-:S07]  /*0ea0*/  IMAD.MOV.U32 R9, RZ, RZ, R73 ;  /* 0x000000ffff097224 */ /* 0x000fce00078e0049 */
.L_x_350:
        /* <DEDUP_REMOVED lines=11> */
.L_x_353:
[C---:B0-----:R-:W-:Y:S01]  /*0f60*/  IMAD R0, R5.reuse, 0x8, R50 ;  /* 0x0000000805007824 */ /* 0x041fe200078e0232 */
[----:B------:R-:W-:-:S04]  /*0f70*/  IADD3 R5, PT, PT, R5, 0x10, RZ ;  /* 0x0000001005057810 */ /* 0x000fc80007ffe0ff */
        /* <DEDUP_REMOVED lines=10> */
.L_x_352:
        /* <DEDUP_REMOVED lines=16> */
.L_x_354:
[----:B------:R-:W-:Y:S05]  /*1120*/  BRA.U !UP1, `(.L_x_351) ;  /* 0x0000000109507547 */ /* 0x000fea000b800000 */
[----:B------:R-:W-:Y:S01]  /*1130*/  UISETP.GE.U32.AND UP0, UPT, UR7, 0x4, UPT ;  /* 0x000000040700788c */ /* 0x000fe2000bf06070 */
[----:B------:R-:W-:Y:S01]  /*1140*/  IMAD.U32 R5, RZ, RZ, UR4 ;  /* 0x00000004ff057e24 */ /* 0x000fe2000f8e00ff */
[----:B------:R-:W-:-:S04]  /*1150*/  ULOP3.LUT UR6, UR5, 0x3, URZ, 0xc0, !UPT ;  /* 0x0000000305067892 */ /* 0x000fc8000f8ec0ff */
[----:B------:R-:W-:-:S05]  /*1160*/  PLOP3.LUT P0, PT, PT, PT, UP0, 0x80, 0x8 ;  /* 0x000000000008781c */ /* 0x000fca0003f0f008 */
[----:B------:R-:W-:Y:S02]  /*1170*/  @UP0 UIADD3 UR4, UPT, UPT, UR4, 0x4, URZ ;  /* 0x0000000404040890 */ /* 0x000fe4000fffe0ff */
[----:B------:R-:W-:-:S06]  /*1180*/  UISETP.NE.AND UP0, UPT, UR6, URZ, UPT ;  /* 0x000000ff0600728c */ /* 0x000fcc000bf05270 */
[----:B01----:R-:W-:-:S05]  /*1190*/  @P0 LEA R0, R5, R50, 0x3 ;  /* 0x0000003205000211 */ /* 0x003fca00078e18ff */
[----:B------:R2:W-:Y:S04]  /*11a0*/  @P0 STS.64 [R0], RZ ;  /* 0x000000ff00000388 */ /* 0x0005e80000000a00 */
[----:B------:R2:W-:Y:S04]  /*11b0*/  @P0 STS.64 [R0+0x8], RZ ;  /* 0x000008ff00000388 */ /* 0x0005e80000000a00 */
[----:B------:R2:W-:Y:S04]  /*11c0*/  @P0 STS.64 [R0+0x10], RZ ;  /* 0x000010ff00000388 */ /* 0x0005e80000000a00 */
[----:B------:R2:W-:Y:S01]  /*11d0*/  @P0 STS.64 [R0+0x18], RZ ;  /* 0x000018ff00000388 */ /* 0x0005e20000000a00 */
[----:B------:R-:W-:Y:S05]  /*11e0*/  BRA.U !UP0, `(.L_x_351) ;  /* 0x0000000108207547 */ /* 0x000fea000b800000 */
[----:B------:R-:W-:-:S05]  /*11f0*/  UMOV UR5, URZ ;  /* 0x000000ff00057c82 */ /* 0x000fca0008000000 */
.L_x_355:
[----:B------:R-:W-:Y:S01]  /*1200*/  IMAD.U32 R5, RZ, RZ, UR4 ;  /* 0x00000004ff057e24 */ /* 0x000fe2000f8e00ff */
[----:B------:R-:W-:Y:S02]  /*1210*/  UIADD3 UR5, UPT, UPT, UR5, 0x1, URZ ;  /* 0x0000000105057890 */ /* 0x000fe4000fffe0ff */
[----:B------:R-:W-:Y:S01]  /*1220*/  UIADD3 UR4, UPT, UPT, UR4, 0x1, URZ ;  /* 0x0000000104047890 */ /* 0x000fe2000fffe0ff */
[----:B--23--:R-:W-:Y:S01]  /*1230*/  IMAD R0, R5, 0x8, R50 ;  /* 0x0000000805007824 */ /* 0x00cfe200078e0232 */
[----:B------:R-:W-:-:S04]  /*1240*/  UISETP.NE.AND UP0, UPT, UR5, UR6, UPT ;  /* 0x000000060500728c */ /* 0x000fc8000bf05270 */
[----:B------:R3:W-:Y:S05]  /*1250*/  STS.64 [R0], RZ ;  /* 0x000000ff00007388 */ /* 0x0007ea0000000a00 */
[----:B------:R-:W-:Y:S05]  /*1260*/  BRA.U UP0, `(.L_x_355) ;  /* 0xfffffffd00e47547 */ /* 0x000fea000b83ffff */
.L_x_351:
[C---:B------:R-:W-:Y:S01]  /*1270*/  ISETP.NE.AND P0, PT, R42.reuse, RZ, PT ;  /* 0x000000ff2a00720c */ /* 0x040fe20003f05270 */
[----:B------:R-:W4:Y:S01]  /*1280*/  LDCU UR4, c[0x0][0x3e0] ;  /* 0x00007c00ff0477ac */ /* 0x000f220008000800 */
[----:B------:R-:W-:Y:S01]  /*1290*/  VIADD R54, R42, 0x1 ;  /* 0x000000012a367836 */ /* 0x000fe20000000000 */
[----:B------:R-:W-:Y:S01]  /*12a0*/  BSSY.RECONVERGENT B0, `(.L_x_356) ;  /* 0x00004da000007945 */ /* 0x000fe20003800200 */
[----:B------:R-:W-:-:S09]  /*12b0*/  IADD3 R52, PT, PT, R1, 0x280, RZ ;  /* 0x0000028001347810 */ /* 0x000fd20007ffe0ff */
        /* <DEDUP_REMOVED lines=24> */
[----:B------:R-:W-:Y:S02]  /*1440*/  IMAD.MOV.U32 R69, RZ, RZ, 0x401921fb ;  /* 0x401921fbff457424 */ /* 0x000fe400078e00ff */
[----:B0-----:R-:W-:Y:S01]  /*1450*/  IMAD.U32 R64, RZ, RZ, UR4 ;  /* 0x00000004ff407e24 */ /* 0x001fe2000f8e00ff */
[----:B------:R-:W-:-:S07]  /*1460*/  MOV R63, UR5 ;  /* 0x00000005003f7c02 */ /* 0x000fce0008000f00 */
[----:B------:R-:W-:Y:S05]  /*1470*/  CALL.REL.NOINC `($__internal_5_$__cuda_sm20_div_rn_f64_full) ;  /* 0x0000014000007944 */ /* 0x000fea0003c00000 */
[----:B------:R-:W-:Y:S02]  /*1480*/  IMAD.MOV.U32 R10, RZ, RZ, R72 ;  /* 0x000000ffff0a7224 */ /* 0x000fe400078e0048 */
[----:B------:R-:W-:-:S07]  /*1490*/  IMAD.MOV.U32 R11, RZ, RZ, R73 ;  /* 0x000000ffff0b7224 */ /* 0x000fce00078e0049 */
.L_x_358:
[----:B------:R-:W-:-:S06]  /*14a0*/  UIADD3 UR4, UPT, UPT, UR46, -0x1, URZ ;  /* 0xffffffff2e047890 */ /* 0x000fcc000fffe0ff */
[----:B------:R-:W-:-:S04]  /*14b0*/  MOV R53, UR4 ;  /* 0x0000000400357c02 */ /* 0x000fc80008000f00 */
[----:B------:R-:W-:-:S07]  /*14c0*/  LOP3.LUT R53, R53, 0x3, RZ, 0xc0, !PT ;  /* 0x0000000335357812 */ /* 0x000fce00078ec0ff */
.L_x_421:
[----:B0-----:R-:W0:Y:S01]  /*14d0*/  LDC.64 R4, c[0x0][0x3d8] ;  /* 0x0000f600ff047b82 */ /* 0x001e220000000a00 */
[----:B------:R-:W-:Y:S01]  /*14e0*/  IMAD R7, R54, 0x3, RZ ;  /* 0x0000000336077824 */ /* 0x000fe200078e02ff */
[----:B------:R-:W1:Y:S03]  /*14f0*/  LDCU.64 UR4, c[0x0][0x3b8] ;  /* 0x00007700ff0477ac */ /* 0x000e660008000a00 */
[----:B0-----:R-:W-:-:S05]  /*1500*/  IMAD.WIDE.U32 R4, R7, 0x8, R4 ;  /* 0x0000000807047825 */ /* 0x001fca00078e0004 */
[----:B--2---:R-:W2:Y:S04]  /*1510*/  LDG.E.64 R6, desc[UR36][R4.64] ;  /* 0x0000002404067981 */ /* 0x004ea8000c1e1b00 */
[----:B------:R-:W3:Y:S04]  /*1520*/  LDG.E.64 R22, desc[UR36][R4.64+0x8] ;  /* 0x0000082404167981 */ /* 0x000ee8000c1e1b00 */
        /* <DEDUP_REMOVED lines=33> */
[----:B------:R-:W-:Y:S01]  /*1740*/  IMAD.MOV.U32 R0, RZ, RZ, R28 ;  /* 0x000000ffff007224 */ /* 0x000fe200078e001c */
[----:B------:R-:W-:Y:S02]  /*1750*/  MOV R16, R29 ;  /* 0x0000001d00107202 */ /* 0x000fe40000000f00 */
[----:B------:R-:W-:-:S07]  /*1760*/  MOV R18, 0x1780 ;  /* 0x0000178000127802 */ /* 0x000fce0000000f00 */
[----:B------:R-:W-:Y:S05]  /*1770*/  CALL.REL.NOINC `($_Z10mkstrxd_cuILi3ELi4EEviiiiPdPiiS1_dddS0_iS0_iS1_S1_S0_S0_bbbS0_S0_S1_S1_S0_S0_$__internal_trig_reduction_slowpathd) ;  /* 0x0000014400c47944 */ /* 0x000fea0003c00000 */
.L_x_362:
[----:B------:R-:W-:Y:S05]  /*1780*/  BSYNC.RECONVERGENT B2 ;  /* 0x0000000000027941 */ /* 0x000fea0003800200 */
.L_x_361:
[----:B------:R-:W-:-:S07]  /*1790*/  VIADD R0, R0, 0x1 ;  /* 0x0000000100007836 */ /* 0x000fce0000000000 */
.L_x_360:
[----:B------:R-:W-:Y:S05]  /*17a0*/  BSYNC.RECONVERGENT B1 ;  /* 0x0000000000017941 */ /* 0x000fea0003800200 */
.L_x_359:
[----:B------:R-:W0:Y:S01]  /*17b0*/  LDCU.64 UR4, c[0x4][0x18] ;  /* 0x01000300ff0477ac */ /* 0x000e220008000a00 */
[----:B------:R-:W-:-:S05]  /*17c0*/  IMAD.SHL.U32 R12, R0, 0x40, RZ ;  /* 0x00000040000c7824 */ /* 0x000fca00078e00ff */
        /* <DEDUP_REMOVED lines=9> */
[----:B------:R-:W-:Y:S01]  /*1860*/  BSSY.RECONVERGENT B1, `(.L_x_363) ;  /* 0x000002c000017945 */ /* 0x000fe20003800200 */
        /* <DEDUP_REMOVED lines=41> */
[----:B------:R-:W-:Y:S02]  /*1b00*/  IMAD.MOV.U32 R12, RZ, RZ, R4 ;  /* 0x000000ffff0c7224 */ /* 0x000fe400078e0004 */
[----:B------:R-:W-:-:S07]  /*1b10*/  IMAD.MOV.U32 R13, RZ, RZ, R5 ;  /* 0x000000ffff0d7224 */ /* 0x000fce00078e0005 */
.L_x_364:
[----:B------:R-:W-:Y:S05]  /*1b20*/  BSYNC.RECONVERGENT B1 ;  /* 0x0000000000017941 */ /* 0x000fea0003800200 */
.L_x_363:
        /* <DEDUP_REMOVED lines=10> */
[----:B------:R-:W-:Y:S01]  /*1bd0*/  DMUL R16, R12, R12 ;  /* 0x0000000c0c107228 */ /* 0x000fe20000000000 */
[----:B------:R-:W-:-:S02]  /*1be0*/  CS2R R20, SRZ ;  /* 0x0000000000147805 */ /* 0x000fc4000001ff00 */
[----:B------:R-:W-:Y:S01]  /*1bf0*/  ISETP.NE.U32.AND P0, PT, R14, 0x1, PT ;  /* 0x000000010e00780c */ /* 0x000fe20003f05070 */
[----:B------:R-:W-:Y:S01]  /*1c00*/  IMAD.MOV.U32 R14, RZ, RZ, 0x20fd8164 ;  /* 0x20fd8164ff0e7424 */ /* 0x000fe200078e00ff */
[----:B------:R-:W-:Y:S01]  /*1c10*/  MOV R27, 0x3ff00000 ;  /* 0x3ff00000001b7802 */ /* 0x000fe20000000f00 */
[----:B------:R-:W-:Y:S01]  /*1c20*/  IMAD.MOV.U32 R26, RZ, RZ, 0x0 ;  /* 0x00000000ff1a7424 */ /* 0x000fe200078e00ff */
[----:B------:R-:W-:Y:S01]  /*1c30*/  FSEL R15, -R15, 0.11223486810922622681, !P0 ;  /* 0x3de5db650f0f7808 */ /* 0x000fe20004000100 */
[----:B0-----:R-:W-:Y:S01]  /*1c40*/  IMAD.MOV.U32 R4, RZ, RZ, 0x0 ;  /* 0x00000000ff047424 */ /* 0x001fe200078e00ff */
[----:B------:R-:W-:Y:S01]  /*1c50*/  FSEL R14, R14, -8.06006814911005101289e+34, !P0 ;  /* 0xf9785eba0e0e7808 */ /* 0x000fe20004000000 */
[----:B------:R-:W-:Y:S01]  /*1c60*/  IMAD.MOV.U32 R5, RZ, RZ, 0x3ff00000 ;  /* 0x3ff00000ff057424 */ /* 0x000fe200078e00ff */
[----:B------:R-:W-:Y:S01]  /*1c70*/  STL.128 [R1+0x240], R20 ;  /* 0x0002401401007387 */ /* 0x000fe20000100c00 */
[----:B------:R-:W-:Y:S01]  /*1c80*/  DMUL R18, R6, R6 ;  /* 0x0000000606127228 */ /* 0x000fe20000000000 */
[----:B------:R-:W-:-:S02]  /*1c90*/  UISETP.GE.U32.AND UP0, UPT, UR46, 0x2, UPT ;  /* 0x000000022e00788c */ /* 0x000fc4000bf06070 */
[----:B------:R-:W-:Y:S04]  /*1ca0*/  STL.128 [R1+0x200], R4 ;  /* 0x0002000401007387 */ /* 0x000fe80000100c00 */
[----:B------:R-:W-:Y:S01]  /*1cb0*/  STL.128 [R1+0x2c0], R24 ;  /* 0x0002c01801007387 */ /* 0x000fe20000100c00 */
[----:B------:R-:W-:Y:S02]  /*1cc0*/  DFMA R18, R22, R22, R18 ;  /* 0x000000161612722b */ /* 0x000fe40000000012 */
[----:B--2---:R-:W-:Y:S01]  /*1cd0*/  DFMA R28, R16, R14, R28 ;  /* 0x0000000e101c722b */ /* 0x004fe2000000001c */
[----:B------:R-:W-:Y:S01]  /*1ce0*/  IMAD.MOV.U32 R14, RZ, RZ, 0x0 ;  /* 0x00000000ff0e7424 */ /* 0x000fe200078e00ff */
[----:B------:R-:W-:-:S06]  /*1cf0*/  MOV R15, 0x3ff00000 ;  /* 0x3ff00000000f7802 */ /* 0x000fcc0000000f00 */
[C---:B------:R-:W-:Y:S01]  /*1d00*/  DFMA R28, R16.reuse, R28, R30 ;  /* 0x0000001c101c722b */ /* 0x040fe2000000001e */
[----:B------:R-:W-:Y:S04]  /*1d10*/  STL.64 [R1+0x280], R14 ;  /* 0x0002800e01007387 */ /* 0x000fe80000100a00 */
[----:B------:R0:W-:Y:S03]  /*1d20*/  STL.64 [R1], R14 ;  /* 0x0000000e01007387 */ /* 0x0001e60000100a00 */
[----:B---3--:R-:W-:-:S08]  /*1d30*/  DFMA R28, R16, R28, R56 ;  /* 0x0000001c101c722b */ /* 0x008fd00000000038 */
[----:B------:R-:W-:-:S08]  /*1d40*/  DFMA R28, R16, R28, R58 ;  /* 0x0000001c101c722b */ /* 0x000fd0000000003a */
[----:B----4-:R-:W-:-:S08]  /*1d50*/  DFMA R28, R16, R28, R60 ;  /* 0x0000001c101c722b */ /* 0x010fd0000000003c */
[----:B------:R-:W-:-:S08]  /*1d60*/  DFMA R28, R16, R28, R62 ;  /* 0x0000001c101c722b */ /* 0x000fd0000000003e */
[----:B------:R-:W-:Y:S02]  /*1d70*/  DFMA R12, R28, R12, R12 ;  /* 0x0000000c1c0c722b */ /* 0x000fe4000000000c */
[----:B------:R-:W-:-:S10]  /*1d80*/  DFMA R16, R16, R28, 1 ;  /* 0x3ff000001010742b */ /* 0x000fd4000000001c */
[----:B------:R-:W-:Y:S02]  /*1d90*/  FSEL R28, R16, R12, !P0 ;  /* 0x0000000c101c7208 */ /* 0x000fe40004000000 */
        /* <DEDUP_REMOVED lines=20> */
.L_x_368:
        /* <DEDUP_REMOVED lines=15> */
.L_x_367:
        /* <DEDUP_REMOVED lines=8> */
[----:B0-----:R-:W-:Y:S01]  /*2050*/  IMAD.U32 R0, RZ, RZ, UR4 ;  /* 0x00000004ff007e24 */ /* 0x001fe2000f8e00ff */
[----:B------:R-:W-:-:S04]  /*2060*/  UIADD3 UR4, UPT, UPT, UR4, 0x8, URZ ;  /* 0x0000000804047890 */ /* 0x000fc8000fffe0ff */
[----:B------:R-:W-:-:S05]  /*2070*/  LEA R0, R0, R1, 0x3 ;  /* 0x0000000100007211 */ /* 0x000fca00078e18ff */
        /* <DEDUP_REMOVED lines=8> */
.L_x_370:
        /* <DEDUP_REMOVED lines=14> */
[----:B------:R-:W-:Y:S01]  /*21e0*/  IMAD.U32 R0, RZ, RZ, UR4 ;  /* 0x00000004ff007e24 */ /* 0x000fe2000f8e00ff */
[----:B------:R-:W-:-:S04]  /*21f0*/  ISETP.NE.AND P0, PT, R53, 0x1, PT ;  /* 0x000000013500780c */ /* 0x000fc80003f05270 */
[----:B------:R-:W-:-:S05]  /*2200*/  LEA R0, R0, R1, 0x3 ;  /* 0x0000000100007211 */ /* 0x000fca00078e18ff */
[----:B------:R2:W-:Y:S04]  /*2210*/  STL.64 [R0], RZ ;  /* 0x000000ff00007387 */ /* 0x0005e80000100a00 */
[----:B------:R-:W-:Y:S05]  /*2220*/  @!P0 BRA `(.L_x_369) ;  /* 0x0000002c007c8947 */ /* 0x000fea0003800000 */
[----:B------:R3:W-:Y:S01]  /*2230*/  STL.64 [R0+0x8], RZ ;  /* 0x000008ff00007387 */ /* 0x0007e20000100a00 */
[----:B------:R-:W-:-:S13]  /*2240*/  ISETP.NE.AND P0, PT, R53, 0x2, PT ;  /* 0x000000023500780c */ /* 0x000fda0003f05270 */
[----:B---3--:R-:W-:Y:S05]  /*2250*/  @!P0 BRA `(.L_x_369) ;  /* 0x0000002c00708947 */ /* 0x008fea0003800000 */
[----:B------:R3:W-:Y:S01]  /*2260*/  STL.64 [R0+0x10], RZ ;  /* 0x000010ff00007387 */ /* 0x0007e20000100a00 */
[----:B------:R-:W-:Y:S05]  /*2270*/  BRA `(.L_x_369) ;  /* 0x0000002c00687947 */ /* 0x000fea0003800000 */
.L_x_366:
[----:B------:R-:W-:Y:S01]  /*2280*/  IMAD.MOV.U32 R26, RZ, RZ, R6 ;  /* 0x000000ffff1a7224 */ /* 0x000fe200078e0006 */
[----:B------:R4:W-:Y:S01]  /*2290*/  STL.64 [R1+0x8], R22 ;  /* 0x0000081601007387 */ /* 0x0009e20000100a00 */
[----:B------:R-:W-:Y:S01]  /*22a0*/  IMAD.MOV.U32 R27, RZ, RZ, R7 ;  /* 0x000000ffff1b7224 */ /* 0x000fe200078e0007 */
[----:B------:R-:W-:-:S04]  /*22b0*/  UISETP.GE.AND UP0, UPT, UR38, 0x2, UPT ;  /* 0x000000022600788c */ /* 0x000fc8000bf06270 */
[----:B------:R4:W-:Y:S05]  /*22c0*/  STL.128 [R1+0x10], R24 ;  /* 0x0000101801007387 */ /* 0x0009ea0000100c00 */
[----:B------:R-:W-:Y:S05]  /*22d0*/  BRA.U !UP0, `(.L_x_369) ;  /* 0x0000002d08507547 */ /* 0x000fea000b800000 */
[----:B------:R-:W-:Y:S02]  /*22e0*/  HFMA2 R56, -RZ, RZ, 0, 0 ;  /* 0x00000000ff387431 */ /* 0x000fe400000001ff */
[----:B------:R-:W-:Y:S01]  /*22f0*/  IMAD.MOV.U32 R55, RZ, RZ, 0x1 ;  /* 0x00000001ff377424 */ /* 0x000fe200078e00ff */
[----:B------:R-:W-:Y:S01]  /*2300*/  PRMT R57, RZ, 0x7610, R57 ;  /* 0x00007610ff397816 */ /* 0x000fe20000000039 */
[----:B------:R-:W-:Y:S02]  /*2310*/  IMAD.MOV.U32 R48, RZ, RZ, 0x0 ;  /* 0x00000000ff307424 */ /* 0x000fe400078e00ff */
[----:B------:R-:W-:-:S07]  /*2320*/  IMAD.MOV.U32 R49, RZ, RZ, 0x3ff00000 ;  /* 0x3ff00000ff317424 */ /* 0x000fce00078e00ff */
.L_x_410:
[----:B------:R-:W-:Y:S01]  /*2330*/  VIADD R59, R56, 0x2 ;  /* 0x00000002383b7836 */ /* 0x000fe20000000000 */
[----:B--2---:R-:W2:Y:S03]  /*2340*/  LDL.64 R32, [R1+0x2c0] ;  /* 0x0002c00001207983 */ /* 0x004ea60000100a00 */
        /* <DEDUP_REMOVED lines=8> */
[----:B------:R-:W-:Y:S01]  /*23d0*/  MOV R76, R56 ;  /* 0x00000038004c7202 */ /* 0x000fe20000000f00 */
[--C-:B------:R-:W-:Y:S01]  /*23e0*/  IMAD.IADD R5, R59, 0x1, R4.reuse ;  /* 0x000000013b057824 */ /* 0x100fe200078e0204 */
[----:B------:R-:W1:Y:S01]  /*23f0*/  I2F.F64 R24, R4 ;  /* 0x0000000400187312 */ /* 0x000e620000201c00 */
[----:B------:R-:W-:-:S02]  /*2400*/  IMAD.MOV.U32 R56, RZ, RZ, R4 ;  /* 0x000000ffff387224 */ /* 0x000fc400078e0004 */
[----:B------:R-:W-:Y:S02]  /*2410*/  IMAD R58, R59, R82, RZ ;  /* 0x000000523b3a7224 */ /* 0x000fe400078e02ff */
[----:B------:R-:W-:-:S03]  /*2420*/  VIADD R83, R0, 0xffffffc0 ;  /* 0xffffffc000537836 */ /* 0x000fc60000000000 */
        /* <DEDUP_REMOVED lines=11> */
[----:B------:R-:W-:Y:S01]  /*24e0*/  IMAD.MOV.U32 R48, RZ, RZ, R22 ;  /* 0x000000ffff307224 */ /* 0x000fe200078e0016 */
[----:B------:R-:W-:-:S06]  /*24f0*/  MOV R49, R23 ;  /* 0x0000001700317202 */ /* 0x000fcc0000000f00 */
        /* <DEDUP_REMOVED lines=10> */
[----:B------:R-:W-:Y:S05]  /*25a0*/  CALL.REL.NOINC `($__internal_5_$__cuda_sm20_div_rn_f64_full) ;  /* 0x0000012c00b47944 */ /* 0x000fea0003c00000 */
[----:B------:R-:W-:Y:S01]  /*25b0*/  IMAD.MOV.U32 R20, RZ, RZ, R72 ;  /* 0x000000ffff147224 */ /* 0x000fe200078e0048 */
[----:B------:R-:W-:-:S07]  /*25c0*/  MOV R21, R73 ;  /* 0x0000004900157202 */ /* 0x000fce0000000f00 */
.L_x_372:
[----:B------:R-:W-:Y:S05]  /*25d0*/  BSYNC.RECONVERGENT B3 ;  /* 0x0000000000037941 */ /* 0x000fea0003800200 */
.L_x_371:
[----:B------:R-:W-:Y:S01]  /*25e0*/  IMAD R85, R58, 0x8, R1 ;  /* 0x000000083a557824 */ /* 0x000fe200078e0201 */
[----:B------:R-:W-:Y:S01]  /*25f0*/  STL.64 [R0], R20 ;  /* 0x0000001400007387 */ /* 0x000fe20000100a00 */
[----:B------:R-:W-:-:S03]  /*2600*/  IMAD R31, R59, 0x8, R0 ;  /* 0x000000083b1f7824 */ /* 0x000fc600078e0200 */
[----:B------:R0:W-:Y:S04]  /*2610*/  STL.64 [R85], R20 ;  /* 0x0000001455007387 */ /* 0x0001e80000100a00 */
[----:B------:R-:W2:Y:S01]  /*2620*/  LDL.64 R4, [R31+-0x48] ;  /* 0xffffb8001f047983 */ /* 0x000ea20000100a00 */
[----:B------:R-:W-:Y:S02]  /*2630*/  VIADD R55, R55, 0x2 ;  /* 0x0000000237377836 */ /* 0x000fe40000000000 */
[----:B------:R-:W-:Y:S02]  /*2640*/  IMAD R33, R59, 0x8, R1 ;  /* 0x000000083b217824 */ /* 0x000fe400078e0201 */
        /* <DEDUP_REMOVED lines=15> */
[----:B------:R-:W-:-:S05]  /*2740*/  IADD3 R4, PT, PT, R59, R58, RZ ;  /* 0x0000003a3b047210 */ /* 0x000fca0007ffe0ff */
[--C-:B------:R-:W-:Y:S02]  /*2750*/  IMAD R5, R4, 0x8, R1.reuse ;  /* 0x0000000804057824 */ /* 0x100fe400078e0201 */
[----:B-1----:R-:W-:Y:S01]  /*2760*/  DMUL R26, R26, R22 ;  /* 0x000000161a1a7228 */ /* 0x002fe20000000000 */
[----:B------:R-:W-:Y:S01]  /*2770*/  IMAD R4, R28, 0x8, R1 ;  /* 0x000000081c047824 */ /* 0x000fe200078e0201 */
[----:B------:R2:W-:Y:S04]  /*2780*/  STL.64 [R33+0x240], R22 ;  /* 0x0002401621007387 */ /* 0x0005e80000100a00 */
[----:B------:R2:W-:Y:S04]  /*2790*/  STL.64 [R5], R20 ;  /* 0x0000001405007387 */ /* 0x0005e80000100a00 */
[----:B------:R2:W-:Y:S01]  /*27a0*/  STL.64 [R4], R26 ;  /* 0x0000001a04007387 */ /* 0x0005e20000100a00 */
[----:B------:R-:W-:Y:S05]  /*27b0*/  @P1 BRA `(.L_x_374) ;  /* 0x0000001400281947 */ /* 0x000fea0003800000 */
[----:B------:R-:W-:Y:S01]  /*27c0*/  ISETP.GE.U32.AND P0, PT, R76, 0x3, PT ;  /* 0x000000034c00780c */ /* 0x000fe20003f06070 */
[----:B------:R-:W-:-:S12]  /*27d0*/  IMAD.MOV.U32 R70, RZ, RZ, 0x1 ;  /* 0x00000001ff467424 */ /* 0x000fd800078e00ff */
[----:B------:R-:W-:Y:S05]  /*27e0*/  @!P0 BRA `(.L_x_375) ;  /* 0x0000000800dc8947 */ /* 0x000fea0003800000 */
[----:B------:R-:W-:Y:S02]  /*27f0*/  LOP3.LUT R71, R56, 0xfffffffc, RZ, 0xc0, !PT ;  /* 0xfffffffc38477812 */ /* 0x000fe400078ec0ff */
[----:B------:R-:W-:-:S07]  /*2800*/  MOV R70, 0x1 ;  /* 0x0000000100467802 */ /* 0x000fce0000000f00 */
.L_x_384:
[----:B------:R-:W3:Y:S01]  /*2810*/  LDL.64 R30, [R1+0x2c0] ;  /* 0x0002c000011e7983 */ /* 0x000ee20000100a00 */
[----:B--2---:R-:W-:-:S04]  /*2820*/  IMAD.IADD R33, R59, 0x1, -R70 ;  /* 0x000000013b217824 */ /* 0x004fc800078e0a46 */
[----:B0-----:R-:W-:-:S05]  /*2830*/  IMAD R20, R33, 0x8, R0 ;  /* 0x0000000821147824 */ /* 0x001fca00078e0200 */
[----:B------:R-:W2:Y:S04]  /*2840*/  LDL.64 R24, [R20+0x8] ;  /* 0x0000080014187983 */ /* 0x000ea80000100a00 */
[----:B------:R-:W4:Y:S01]  /*2850*/  LDL.64 R22, [R20+-0x40] ;  /* 0xffffc00014167983 */ /* 0x000f220000100a00 */
[----:B------:R-:W-:Y:S01]  /*2860*/  I2F.F64.U32 R26, R70 ;  /* 0x00000046001a7312 */ /* 0x000fe20000201800 */
[----:B------:R-:W-:Y:S01]  /*2870*/  IADD3 R5, PT, PT, R59, R33, RZ ;  /* 0x000000213b057210 */ /* 0x000fe20007ffe0ff */
[----:B------:R-:W-:Y:S06]  /*2880*/  BSSY.RECONVERGENT B4, `(.L_x_376) ;  /* 0x000001a000047945 */ /* 0x000fec0003800200 */
[----:B------:R-:W0:Y:S02]  /*2890*/  I2F.F64.U32 R60, R5 ;  /* 0x00000005003c7312 */ /* 0x000e240000201800 */
[----:B0-----:R-:W-:-:S02]  /*28a0*/  DMUL R60, R14, R60 ;  /* 0x0000003c0e3c7228 */ /* 0x001fc40000000000 */
[----:B---3--:R-:W-:Y:S01]  /*28b0*/  DMUL R30, R30, R26 ;  /* 0x0000001a1e1e7228 */ /* 0x008fe20000000000 */
[----:B------:R-:W-:-:S05]  /*28c0*/  IMAD.MOV.U32 R26, RZ, RZ, 0x1 ;  /* 0x00000001ff1a7424 */ /* 0x000fca00078e00ff */
        /* <DEDUP_REMOVED lines=21> */
.L_x_377:
[----:B------:R-:W-:Y:S05]  /*2a20*/  BSYNC.RECONVERGENT B4 ;  /* 0x0000000000047941 */ /* 0x000fea0003800200 */
.L_x_376:
        /* <DEDUP_REMOVED lines=9> */
[----:B------:R-:W-:Y:S02]  /*2ac0*/  IMAD R75, R26, 0x8, R1 ;  /* 0x000000081a4b7824 */ /* 0x000fe400078e0201 */
[----:B0-----:R-:W-:Y:S01]  /*2ad0*/  VIADD R20, R70, 0x1 ;  /* 0x0000000146147836 */ /* 0x001fe20000000000 */
[----:B--2---:R-:W-:-:S07]  /*2ae0*/  DMUL R62, R24, R22 ;  /* 0x00000016183e7228 */ /* 0x004fce0000000000 */
[----:B------:R0:W-:Y:S04]  /*2af0*/  STL.64 [R75], R62 ;  /* 0x0000003e4b007387 */ /* 0x0001e80000100a00 */
[----:B------:R-:W2:Y:S01]  /*2b00*/  LDL.64 R60, [R1+0x2c0] ;  /* 0x0002c000013c7983 */ /* 0x000ea20000100a00 */
[----:B------:R-:W-:-:S05]  /*2b10*/  IMAD.IADD R25, R59, 0x1, -R20 ;  /* 0x000000013b197824 */ /* 0x000fca00078e0a14 */
[----:B------:R-:W-:-:S05]  /*2b20*/  LEA R24, R25, R0, 0x3 ;  /* 0x0000000019187211 */ /* 0x000fca00078e18ff */
        /* <DEDUP_REMOVED lines=26> */
[----:B------:R-:W-:Y:S05]  /*2cd0*/  CALL.REL.NOINC `($__internal_5_$__cuda_sm20_div_rn_f64_full) ;  /* 0x0000012400e87944 */ /* 0x000fea0003c00000 */
[----:B------:R-:W-:Y:S02]  /*2ce0*/  IMAD.MOV.U32 R22, RZ, RZ, R72 ;  /* 0x000000ffff167224 */ /* 0x000fe400078e0048 */
[----:B------:R-:W-:-:S07]  /*2cf0*/  IMAD.MOV.U32 R23, RZ, RZ, R73 ;  /* 0x000000ffff177224 */ /* 0x000fce00078e0049 */
.L_x_379:
[----:B------:R-:W-:Y:S05]  /*2d00*/  BSYNC.RECONVERGENT B4 ;  /* 0x0000000000047941 */ /* 0x000fea0003800200 */
.L_x_378:
[----:B------:R-:W-:Y:S01]  /*2d10*/  IMAD R30, R25, 0x8, R1 ;  /* 0x00000008191e7824 */ /* 0x000fe200078e0201 */
[----:B------:R0:W-:Y:S04]  /*2d20*/  STL.64 [R24], R22 ;  /* 0x0000001618007387 */ /* 0x0001e80000100a00 */
[----:B------:R-:W2:Y:S01]  /*2d30*/  LDL.64 R20, [R30+0x200] ;  /* 0x000200001e147983 */ /* 0x000ea20000100a00 */
[----:B------:R-:W-:-:S05]  /*2d40*/  IADD3 R26, PT, PT, R74, -0x1, RZ ;  /* 0xffffffff4a1a7810 */ /* 0x000fca0007ffe0ff */
[----:B------:R-:W-:Y:S01]  /*2d50*/  IMAD R31, R26, 0x8, R1 ;  /* 0x000000081a1f7824 */ /* 0x000fe200078e0201 */
[----:B--2---:R-:W-:-:S07]  /*2d60*/  DMUL R28, R20, R22 ;  /* 0x00000016141c7228 */ /* 0x004fce0000000000 */
[----:B------:R1:W-:Y:S04]  /*2d70*/  STL.64 [R31], R28 ;  /* 0x0000001c1f007387 */ /* 0x0003e80000100a00 */
[----:B------:R-:W2:Y:S01]  /*2d80*/  LDL.64 R20, [R30+0x240] ;  /* 0x000240001e147983 */ /* 0x000ea20000100a00 */
[----:B------:R-:W-:-:S04]  /*2d90*/  IMAD.IADD R25, R76, 0x1, -R70 ;  /* 0x000000014c197824 */ /* 0x000fc800078e0a46 */
[----:B0-----:R-:W-:Y:S01]  /*2da0*/  IMAD R24, R25, 0x8, R0 ;  /* 0x0000000819187824 */ /* 0x001fe200078e0200 */
[----:B--2---:R-:W-:-:S07]  /*2db0*/  DMUL R62, R20, R22 ;  /* 0x00000016143e7228 */ /* 0x004fce0000000000 */
[----:B------:R0:W-:Y:S04]  /*2dc0*/  STL.64 [R75+0x8], R62 ;  /* 0x0000083e4b007387 */ /* 0x0001e80000100a00 */
[----:B------:R-:W2:Y:S04]  /*2dd0*/  LDL.64 R60, [R1+0x2c0] ;  /* 0x0002c000013c7983 */ /* 0x000ea80000100a00 */
[----:B------:R-:W3:Y:S01]  /*2de0*/  LDL.64 R26, [R24+-0x40] ;  /* 0xffffc000181a7983 */ /* 0x000ee20000100a00 */
[----:B------:R-:W-:Y:S01]  /*2df0*/  IADD3 R20, PT, PT, R70, 0x2, RZ ;  /* 0x0000000246147810 */ /* 0x000fe20007ffe0ff */
[----:B-1----:R-:W-:Y:S01]  /*2e00*/  IMAD.MOV.U32 R28, RZ, RZ, 0x1 ;  /* 0x00000001ff1c7424 */ /* 0x002fe200078e00ff */
[----:B------:R-:W-:Y:S01]  /*2e10*/  DMUL R22, R18, R22 ;  /* 0x0000001612167228 */ /* 0x000fe20000000000 */
        /* <DEDUP_REMOVED lines=23> */
[----:B------:R-:W-:Y:S05]  /*2f90*/  CALL.REL.NOINC `($__internal_5_$__cuda_sm20_div_rn_f64_full) ;  /* 0x0000012400387944 */ /* 0x000fea0003c00000 */
[----:B------:R-:W-:Y:S02]  /*2fa0*/  IMAD.MOV.U32 R22, RZ, RZ, R72 ;  /* 0x000000ffff167224 */ /* 0x000fe400078e0048 */
[----:B------:R-:W-:-:S07]  /*2fb0*/  IMAD.MOV.U32 R23, RZ, RZ, R73 ;  /* 0x000000ffff177224 */ /* 0x000fce00078e0049 */
.L_x_381:
[----:B------:R-:W-:Y:S05]  /*2fc0*/  BSYNC.RECONVERGENT B4 ;  /* 0x0000000000047941 */ /* 0x000fea0003800200 */
.L_x_380:
[----:B------:R-:W-:Y:S01]  /*2fd0*/  IMAD R62, R25, 0x8, R1 ;  /* 0x00000008193e7824 */ /* 0x000fe200078e0201 */
[----:B------:R0:W-:Y:S04]  /*2fe0*/  STL.64 [R24], R22 ;  /* 0x0000001618007387 */ /* 0x0001e80000100a00 */
[----:B------:R-:W2:Y:S01]  /*2ff0*/  LDL.64 R20, [R62+0x200] ;  /* 0x000200003e147983 */ /* 0x000ea20000100a00 */
[----:B------:R-:W-:-:S05]  /*3000*/  IADD3 R26, PT, PT, R74, -0x2, RZ ;  /* 0xfffffffe4a1a7810 */ /* 0x000fca0007ffe0ff */
        /* <DEDUP_REMOVED lines=9> */
[----:B------:R-:W-:-:S05]  /*30a0*/  IMAD.IADD R21, R59, 0x1, -R30 ;  /* 0x000000013b157824 */ /* 0x000fca00078e0a1e */
[----:B------:R-:W-:-:S05]  /*30b0*/  LEA R20, R21, R0, 0x3 ;  /* 0x0000000015147211 */ /* 0x000fca00078e18ff */
        /* <DEDUP_REMOVED lines=28> */
.L_x_383:
[----:B------:R-:W-:Y:S05]  /*3280*/  BSYNC.RECONVERGENT B4 ;  /* 0x0000000000047941 */ /* 0x000fea0003800200 */
.L_x_382:
        /* <DEDUP_REMOVED lines=13> */
.L_x_375:
[----:B------:R-:W-:-:S13]  /*3360*/  LOP3.LUT P0, RZ, R56, 0x3, RZ, 0xc0, !PT ;  /* 0x0000000338ff7812 */ /* 0x000fda000780c0ff */
[----:B------:R-:W-:Y:S05]  /*3370*/  @!P0 BRA `(.L_x_385) ;  /* 0x0000001c00188947 */ /* 0x000fea0003800000 */
[----:B------:R-:W-:-:S13]  /*3380*/  LOP3.LUT P0, RZ, R57, 0x3, RZ, 0xc0, !PT ;  /* 0x0000000339ff7812 */ /* 0x000fda000780c0ff */
[----:B------:R-:W-:Y:S05]  /*3390*/  @!P0 BRA `(.L_x_386) ;  /* 0x00000004006c8947 */ /* 0x000fea0003800000 */
[----:B--2---:R-:W2:Y:S01]  /*33a0*/  LDL.64 R32, [R1+0x2c0] ;  /* 0x0002c00001207983 */ /* 0x004ea20000100a00 */
[----:B------:R-:W-:-:S05]  /*33b0*/  IMAD.IADD R28, R59, 0x1, -R70 ;  /* 0x000000013b1c7824 */ /* 0x000fca00078e0a46 */
[----:B0-----:R-:W-:-:S05]  /*33c0*/  LEA R5, R28, R0, 0x3 ;  /* 0x000000001c057211 */ /* 0x001fca00078e18ff */
        /* <DEDUP_REMOVED lines=30> */
.L_x_388:
[----:B------:R-:W-:Y:S05]  /*35b0*/  BSYNC.RECONVERGENT B4 ;  /* 0x0000000000047941 */ /* 0x000fea0003800200 */
.L_x_387:
[----:B------:R-:W-:Y:S01]  /*35c0*/  IMAD R60, R28, 0x8, R1 ;  /* 0x000000081c3c7824 */ /* 0x000fe200078e0201 */
[----:B------:R0:W-:Y:S04]  /*35d0*/  STL.64 [R5], R20 ;  /* 0x0000001405007387 */ /* 0x0001e80000100a00 */
[----:B------:R-:W2:Y:S01]  /*35e0*/  LDL.64 R22, [R60+0x200] ;  /* 0x000200003c167983 */ /* 0x000ea20000100a00 */
[----:B------:R-:W-:-:S05]  /*35f0*/  IADD3 R74, PT, PT, R58, R28, RZ ;  /* 0x0000001c3a4a7210 */ /* 0x000fca0007ffe0ff */
[----:B------:R-:W-:Y:S01]  /*3600*/  IMAD R31, R74, 0x8, R1 ;  /* 0x000000084a1f7824 */ /* 0x000fe200078e0201 */
[----:B--2---:R-:W-:-:S07]  /*3610*/  DMUL R26, R22, R20 ;  /* 0x00000014161a7228 */ /* 0x004fce0000000000 */
[----:B------:R1:W-:Y:S04]  /*3620*/  STL.64 [R31], R26 ;  /* 0x0000001a1f007387 */ /* 0x0003e80000100a00 */
[----:B------:R-:W2:Y:S01]  /*3630*/  LDL.64 R22, [R60+0x240] ;  /* 0x000240003c167983 */ /* 0x000ea20000100a00 */
[C---:B------:R-:W-:Y:S02]  /*3640*/  IMAD R61, R70.reuse, 0x8, R4 ;  /* 0x00000008463d7824 */ /* 0x040fe400078e0204 */
[----:B0-----:R-:W-:Y:S01]  /*3650*/  VIADD R5, R70, 0x1 ;  /* 0x0000000146057836 */ /* 0x001fe20000000000 */
[----:B--2---:R-:W-:-:S07]  /*3660*/  DMUL R28, R22, R20 ;  /* 0x00000014161c7228 */ /* 0x004fce0000000000 */
[----:B------:R0:W-:Y:S04]  /*3670*/  STL.64 [R61], R28 ;  /* 0x0000001c3d007387 */ /* 0x0001e80000100a00 */
[----:B------:R-:W2:Y:S01]  /*3680*/  LDL.64 R32, [R1+0x2c0] ;  /* 0x0002c00001207983 */ /* 0x000ea20000100a00 */
[----:B------:R-:W-:-:S05]  /*3690*/  IADD3 R21, PT, PT, R59, -R5, RZ ;  /* 0x800000053b157210 */ /* 0x000fca0007ffe0ff */
[----:B------:R-:W-:-:S05]  /*36a0*/  IMAD R20, R21, 0x8, R0 ;  /* 0x0000000815147824 */ /* 0x000fca00078e0200 */
[----:B------:R-:W3:Y:S04]  /*36b0*/  LDL.64 R24, [R20+0x8] ;  /* 0x0000080014187983 */ /* 0x000ee80000100a00 */
[----:B------:R-:W4:Y:S01]  /*36c0*/  LDL.64 R22, [R20+-0x40] ;  /* 0xffffc00014167983 */ /* 0x000f220000100a00 */
[----:B-1----:R-:W-:Y:S01]  /*36d0*/  I2F.F64.U32 R26, R5 ;  /* 0x00000005001a7312 */ /* 0x002fe20000201800 */
[----:B------:R-:W-:Y:S01]  /*36e0*/  VIADD R60, R30, 0xffffffff ;  /* 0xffffffff1e3c7836 */ /* 0x000fe20000000000 */
        /* <DEDUP_REMOVED lines=23> */
[----:B------:R-:W-:Y:S05]  /*3860*/  CALL.REL.NOINC `($__internal_5_$__cuda_sm20_div_rn_f64_full) ;  /* 0x0000011c00047944 */ /* 0x000fea0003c00000 */
[----:B------:R-:W-:Y:S02]  /*3870*/  IMAD.MOV.U32 R22, RZ, RZ, R72 ;  /* 0x000000ffff167224 */ /* 0x000fe400078e0048 */
[----:B------:R-:W-:-:S07]  /*3880*/  IMAD.MOV.U32 R23, RZ, RZ, R73 ;  /* 0x000000ffff177224 */ /* 0x000fce00078e0049 */
.L_x_390:
[----:B------:R-:W-:Y:S05]  /*3890*/  BSYNC.RECONVERGENT B4 ;  /* 0x0000000000047941 */ /* 0x000fea0003800200 */
.L_x_389:
        /* <DEDUP_REMOVED lines=8> */
[----:B------:R-:W-:Y:S01]  /*3920*/  VIADD R70, R70, 0x2 ;  /* 0x0000000246467836 */ /* 0x000fe20000000000 */
[----:B--2---:R-:W-:-:S07]  /*3930*/  DMUL R26, R26, R22 ;  /* 0x000000161a1a7228 */ /* 0x004fce0000000000 */
[----:B------:R1:W-:Y:S04]  /*3940*/  STL.64 [R61+0x8], R26 ;  /* 0x0000081a3d007387 */ /* 0x0003e80000100a00 */
.L_x_386:
[----:B012---:R-:W-:-:S04]  /*3950*/  LOP3.LUT R5, R57, 0x1, RZ, 0xc0, !PT ;  /* 0x0000000139057812 */ /* 0x007fc800078ec0ff */
[----:B------:R-:W-:-:S13]  /*3960*/  ISETP.NE.U32.AND P0, PT, R5, 0x1, PT ;  /* 0x000000010500780c */ /* 0x000fda0003f05070 */
[----:B------:R-:W-:Y:S05]  /*3970*/  @!P0 BRA `(.L_x_385) ;  /* 0x0000001400988947 */ /* 0x000fea0003800000 */
[----:B------:R-:W2:Y:S01]  /*3980*/  LDL.64 R30, [R1+0x2c0] ;  /* 0x0002c000011e7983 */ /* 0x000ea20000100a00 */
[----:B------:R-:W-:-:S05]  /*3990*/  IADD3 R28, PT, PT, R59, -R70, RZ ;  /* 0x800000463b1c7210 */ /* 0x000fca0007ffe0ff */
        /* <DEDUP_REMOVED lines=31> */
.L_x_392:
[----:B------:R-:W-:Y:S05]  /*3b90*/  BSYNC.RECONVERGENT B4 ;  /* 0x0000000000047941 */ /* 0x000fea0003800200 */
.L_x_391:
        /* <DEDUP_REMOVED lines=8> */
[----:B------:R-:W-:Y:S01]  /*3c20*/  IMAD R29, R70, 0x8, R4 ;  /* 0x00000008461d7824 */ /* 0x000fe200078e0204 */
[----:B--2---:R-:W-:-:S07]  /*3c30*/  DMUL R24, R24, R20 ;  /* 0x0000001418187228 */ /* 0x004fce0000000000 */
[----:B------:R3:W-:Y:S01]  /*3c40*/  STL.64 [R29], R24 ;  /* 0x000000181d007387 */ /* 0x0007e20000100a00 */
[----:B------:R-:W-:Y:S05]  /*3c50*/  BRA `(.L_x_385) ;  /* 0x0000001000e07947 */ /* 0x000fea0003800000 */
.L_x_374:
[----:B------:R-:W-:Y:S02]  /*3c60*/  ISETP.GE.U32.AND P0, PT, R76, 0x3, PT ;  /* 0x000000034c00780c */ /* 0x000fe40003f06070 */
[----:B------:R-:W-:-:S11]  /*3c70*/  MOV R61, 0x1 ;  /* 0x00000001003d7802 */ /* 0x000fd60000000f00 */
[----:B------:R-:W-:Y:S05]  /*3c80*/  @!P0 BRA `(.L_x_393) ;  /* 0x00000008009c8947 */ /* 0x000fea0003800000 */
[----:B------:R-:W-:-:S07]  /*3c90*/  IMAD.MOV.U32 R87, RZ, RZ, 0x1 ;  /* 0x00000001ff577424 */ /* 0x000fce00078e00ff */
.L_x_402:
[----:B------:R-:W3:Y:S01]  /*3ca0*/  LDL.64 R62, [R1+0x2c0] ;  /* 0x0002c000013e7983 */ /* 0x000ee20000100a00 */
[----:B0-2---:R-:W-:-:S05]  /*3cb0*/  IMAD R4, R87, 0x8, R83 ;  /* 0x0000000857047824 */ /* 0x005fca00078e0253 */
[----:B------:R-:W2:Y:S04]  /*3cc0*/  LDL.64 R28, [R4+0x38] ;  /* 0x00003800041c7983 */ /* 0x000ea80000100a00 */
[----:B------:R-:W4:Y:S01]  /*3cd0*/  LDL.128 R20, [R4+-0x8] ;  /* 0xfffff80004147983 */ /* 0x000f220000100c00 */
[----:B------:R-:W0:Y:S01]  /*3ce0*/  MUFU.RCP64H R31, R19 ;  /* 0x00000013001f7308 */ /* 0x000e220000001800 */
[----:B------:R-:W-:Y:S01]  /*3cf0*/  MOV R30, 0x1 ;  /* 0x00000001001e7802 */ /* 0x000fe20000000f00 */
[--C-:B------:R-:W-:Y:S01]  /*3d00*/  IMAD.IADD R60, R82, 0x1, -R87.reuse ;  /* 0x00000001523c7824 */ /* 0x100fe200078e0a57 */
[----:B------:R-:W-:Y:S01]  /*3d10*/  BSSY.RECONVERGENT B4, `(.L_x_394) ;  /* 0x000001a000047945 */ /* 0x000fe20003800200 */
[----:B------:R-:W-:-:S04]  /*3d20*/  IMAD.IADD R5, R56, 0x1, R87 ;  /* 0x0000000138057824 */ /* 0x000fc800078e0257 */
        /* <DEDUP_REMOVED lines=22> */
[----:B------:R-:W-:Y:S01]  /*3e90*/  MOV R20, R72 ;  /* 0x0000004800147202 */ /* 0x000fe20000000f00 */
[----:B------:R-:W-:-:S07]  /*3ea0*/  IMAD.MOV.U32 R21, RZ, RZ, R73 ;  /* 0x000000ffff157224 */ /* 0x000fce00078e0049 */
.L_x_395:
[----:B------:R-:W-:Y:S05]  /*3eb0*/  BSYNC.RECONVERGENT B4 ;  /* 0x0000000000047941 */ /* 0x000fea0003800200 */
.L_x_394:
[----:B------:R-:W-:Y:S01]  /*3ec0*/  IMAD R84, R87, 0x8, R1 ;  /* 0x0000000857547824 */ /* 0x000fe200078e0201 */
[----:B------:R-:W-:Y:S04]  /*3ed0*/  STL.64 [R4+0x40], R20 ;  /* 0x0000401404007387 */ /* 0x000fe80000100a00 */
        /* <DEDUP_REMOVED lines=10> */
[----:B--2---:R-:W-:-:S07]  /*3f80*/  DMUL R32, R26, R20 ;  /* 0x000000141a207228 */ /* 0x004fce0000000000 */
[----:B------:R1:W-:Y:S04]  /*3f90*/  STL.64 [R90], R32 ;  /* 0x000000205a007387 */ /* 0x0003e80000100a00 */
[----:B------:R-:W2:Y:S01]  /*3fa0*/  LDL.64 R62, [R1+0x2c0] ;  /* 0x0002c000013e7983 */ /* 0x000ea20000100a00 */
[----:B------:R-:W-:Y:S01]  /*3fb0*/  IMAD.IADD R26, R59, 0x1, -R87 ;  /* 0x000000013b1a7824 */ /* 0x000fe200078e0a57 */
        /* <DEDUP_REMOVED lines=26> */
.L_x_397:
[----:B------:R-:W-:Y:S05]  /*4160*/  BSYNC.RECONVERGENT B4 ;  /* 0x0000000000047941 */ /* 0x000fea0003800200 */
.L_x_396:
[----:B------:R0:W-:Y:S04]  /*4170*/  STL.64 [R4+0x48], R24 ;  /* 0x0000481804007387 */ /* 0x0001e80000100a00 */
[----:B------:R-:W2:Y:S01]  /*4180*/  LDL.128 R72, [R84+0x208] ;  /* 0x0002080054487983 */ /* 0x000ea20000100c00 */
[----:B------:R-:W-:Y:S01]  /*4190*/  IMAD R91, R87, 0x8, R85 ;  /* 0x00000008575b7824 */ /* 0x000fe200078e0255 */
[----:B--2---:R-:W-:-:S07]  /*41a0*/  DMUL R72, R72, R24 ;  /* 0x0000001848487228 */ /* 0x004fce0000000000 */
[----:B------:R-:W-:Y:S04]  /*41b0*/  STL.64 [R91+0x8], R72 ;  /* 0x000008485b007387 */ /* 0x000fe80000100a00 */
[----:B------:R-:W2:Y:S01]  /*41c0*/  LDL.128 R68, [R84+0x248] ;  /* 0x0002480054447983 */ /* 0x000ea20000100c00 */
[----:B------:R-:W1:Y:S01]  /*41d0*/  MUFU.RCP64H R33, R19 ;  /* 0x0000001300217308 */ /* 0x000e620000001800 */
[----:B------:R-:W-:Y:S01]  /*41e0*/  VIADD R28, R60, 0xfffffffe ;  /* 0xfffffffe3c1c7836 */ /* 0x000fe20000000000 */
[----:B------:R-:W-:Y:S01]  /*41f0*/  MOV R32, 0x1 ;  /* 0x0000000100207802 */ /* 0x000fe20000000f00 */
[----:B------:R-:W-:Y:S01]  /*4200*/  VIADD R26, R5, 0x2 ;  /* 0x00000002051a7836 */ /* 0x000fe20000000000 */
[----:B--2---:R-:W-:-:S07]  /*4210*/  DMUL R68, R68, R24 ;  /* 0x0000001844447228 */ /* 0x004fce0000000000 */
[----:B------:R2:W-:Y:S04]  /*4220*/  STL.64 [R90+-0x8], R68 ;  /* 0xfffff8445a007387 */ /* 0x0005e80000100a00 */
[----:B------:R-:W3:Y:S04]  /*4230*/  LDL.64 R30, [R1+0x2c0] ;  /* 0x0002c000011e7983 */ /* 0x000ee80000100a00 */
[----:B------:R-:W2:Y:S01]  /*4240*/  LDL.128 R20, [R4+0x8] ;  /* 0x0000080004147983 */ /* 0x000ea20000100c00 */
[----:B------:R-:W3:Y:S01]  /*4250*/  I2F.F64 R28, R28 ;  /* 0x0000001c001c7312 */ /* 0x000ee20000201c00 */
[----:B-1----:R-:W-:Y:S01]  /*4260*/  DFMA R60, -R18, R32, 1 ;  /* 0x3ff00000123c742b */ /* 0x002fe20000000120 */
[----:B------:R-:W-:Y:S06]  /*4270*/  BSSY.RECONVERGENT B4, `(.L_x_398) ;  /* 0x0000017000047945 */ /* 0x000fec0003800200 */
        /* <DEDUP_REMOVED lines=22> */
.L_x_399:
[----:B------:R-:W-:Y:S05]  /*43e0*/  BSYNC.RECONVERGENT B4 ;  /* 0x0000000000047941 */ /* 0x000fea0003800200 */
.L_x_398:
[-C--:B------:R-:W-:Y:S01]  /*43f0*/  DMUL R74, R74, R20.reuse ;  /* 0x000000144a4a7228 */ /* 0x080fe20000000000 */
[----:B------:R0:W-:Y:S01]  /*4400*/  STL.64 [R4+0x50], R20 ;  /* 0x0000501404007387 */ /* 0x0001e20000100a00 */
[----:B------:R-:W-:-:S05]  /*4410*/  DMUL R70, R70, R20 ;  /* 0x0000001446467228 */ /* 0x000fca0000000000 */
[----:B------:R1:W-:Y:S04]  /*4420*/  STL.64 [R91+0x10], R74 ;  /* 0x0000104a5b007387 */ /* 0x0003e80000100a00 */
[----:B------:R1:W-:Y:S04]  /*4430*/  STL.64 [R90+-0x10], R70 ;  /* 0xfffff0465a007387 */ /* 0x0003e80000100a00 */
[----:B------:R-:W2:Y:S01]  /*4440*/  LDL.64 R32, [R1+0x2c0] ;  /* 0x0002c00001207983 */ /* 0x000ea20000100a00 */
[----:B------:R-:W3:Y:S01]  /*4450*/  MUFU.RCP64H R29, R19 ;  /* 0x00000013001d7308 */ /* 0x000ee20000001800 */
[----:B------:R-:W-:Y:S01]  /*4460*/  IMAD.MOV.U32 R28, RZ, RZ, 0x1 ;  /* 0x00000001ff1c7424 */ /* 0x000fe200078e00ff */
[----:B------:R-:W-:Y:S01]  /*4470*/  IADD3 R5, PT, PT, R5, 0x3, RZ ;  /* 0x0000000305057810 */ /* 0x000fe20007ffe0ff */
[----:B------:R-:W-:Y:S01]  /*4480*/  IMAD.IADD R26, R76, 0x1, -R87 ;  /* 0x000000014c1a7824 */ /* 0x000fe200078e0a57 */
[----:B------:R-:W-:Y:S04]  /*4490*/  BSSY.RECONVERGENT B4, `(.L_x_400) ;  /* 0x0000019000047945 */ /* 0x000fe80003800200 */
[----:B------:R-:W4:Y:S08]  /*44a0*/  I2F.F64 R24, R5 ;  /* 0x0000000500187312 */ /* 0x000f300000201c00 */
[----:B------:R-:W2:Y:S01]  /*44b0*/  I2F.F64 R26, R26 ;  /* 0x0000001a001a7312 */ /* 0x000ea20000201c00 */
[----:B---3--:R-:W-:-:S02]  /*44c0*/  DFMA R30, -R18, R28, 1 ;  /* 0x3ff00000121e742b */ /* 0x008fc4000000011c */
[----:B----4-:R-:W-:-:S06]  /*44d0*/  DMUL R24, R14, R24 ;  /* 0x000000180e187228 */ /* 0x010fcc0000000000 */
[----:B------:R-:W-:-:S08]  /*44e0*/  DFMA R30, R30, R30, R30 ;  /* 0x0000001e1e1e722b */ /* 0x000fd0000000001e */
        /* <DEDUP_REMOVED lines=16> */
[----:B------:R-:W-:Y:S05]  /*45f0*/  CALL.REL.NOINC `($__internal_5_$__cuda_sm20_div_rn_f64_full) ;  /* 0x0000010c00a07944 */ /* 0x000fea0003c00000 */
[----:B------:R-:W-:Y:S01]  /*4600*/  IMAD.MOV.U32 R20, RZ, RZ, R72 ;  /* 0x000000ffff147224 */ /* 0x000fe200078e0048 */
[----:B------:R-:W-:-:S07]  /*4610*/  MOV R21, R73 ;  /* 0x0000004900157202 */ /* 0x000fce0000000f00 */
.L_x_401:
[----:B------:R-:W-:Y:S05]  /*4620*/  BSYNC.RECONVERGENT B4 ;  /* 0x0000000000047941 */ /* 0x000fea0003800200 */
.L_x_400:
        /* <DEDUP_REMOVED lines=8> */
[----:B------:R-:W-:Y:S01]  /*46b0*/  ISETP.NE.AND P0, PT, R5, R26, PT ;  /* 0x0000001a0500720c */ /* 0x000fe20003f05270 */
[----:B------:R-:W-:Y:S01]  /*46c0*/  IMAD.MOV.U32 R87, RZ, RZ, R61 ;  /* 0x000000ffff577224 */ /* 0x000fe200078e003d */
[----:B--2---:R-:W-:-:S07]  /*46d0*/  DMUL R24, R24, R20 ;  /* 0x0000001418187228 */ /* 0x004fce0000000000 */
[----:B------:R0:W-:Y:S04]  /*46e0*/  STL.64 [R90+-0x18], R24 ;  /* 0xffffe8185a007387 */ /* 0x0001e80000100a00 */
[----:B------:R-:W-:Y:S05]  /*46f0*/  @P0 BRA `(.L_x_402) ;  /* 0xfffffff400680947 */ /* 0x000fea000383ffff */
.L_x_393:
[----:B------:R-:W-:-:S13]  /*4700*/  LOP3.LUT P0, RZ, R56, 0x3, RZ, 0xc0, !PT ;  /* 0x0000000338ff7812 */ /* 0x000fda000780c0ff */
[----:B------:R-:W-:Y:S05]  /*4710*/  @!P0 BRA `(.L_x_385) ;  /* 0x0000000800308947 */ /* 0x000fea0003800000 */
[----:B------:R-:W-:-:S13]  /*4720*/  LOP3.LUT P0, RZ, R57, 0x3, RZ, 0xc0, !PT ;  /* 0x0000000339ff7812 */ /* 0x000fda000780c0ff */
[----:B------:R-:W-:Y:S05]  /*4730*/  @!P0 BRA `(.L_x_403) ;  /* 0x0000000400608947 */ /* 0x000fea0003800000 */
[----:B------:R-:W3:Y:S01]  /*4740*/  LDL.64 R62, [R1+0x2c0] ;  /* 0x0002c000013e7983 */ /* 0x000ee20000100a00 */
[----:B0-2---:R-:W-:-:S05]  /*4750*/  LEA R20, R61, R83, 0x3 ;  /* 0x000000533d147211 */ /* 0x005fca00078e18ff */
[----:B------:R-:W2:Y:S04]  /*4760*/  LDL.64 R26, [R20+0x38] ;  /* 0x00003800141a7983 */ /* 0x000ea80000100a00 */
        /* <DEDUP_REMOVED lines=30> */
.L_x_405:
[----:B------:R-:W-:Y:S05]  /*4950*/  BSYNC.RECONVERGENT B4 ;  /* 0x0000000000047941 */ /* 0x000fea0003800200 */
.L_x_404:
[C---:B------:R-:W-:Y:S01]  /*4960*/  LEA R71, R61.reuse, R0, 0x3 ;  /* 0x000000003d477211 */ /* 0x040fe200078e18ff */
[----:B------:R-:W-:-:S04]  /*4970*/  IMAD R60, R61, 0x8, R1 ;  /* 0x000000083d3c7824 */ /* 0x000fc800078e0201 */
[----:B------:R-:W-:Y:S04]  /*4980*/  STL.64 [R71], R4 ;  /* 0x0000000447007387 */ /* 0x000fe80000100a00 */
        /* <DEDUP_REMOVED lines=8> */
[----:B------:R-:W0:Y:S01]  /*4a10*/  MUFU.RCP64H R31, R19 ;  /* 0x00000013001f7308 */ /* 0x000e220000001800 */
[----:B------:R-:W-:Y:S02]  /*4a20*/  IMAD.MOV.U32 R30, RZ, RZ, 0x1 ;  /* 0x00000001ff1e7424 */ /* 0x000fe400078e00ff */
[----:B------:R-:W-:Y:S01]  /*4a30*/  IMAD.IADD R26, R59, 0x1, -R61 ;  /* 0x000000013b1a7824 */ /* 0x000fe200078e0a3d */
[----:B--2---:R-:W-:-:S07]  /*4a40*/  DMUL R62, R24, R4 ;  /* 0x00000004183e7228 */ /* 0x004fce0000000000 */
[----:B------:R1:W-:Y:S04]  /*4a50*/  STL.64 [R75], R62 ;  /* 0x0000003e4b007387 */ /* 0x0003e80000100a00 */
[----:B------:R-:W2:Y:S04]  /*4a60*/  LDL.64 R64, [R1+0x2c0] ;  /* 0x0002c00001407983 */ /* 0x000ea80000100a00 */
[----:B------:R-:W3:Y:S01]  /*4a70*/  LDL.64 R24, [R20] ;  /* 0x0000000014187983 */ /* 0x000ee20000100a00 */
[----:B0-----:R-:W-:Y:S01]  /*4a80*/  DFMA R22, -R18, R30, 1 ;  /* 0x3ff000001216742b */ /* 0x001fe2000000011e */
[----:B------:R-:W-:Y:S01]  /*4a90*/  I2F.F64 R26, R26 ;  /* 0x0000001a001a7312 */ /* 0x000fe20000201c00 */
[----:B------:R-:W-:Y:S01]  /*4aa0*/  IADD3 R21, PT, PT, R28, 0x1, RZ ;  /* 0x000000011c157810 */ /* 0x000fe20007ffe0ff */
        /* <DEDUP_REMOVED lines=23> */
.L_x_407:
[----:B------:R-:W-:Y:S05]  /*4c20*/  BSYNC.RECONVERGENT B4 ;  /* 0x0000000000047941 */ /* 0x000fea0003800200 */
.L_x_406:
        /* <DEDUP_REMOVED lines=9> */
.L_x_403:
[----:B012---:R-:W-:-:S04]  /*4cc0*/  LOP3.LUT R4, R57, 0x1, RZ, 0xc0, !PT ;  /* 0x0000000139047812 */ /* 0x007fc800078ec0ff */
[----:B------:R-:W-:-:S13]  /*4cd0*/  ISETP.NE.U32.AND P0, PT, R4, 0x1, PT ;  /* 0x000000010400780c */ /* 0x000fda0003f05070 */
[----:B------:R-:W-:Y:S05]  /*4ce0*/  @!P0 BRA `(.L_x_385) ;  /* 0x0000000000bc8947 */ /* 0x000fea0003800000 */
[----:B------:R-:W2:Y:S01]  /*4cf0*/  LDL.64 R32, [R1+0x2c0] ;  /* 0x0002c00001207983 */ /* 0x000ea20000100a00 */
[----:B------:R-:W-:-:S05]  /*4d00*/  IMAD R20, R61, 0x8, R83 ;  /* 0x000000083d147824 */ /* 0x000fca00078e0253 */
[----:B------:R-:W3:Y:S04]  /*4d10*/  LDL.64 R26, [R20+0x38] ;  /* 0x00003800141a7983 */ /* 0x000ee80000100a00 */
[----:B------:R-:W4:Y:S01]  /*4d20*/  LDL.64 R22, [R20+-0x8] ;  /* 0xfffff80014167983 */ /* 0x000f220000100a00 */
[----:B------:R-:W0:Y:S01]  /*4d30*/  MUFU.RCP64H R29, R19 ;  /* 0x00000013001d7308 */ /* 0x000e220000001800 */
[----:B------:R-:W-:Y:S01]  /*4d40*/  IMAD.MOV.U32 R28, RZ, RZ, 0x1 ;  /* 0x00000001ff1c7424 */ /* 0x000fe200078e00ff */
[----:B------:R-:W-:Y:S01]  /*4d50*/  IADD3 R21, PT, PT, R82, -R61, RZ ;  /* 0x8000003d52157210 */ /* 0x000fe20007ffe0ff */
[----:B------:R-:W-:Y:S01]  /*4d60*/  IMAD.IADD R4, R56, 0x1, R61 ;  /* 0x0000000138047824 */ /* 0x000fe200078e023d */
[----:B------:R-:W-:Y:S04]  /*4d70*/  BSSY.RECONVERGENT B4, `(.L_x_408) ;  /* 0x0000019000047945 */ /* 0x000fe80003800200 */
        /* <DEDUP_REMOVED lines=24> */
.L_x_409:
[----:B------:R-:W-:Y:S05]  /*4f00*/  BSYNC.RECONVERGENT B4 ;  /* 0x0000000000047941 */ /* 0x000fea0003800200 */
.L_x_408:
[C---:B------:R-:W-:Y:S01]  /*4f10*/  IMAD R25, R61.reuse, 0x8, R0 ;  /* 0x000000083d197824 */ /* 0x040fe200078e0200 */
[----:B------:R-:W-:-:S04]  /*4f20*/  LEA R24, R61, R1, 0x3 ;  /* 0x000000013d187211 */ /* 0x000fc800078e18ff */
[----:B------:R1:W-:Y:S04]  /*4f30*/  STL.64 [R25], R4 ;  /* 0x0000000419007387 */ /* 0x0003e80000100a00 */
[----:B------:R-:W2:Y:S01]  /*4f40*/  LDL.64 R20, [R24+0x200] ;  /* 0x0002000018147983 */ /* 0x000ea20000100a00 */
[----:B------:R-:W-:-:S04]  /*4f50*/  IMAD.IADD R0, R58, 0x1, R61 ;  /* 0x000000013a007824 */ /* 0x000fc800078e023d */
[----:B------:R-:W-:Y:S01]  /*4f60*/  IMAD R27, R0, 0x8, R1 ;  /* 0x00000008001b7824 */ /* 0x000fe200078e0201 */
[----:B--2---:R-:W-:-:S07]  /*4f70*/  DMUL R20, R20, R4 ;  /* 0x0000000414147228 */ /* 0x004fce0000000000 */
[----:B------:R1:W-:Y:S04]  /*4f80*/  STL.64 [R27], R20 ;  /* 0x000000141b007387 */ /* 0x0003e80000100a00 */
[----:B------:R-:W2:Y:S01]  /*4f90*/  LDL.64 R22, [R24+0x240] ;  /* 0x0002400018167983 */ /* 0x000ea20000100a00 */
[----:B------:R-:W-:-:S05]  /*4fa0*/  IMAD.IADD R58, R58, 0x1, -R61 ;  /* 0x000000013a3a7824 */ /* 0x000fca00078e0a3d */
[----:B------:R-:W-:Y:S01]  /*4fb0*/  LEA R29, R58, R1, 0x3 ;  /* 0x000000013a1d7211 */ /* 0x000fe200078e18ff */
[----:B--2---:R-:W-:-:S07]  /*4fc0*/  DMUL R22, R22, R4 ;  /* 0x0000000416167228 */ /* 0x004fce0000000000 */
[----:B------:R1:W-:Y:S04]  /*4fd0*/  STL.64 [R29], R22 ;  /* 0x000000161d007387 */ /* 0x0003e80000100a00 */
.L_x_385:
[----:B------:R-:W-:Y:S05]  /*4fe0*/  BSYNC.RECONVERGENT B3 ;  /* 0x0000000000037941 */ /* 0x000fea0003800200 */
.L_x_373:
[----:B------:R-:W-:Y:S01]  /*4ff0*/  ISETP.NE.AND P0, PT, R59, UR38, PT ;  /* 0x000000263b007c0c */ /* 0x000fe2000bf05270 */
[----:B------:R-:W-:-:S12]  /*5000*/  VIADD R57, R57, 0x1 ;  /* 0x0000000139397836 */ /* 0x000fd80000000000 */
[----:B------:R-:W-:Y:S05]  /*5010*/  @P0 BRA `(.L_x_410) ;  /* 0xffffffd000c40947 */ /* 0x000fea000383ffff */
.L_x_369:
[----:B------:R-:W-:Y:S05]  /*5020*/  BSYNC.RECONVERGENT B2 ;  /* 0x0000000000027941 */ /* 0x000fea0003800200 */
.L_x_365:
[----:B0123--:R-:W-:Y:S01]  /*5030*/  DMUL R20, R14, -R2 ;  /* 0x800000020e147228 */ /* 0x00ffe20000000000 */
[----:B------:R-:W-:Y:S01]  /*5040*/  IMAD.MOV.U32 R4, RZ, RZ, 0x652b82fe ;  /* 0x652b82feff047424 */ /* 0x000fe200078e00ff */
[----:B------:R-:W-:Y:S01]  /*5050*/  UMOV UR4, 0xfefa39ef ;  /* 0xfefa39ef00047882 */ /* 0x000fe20000000000 */
[----:B------:R-:W-:Y:S01]  /*5060*/  IMAD.MOV.U32 R5, RZ, RZ, 0x3ff71547 ;  /* 0x3ff71547ff057424 */ /* 0x000fe200078e00ff */
[----:B------:R-:W-:Y:S01]  /*5070*/  UMOV UR5, 0x3fe62e42 ;  /* 0x3fe62e4200057882 */ /* 0x000fe20000000000 */
[----:B------:R-:W0:Y:S01]  /*5080*/  MUFU.RCP64H R13, R15 ;  /* 0x0000000f000d7308 */ /* 0x000e220000001800 */
[----:B------:R-:W-:Y:S01]  /*5090*/  IMAD.MOV.U32 R12, RZ, RZ, 0x1 ;  /* 0x00000001ff0c7424 */ /* 0x000fe200078e00ff */
[----:B------:R-:W-:Y:S02]  /*50a0*/  BSSY.RECONVERGENT B1, `(.L_x_411) ;  /* 0x000003b000017945 */ /* 0x000fe40003800200 */
[----:B----4-:R-:W-:Y:S01]  /*50b0*/  DFMA R22, R20, R4, 6.75539944105574400000e+15 ;  /* 0x433800001416742b */ /* 0x010fe20000000004 */
[----:B------:R-:W-:-:S07]  /*50c0*/  FSETP.GEU.AND P0, PT, |R21|, 4.1917929649353027344, PT ;  /* 0x4086232b1500780b */ /* 0x000fce0003f0e200 */
        /* <DEDUP_REMOVED lines=8> */
[----:B------:R-:W-:Y:S01]  /*5150*/  MOV R4, 0xfca213ea ;  /* 0xfca213ea00047802 */ /* 0x000fe20000000f00 */
[----:B------:R-:W-:Y:S01]  /*5160*/  IMAD.MOV.U32 R5, RZ, RZ, 0x3e928af3 ;  /* 0x3e928af3ff057424 */ /* 0x000fe200078e00ff */
[----:B------:R-:W-:Y:S01]  /*5170*/  UMOV UR5, 0x3e5ade15 ;  /* 0x3e5ade1500057882 */ /* 0x000fe20000000000 */
[----:B------:R-:W-:-:S04]  /*5180*/  DFMA R18, R12, R18, R12 ;  /* 0x000000120c12722b */ /* 0x000fc8000000000c */
        /* <DEDUP_REMOVED lines=29> */
[----:B------:R-:W-:Y:S01]  /*5360*/  IMAD R5, R22, 0x100000, R7 ;  /* 0x0010000016057824 */ /* 0x000fe200078e0207 */
[----:B------:R-:W-:Y:S01]  /*5370*/  MOV R4, R6 ;  /* 0x0000000600047202 */ /* 0x000fe20000000f00 */
        /* <DEDUP_REMOVED lines=10> */
[----:B------:R-:W-:Y:S01]  /*5420*/  @!P1 LEA R13, R12, 0x3ff00000, 0x14 ;  /* 0x3ff000000c0d9811 */ /* 0x000fe200078ea0ff */
[----:B------:R-:W-:-:S06]  /*5430*/  @!P1 IMAD.MOV.U32 R12, RZ, RZ, RZ ;  /* 0x000000ffff0c9224 */ /* 0x000fcc00078e00ff */
[----:B------:R-:W-:-:S11]  /*5440*/  @!P1 DMUL R4, R6, R12 ;  /* 0x0000000c06049228 */ /* 0x000fd60000000000 */
.L_x_412:
[----:B------:R-:W-:Y:S05]  /*5450*/  BSYNC.RECONVERGENT B1 ;  /* 0x0000000000017941 */ /* 0x000fea0003800200 */
.L_x_411:
        /* <DEDUP_REMOVED lines=16> */
.L_x_414:
[----:B------:R-:W-:Y:S05]  /*5560*/  BSYNC.RECONVERGENT B2 ;  /* 0x0000000000027941 */ /* 0x000fea0003800200 */
.L_x_413:
[----:B------:R-:W-:Y:S05]  /*5570*/  @!P1 BRA `(.L_x_415) ;  /* 0x0000000800ac9947 */ /* 0x000fea0003800000 */
[----:B------:R-:W-:Y:S01]  /*5580*/  PRMT R0, RZ, 0x7610, R0 ;  /* 0x00007610ff007816 */ /* 0x000fe20000000000 */
[----:B------:R-:W-:Y:S01]  /*5590*/  UMOV UR4, URZ ;  /* 0x000000ff00047c82 */ /* 0x000fe20008000000 */
[----:B------:R-:W-:Y:S01]  /*55a0*/  PRMT R55, RZ, 0x7610, R55 ;  /* 0x00007610ff377816 */ /* 0x000fe20000000037 */
[----:B------:R-:W-:Y:S01]  /*55b0*/  UMOV UR6, 0x1 ;  /* 0x0000000100067882 */ /* 0x000fe20000000000 */
[----:B------:R-:W-:-:S07]  /*55c0*/  MOV R76, RZ ;  /* 0x000000ff004c7202 */ /* 0x000fce0000000f00 */
.L_x_420:
[----:B------:R-:W-:Y:S01]  /*55d0*/  USHF.L.U32 UR7, UR4, 0x1, URZ ;  /* 0x0000000104077899 */ /* 0x000fe200080006ff */
[----:B------:R-:W-:Y:S01]  /*55e0*/  DMUL R6, R4, R46 ;  /* 0x0000002e04067228 */ /* 0x000fe20000000000 */
[----:B------:R-:W-:Y:S01]  /*55f0*/  UMOV UR5, UR4 ;  /* 0x0000000400057c82 */ /* 0x000fe20008000000 */
[----:B------:R-:W-:Y:S02]  /*5600*/  ULOP3.LUT UP0, URZ, UR6, 0xf, URZ, 0xc0, !UPT ;  /* 0x0000000f06ff7892 */ /* 0x000fe4000f80c0ff */
[----:B------:R-:W-:Y:S02]  /*5610*/  UISETP.GE.U32.AND UP2, UPT, UR7, 0xf, UPT ;  /* 0x0000000f0700788c */ /* 0x000fe4000bf46070 */
[----:B------:R-:W-:Y:S02]  /*5620*/  UIADD3 UR4, UPT, UPT, UR4, 0x1, URZ ;  /* 0x0000000104047890 */ /* 0x000fe4000fffe0ff */
[----:B------:R-:W-:-:S05]  /*5630*/  UISETP.NE.AND UP1, UPT, UR5, UR38, UPT ;  /* 0x000000260500728c */ /* 0x000fca000bf25270 */
[----:B0-2---:R-:W-:Y:S06]  /*5640*/  BRA.U !UP2, `(.L_x_416) ;  /* 0x000000050a207547 */ /* 0x005fec000b800000 */
[----:B------:R-:W-:Y:S01]  /*5650*/  ULOP3.LUT UR7, UR6, 0xfffffff0, URZ, 0xc0, !UPT ;  /* 0xfffffff006077892 */ /* 0x000fe2000f8ec0ff */
[----:B------:R-:W-:-:S11]  /*5660*/  UMOV UR5, URZ ;  /* 0x000000ff00057c82 */ /* 0x000fd60008000000 */
.L_x_417:
        /* <DEDUP_REMOVED lines=19> */
[----:B------:R-:W-:-:S03]  /*57a0*/  VIADD R76, R76, 0x10 ;  /* 0x000000104c4c7836 */ /* 0x000fc60000000000 */
[----:B------:R-:W2:Y:S01]  /*57b0*/  LDS.64 R14, [R77] ;  /* 0x000000004d0e7984 */ /* 0x000ea20000000a00 */
[----:B------:R-:W-:-:S03]  /*57c0*/  UISETP.NE.AND UP2, UPT, UR5, UR7, UPT ;  /* 0x000000070500728c */ /* 0x000fc6000bf45270 */
[----:B------:R-:W4:Y:S04]  /*57d0*/  LDS.64 R22, [R77+0x10] ;  /* 0x000010004d167984 */ /* 0x000f280000000a00 */
[----:B0-----:R-:W3:Y:S04]  /*57e0*/  LDS.64 R30, [R77+0x28] ;  /* 0x000028004d1e7984 */ /* 0x001ee80000000a00 */
        /* <DEDUP_REMOVED lines=46> */
.L_x_416:
[----:B------:R-:W-:Y:S01]  /*5ad0*/  MOV R64, R46 ;  /* 0x0000002e00407202 */ /* 0x000fe20000000f00 */
[----:B------:R-:W-:Y:S02]  /*5ae0*/  IMAD.MOV.U32 R65, RZ, RZ, R47 ;  /* 0x000000ffff417224 */ /* 0x000fe400078e002f */
[----:B------:R-:W-:Y:S02]  /*5af0*/  IMAD.MOV.U32 R46, RZ, RZ, R16 ;  /* 0x000000ffff2e7224 */ /* 0x000fe400078e0010 */
[----:B------:R-:W-:Y:S01]  /*5b00*/  IMAD.MOV.U32 R47, RZ, RZ, R17 ;  /* 0x000000ffff2f7224 */ /* 0x000fe200078e0011 */
[----:B------:R-:W-:Y:S06]  /*5b10*/  BRA.U !UP0, `(.L_x_418) ;  /* 0x0000000508307547 */ /* 0x000fec000b800000 */
[----:B------:R-:W-:Y:S02]  /*5b20*/  LOP3.LUT P0, RZ, R55, 0x4, RZ, 0xc0, !PT ;  /* 0x0000000437ff7812 */ /* 0x000fe4000780c0ff */
[----:B------:R-:W-:Y:S02]  /*5b30*/  LOP3.LUT P1, RZ, R0, 0x2, RZ, 0xc0, !PT ;  /* 0x0000000200ff7812 */ /* 0x000fe4000782c0ff */
[----:B--2---:R-:W-:-:S09]  /*5b40*/  MOV R48, R76 ;  /* 0x0000004c00307202 */ /* 0x004fd20000000f00 */
        /* <DEDUP_REMOVED lines=29> */
[----:B------:R-:W-:Y:S02]  /*5d20*/  VIADD R48, R76, 0x8 ;  /* 0x000000084c307836 */ /* 0x000fe40000000000 */
[----:B------:R2:W-:Y:S01]  /*5d30*/  STS.64 [R67+0x20], R28 ;  /* 0x0000201c43007388 */ /* 0x0005e20000000a00 */
[----:B------:R-:W-:-:S03]  /*5d40*/  DFMA R56, R6, R56, R58 ;  /* 0x000000380638722b */ /* 0x000fc6000000003a */
[----:B------:R2:W-:Y:S01]  /*5d50*/  STS.64 [R67+0x28], R32 ;  /* 0x0000282043007388 */ /* 0x0005e20000000a00 */
[----:B------:R-:W-:-:S03]  /*5d60*/  DFMA R60, R6, R60, R62 ;  /* 0x0000003c063c722b */ /* 0x000fc6000000003e */
[----:B------:R2:W-:Y:S04]  /*5d70*/  STS.64 [R67+0x30], R56 ;  /* 0x0000303843007388 */ /* 0x0005e80000000a00 */
[----:B------:R2:W-:Y:S04]  /*5d80*/  STS.64 [R67+0x38], R60 ;  /* 0x0000383c43007388 */ /* 0x0005e80000000a00 */
.L_x_419:
[----:B------:R-:W-:-:S05]  /*5d90*/  @P1 LEA R22, R48, R1, 0x3 ;  /* 0x0000000130161211 */ /* 0x000fca00078e18ff */
        /* <DEDUP_REMOVED lines=8> */
[----:B------:R-:W2:Y:S01]  /*5e20*/  @P1 LDS.64 R14, [R49] ;  /* 0x00000000310e1984 */ /* 0x000ea20000000a00 */
[----:B------:R-:W-:-:S03]  /*5e30*/  IMAD R56, R48, 0x8, R1 ;  /* 0x0000000830387824 */ /* 0x000fc600078e0201 */
        /* <DEDUP_REMOVED lines=26> */
.L_x_418:
[----:B------:R-:W-:Y:S01]  /*5fe0*/  DADD R16, -RZ, -R64 ;  /* 0x00000000ff107229 */ /* 0x000fe20000000940 */
[----:B------:R-:W-:Y:S01]  /*5ff0*/  VIADD R55, R55, 0x1 ;  /* 0x0000000137377836 */ /* 0x000fe20000000000 */
[----:B------:R-:W-:Y:S01]  /*6000*/  IADD3 R0, PT, PT, R0, 0x1, RZ ;  /* 0x0000000100007810 */ /* 0x000fe20007ffe0ff */
[----:B------:R-:W-:Y:S01]  /*6010*/  UIADD3 UR6, UPT, UPT, UR6, 0x2, URZ ;  /* 0x0000000206067890 */ /* 0x000fe2000fffe0ff */
[----:B------:R-:W-:Y:S11]  /*6020*/  BRA.U UP1, `(.L_x_420) ;  /* 0xfffffff501687547 */ /* 0x000ff6000b83ffff */
.L_x_415:
[----:B------:R-:W-:Y:S05]  /*6030*/  @!P2 BRA `(.L_x_421) ;  /* 0xffffffb40024a947 */ /* 0x000fea000383ffff */
.L_x_357:
[----:B------:R-:W-:Y:S05]  /*6040*/  BSYNC.RECONVERGENT B0 ;  /* 0x0000000000007941 */ /* 0x000fea0003800200 */
.L_x_356:
[----:B------:R-:W-:Y:S01]  /*6050*/  DMUL R2, R36, R36 ;  /* 0x0000002424027228 */ /* 0x000fe20000000000 */
[----:B------:R-:W-:Y:S01]  /*6060*/  UISETP.GE.AND UP0, UPT, UR38, 0x1, UPT ;  /* 0x000000012600788c */ /* 0x000fe2000bf06270 */
[----:B------:R-:W-:Y:S01]  /*6070*/  UMOV UR4, 0xa0b5ed8d ;  /* 0xa0b5ed8d00047882 */ /* 0x000fe20000000000 */
[----:B------:R-:W-:-:S05]  /*6080*/  UMOV UR5, 0x3eb0c6f7 ;  /* 0x3eb0c6f700057882 */ /* 0x000fca0000000000 */
[----:B------:R-:W-:-:S08]  /*6090*/  DFMA R2, R34, R34, R2 ;  /* 0x000000222202722b */ /* 0x000fd00000000002 */
[----:B--2---:R-:W-:-:S08]  /*60a0*/  DFMA R32, R38, R38, R2 ;  /* 0x000000262620722b */ /* 0x004fd00000000002 */
[----:B------:R-:W-:-:S06]  /*60b0*/  DSETP.GT.AND P0, PT, R32, UR4, PT ;  /* 0x0000000420007e2a */ /* 0x000fcc000bf04000 */
[----:B------:R-:W-:Y:S01]  /*60c0*/  SEL R3, RZ, 0x1, P0 ;  /* 0x00000001ff037807 */ /* 0x000fe20000000000 */
[----:B------:R-:W-:Y:S07]  /*60d0*/  BRA.U !UP0, `(.L_x_422) ;  /* 0x0000005508387547 */ /* 0x000fee000b800000 */
[----:B------:R-:W2:Y:S01]  /*60e0*/  LDCU UR4, c[0x0][0x3d0] ;  /* 0x00007a00ff0477ac */ /* 0x000ea20008000800 */
[----:B-1-3--:R-:W-:Y:S01]  /*60f0*/  IMAD.IADD R0, R42, 0x1, R3 ;  /* 0x000000012a007824 */ /* 0x00afe200078e0203 */
[----:B------:R-:W-:Y:S04]  /*6100*/  BSSY.RECONVERGENT B2, `(.L_x_423) ;  /* 0x000054a000027945 */ /* 0x000fe80003800200 */
[----:B--2---:R-:W-:-:S13]  /*6110*/  ISETP.GE.AND P0, PT, R0, UR4, PT ;  /* 0x0000000400007c0c */ /* 0x004fda000bf06270 */
[----:B------:R-:W-:Y:S05]  /*6120*/  @P0 BRA `(.L_x_424) ;  /* 0x00000054001c0947 */ /* 0x000fea0003800000 */
[----:B------:R-:W1:Y:S01]  /*6130*/  LDCU.64 UR6, c[0x0][0x3b0] ;  /* 0x00007600ff0677ac */ /* 0x000e620008000a00 */
[----:B------:R-:W-:Y:S01]  /*6140*/  DADD R30, R40, R40 ;  /* 0x00000000281e7229 */ /* 0x000fe20000000028 */
[----:B------:R-:W-:Y:S02]  /*6150*/  UIADD3 UR8, UPT, UPT, UR46, -0x1, URZ ;  /* 0xffffffff2e087890 */ /* 0x000fe4000fffe0ff */
[----:B------:R-:W-:Y:S02]  /*6160*/  UIADD3 UR4, UPT, UPT, UR46, 0x7, URZ ;  /* 0x000000072e047890 */ /* 0x000fe4000fffe0ff */
[----:B------:R-:W-:Y:S02]  /*6170*/  ULOP3.LUT UR9, UR8, 0xf, URZ, 0xc0, !UPT ;  /* 0x0000000f08097892 */ /* 0x000fe4000f8ec0ff */
[----:B------:R-:W-:Y:S01]  /*6180*/  ULOP3.LUT UR5, UR4, 0x7, URZ, 0xc0, !UPT ;  /* 0x0000000704057892 */ /* 0x000fe2000f8ec0ff */
[----:B------:R-:W-:Y:S02]  /*6190*/  IMAD.U32 R48, RZ, RZ, UR8 ;  /* 0x00000008ff307e24 */ /* 0x000fe4000f8e00ff */
[----:B------:R-:W-:Y:S01]  /*61a0*/  IMAD.U32 R49, RZ, RZ, UR4 ;  /* 0x00000004ff317e24 */ /* 0x000fe2000f8e00ff */
[----:B------:R-:W-:-:S02]  /*61b0*/  MOV R53, UR9 ;  /* 0x0000000900357c02 */ /* 0x000fc40008000f00 */
[----:B------:R-:W-:Y:S01]  /*61c0*/  IMAD.U32 R54, RZ, RZ, UR5 ;  /* 0x00000005ff367e24 */ /* 0x000fe2000f8e00ff */
[----:B------:R-:W-:Y:S01]  /*61d0*/  LOP3.LUT R48, R48, 0xfffffff0, RZ, 0xc0, !PT ;  /* 0xfffffff030307812 */ /* 0x000fe200078ec0ff */
[----:B-1----:R-:W-:Y:S01]  /*61e0*/  DMUL R28, R30, UR6 ;  /* 0x000000061e1c7c28 */ /* 0x002fe20008000000 */
[----:B------:R-:W-:Y:S01]  /*61f0*/  UMOV UR6, 0x50429b6d ;  /* 0x50429b6d00067882 */ /* 0x000fe20000000000 */
[----:B------:R-:W-:Y:S01]  /*6200*/  UMOV UR7, 0x3ff20dd7 ;  /* 0x3ff20dd700077882 */ /* 0x000fe20000000000 */
[----:B------:R-:W-:Y:S01]  /*6210*/  LOP3.LUT R49, R49, 0x3, RZ, 0xc0, !PT ;  /* 0x0000000331317812 */ /* 0x000fe200078ec0ff */
[----:B------:R-:W-:Y:S02]  /*6220*/  VIADD R53, R53, 0xffffffff ;  /* 0xffffffff35357836 */ /* 0x000fe40000000000 */
[----:B------:R-:W-:Y:S02]  /*6230*/  VIADD R54, R54, 0xffffffff ;  /* 0xffffffff36367836 */ /* 0x000fe40000000000 */
[----:B------:R-:W-:-:S11]  /*6240*/  DMUL R28, R28, -UR6 ;  /* 0x800000061c1c7c28 */ /* 0x000fd60008000000 */
.L_x_489:
[----:B-1----:R-:W1:Y:S01]  /*6250*/  LDC.64 R2, c[0x0][0x3c8] ;  /* 0x0000f200ff027b82 */ /* 0x002e620000000a00 */
[----:B0-----:R-:W-:Y:S01]  /*6260*/  IMAD R5, R0, 0x3, RZ ;  /* 0x0000000300057824 */ /* 0x001fe200078e02ff */
[----:B------:R-:W2:Y:S01]  /*6270*/  LDCU.64 UR4, c[0x0][0x3b8] ;  /* 0x00007700ff0477ac */ /* 0x000ea20008000a00 */
[----:B------:R-:W3:Y:S02]  /*6280*/  LDCU UR6, c[0x0][0x3d0] ;  /* 0x00007a00ff0677ac */ /* 0x000ee40008000800 */
[----:B-1----:R-:W-:-:S05]  /*6290*/  IMAD.WIDE.U32 R2, R5, 0x8, R2 ;  /* 0x0000000805027825 */ /* 0x002fca00078e0002 */
[----:B------:R-:W4:Y:S04]  /*62a0*/  LDG.E.64 R4, desc[UR36][R2.64] ;  /* 0x0000002402047981 */ /* 0x000f28000c1e1b00 */
[----:B------:R-:W0:Y:S04]  /*62b0*/  LDG.E.64 R6, desc[UR36][R2.64+0x8] ;  /* 0x0000082402067981 */ /* 0x000e28000c1e1b00 */
[----:B------:R-:W5:Y:S01]  /*62c0*/  LDG.E.64 R8, desc[UR36][R2.64+0x10] ;  /* 0x0000102402087981 */ /* 0x000f62000c1e1b00 */
[----:B------:R-:W-:Y:S01]  /*62d0*/  MOV R12, 0x0 ;  /* 0x00000000000c7802 */ /* 0x000fe20000000f00 */
[----:B------:R-:W-:Y:S01]  /*62e0*/  IMAD.MOV.U32 R13, RZ, RZ, 0x3ff00000 ;  /* 0x3ff00000ff0d7424 */ /* 0x000fe200078e00ff */
[----:B------:R-:W-:-:S02]  /*62f0*/  CS2R R16, SRZ ;  /* 0x0000000000107805 */ /* 0x000fc4000001ff00 */
[----:B------:R-:W-:Y:S01]  /*6300*/  MOV R10, 0x0 ;  /* 0x00000000000a7802 */ /* 0x000fe20000000f00 */
[----:B------:R-:W-:Y:S01]  /*6310*/  IMAD.MOV.U32 R11, RZ, RZ, 0x3ff00000 ;  /* 0x3ff00000ff0b7424 */ /* 0x000fe200078e00ff */
[----:B------:R-:W-:Y:S01]  /*6320*/  BSSY.RECONVERGENT B0, `(.L_x_425) ;  /* 0x000032a000007945 */ /* 0x000fe20003800200 */
        /* <DEDUP_REMOVED lines=9> */
[----:B------:R-:W-:Y:S02]  /*63c0*/  IMAD.MOV.U32 R4, RZ, RZ, 0x0 ;  /* 0x00000000ff047424 */ /* 0x000fe400078e00ff */
[----:B------:R-:W-:Y:S01]  /*63d0*/  IMAD.MOV.U32 R5, RZ, RZ, 0x3ff00000 ;  /* 0x3ff00000ff057424 */ /* 0x000fe200078e00ff */
[----:B------:R-:W-:Y:S01]  /*63e0*/  DMUL R8, R8, UR4 ;  /* 0x0000000408087c28 */ /* 0x000fe20008000000 */
[----:B------:R-:W-:Y:S01]  /*63f0*/  UMOV UR4, 0xbe506019 ;  /* 0xbe50601900047882 */ /* 0x000fe20000000000 */
        /* <DEDUP_REMOVED lines=13> */
[----:B------:R-:W-:-:S03]  /*64d0*/  IMAD.MOV.U32 R4, RZ, RZ, 0x1 ;  /* 0x00000001ff047424 */ /* 0x000fc600078e00ff */
[----:B------:R-:W-:-:S09]  /*64e0*/  UISETP.GE.U32.AND UP0, UPT, UR4, 0xf, UPT ;  /* 0x0000000f0400788c */ /* 0x000fd2000bf06070 */
[----:B------:R-:W-:Y:S05]  /*64f0*/  BRA.U !UP0, `(.L_x_428) ;  /* 0x00000001083c7547 */ /* 0x000fea000b800000 */
[----:B------:R-:W-:-:S07]  /*6500*/  MOV R4, 0x1 ;  /* 0x0000000100047802 */ /* 0x000fce0000000f00 */
.L_x_429:
[C---:B0-----:R-:W-:Y:S02]  /*6510*/  IMAD R5, R4.reuse, 0x8, R1 ;  /* 0x0000000804057824 */ /* 0x041fe400078e0201 */
[C---:B------:R-:W-:Y:S02]  /*6520*/  VIADD R7, R4.reuse, 0xf ;  /* 0x0000000f04077836 */ /* 0x040fe40000000000 */
[----:B------:R-:W-:Y:S01]  /*6530*/  VIADD R4, R4, 0x10 ;  /* 0x0000001004047836 */ /* 0x000fe20000000000 */
        /* <DEDUP_REMOVED lines=11> */
.L_x_428:
[----:B------:R-:W-:-:S04]  /*65f0*/  UIADD3 UR4, UPT, UPT, UR46, -0x1, URZ ;  /* 0xffffffff2e047890 */ /* 0x000fc8000fffe0ff */
[----:B------:R-:W-:-:S09]  /*6600*/  ULOP3.LUT UP0, URZ, UR4, 0xf, URZ, 0xc0, !UPT ;  /* 0x0000000f04ff7892 */ /* 0x000fd2000f80c0ff */
[----:B------:R-:W-:Y:S05]  /*6610*/  BRA.U !UP0, `(.L_x_427) ;  /* 0x0000002d08e87547 */ /* 0x000fea000b800000 */
[----:B------:R-:W-:Y:S01]  /*6620*/  ISETP.GE.U32.AND P0, PT, R53, 0x7, PT ;  /* 0x000000073500780c */ /* 0x000fe20003f06070 */
[----:B------:R-:W-:-:S12]  /*6630*/  ULOP3.LUT UP0, URZ, UR4, 0x7, URZ, 0xc0, !UPT ;  /* 0x0000000704ff7892 */ /* 0x000fd8000f80c0ff */
[----:B------:R-:W-:Y:S05]  /*6640*/  @!P0 BRA `(.L_x_430) ;  /* 0x0000000000288947 */ /* 0x000fea0003800000 */
[C---:B0-----:R-:W-:Y:S01]  /*6650*/  LEA R5, R4.reuse, R1, 0x3 ;  /* 0x0000000104057211 */ /* 0x041fe200078e18ff */
[----:B------:R-:W-:-:S04]  /*6660*/  VIADD R4, R4, 0x8 ;  /* 0x0000000804047836 */ /* 0x000fc80000000000 */
        /* <DEDUP_REMOVED lines=8> */
.L_x_430:
[----:B------:R-:W-:Y:S05]  /*66f0*/  BRA.U !UP0, `(.L_x_427) ;  /* 0x0000002d08b07547 */ /* 0x000fea000b800000 */
[----:B------:R-:W-:Y:S02]  /*6700*/  ISETP.GE.U32.AND P0, PT, R54, 0x3, PT ;  /* 0x000000033600780c */ /* 0x000fe40003f06070 */
[----:B------:R-:W-:-:S11]  /*6710*/  ISETP.NE.AND P2, PT, R49, RZ, PT ;  /* 0x000000ff3100720c */ /* 0x000fd60003f45270 */
[C---:B01----:R-:W-:Y:S02]  /*6720*/  @P0 IMAD R5, R4.reuse, 0x8, R1 ;  /* 0x0000000804050824 */ /* 0x043fe400078e0201 */
[----:B------:R-:W-:-:S03]  /*6730*/  @P0 VIADD R4, R4, 0x4 ;  /* 0x0000000404040836 */ /* 0x000fc60000000000 */
[----:B------:R0:W-:Y:S04]  /*6740*/  @P0 STL.64 [R5], RZ ;  /* 0x000000ff05000387 */ /* 0x0001e80000100a00 */
[----:B------:R0:W-:Y:S04]  /*6750*/  @P0 STL.64 [R5+0x8], RZ ;  /* 0x000008ff05000387 */ /* 0x0001e80000100a00 */
[----:B------:R0:W-:Y:S04]  /*6760*/  @P0 STL.64 [R5+0x10], RZ ;  /* 0x000010ff05000387 */ /* 0x0001e80000100a00 */
[----:B------:R0:W-:Y:S01]  /*6770*/  @P0 STL.64 [R5+0x18], RZ ;  /* 0x000018ff05000387 */ /* 0x0001e20000100a00 */
[----:B------:R-:W-:Y:S05]  /*6780*/  @!P2 BRA `(.L_x_427) ;  /* 0x0000002c008ca947 */ /* 0x000fea0003800000 */
[----:B------:R-:W-:Y:S02]  /*6790*/  LEA R4, R4, R1, 0x3 ;  /* 0x0000000104047211 */ /* 0x000fe400078e18ff */
[----:B------:R-:W-:-:S03]  /*67a0*/  ISETP.NE.AND P0, PT, R49, 0x1, PT ;  /* 0x000000013100780c */ /* 0x000fc60003f05270 */
[----:B------:R1:W-:Y:S10]  /*67b0*/  STL.64 [R4], RZ ;  /* 0x000000ff04007387 */ /* 0x0003f40000100a00 */
[----:B-1----:R-:W-:Y:S05]  /*67c0*/  @!P0 BRA `(.L_x_427) ;  /* 0x0000002c007c8947 */ /* 0x002fea0003800000 */
[----:B------:R1:W-:Y:S01]  /*67d0*/  STL.64 [R4+0x8], RZ ;  /* 0x000008ff04007387 */ /* 0x0003e20000100a00 */
[----:B------:R-:W-:-:S13]  /*67e0*/  ISETP.NE.AND P0, PT, R49, 0x2, PT ;  /* 0x000000023100780c */ /* 0x000fda0003f05270 */
[----:B-1----:R-:W-:Y:S05]  /*67f0*/  @!P0 BRA `(.L_x_427) ;  /* 0x0000002c00708947 */ /* 0x002fea0003800000 */
[----:B------:R1:W-:Y:S01]  /*6800*/  STL.64 [R4+0x10], RZ ;  /* 0x000010ff04007387 */ /* 0x0003e20000100a00 */
[----:B------:R-:W-:Y:S05]  /*6810*/  BRA `(.L_x_427) ;  /* 0x0000002c00687947 */ /* 0x000fea0003800000 */
.L_x_426:
[----:B------:R-:W-:Y:S01]  /*6820*/  IMAD.MOV.U32 R10, RZ, RZ, R6 ;  /* 0x000000ffff0a7224 */ /* 0x000fe200078e0006 */
[----:B------:R0:W-:Y:S01]  /*6830*/  STL.64 [R1+0x8], R18 ;  /* 0x0000081201007387 */ /* 0x0001e20000100a00 */
[----:B------:R-:W-:Y:S01]  /*6840*/  IMAD.MOV.U32 R11, RZ, RZ, R7 ;  /* 0x000000ffff0b7224 */ /* 0x000fe200078e0007 */
[----:B------:R-:W-:-:S04]  /*6850*/  UISETP.NE.AND UP0, UPT, UR38, 0x1, UPT ;  /* 0x000000012600788c */ /* 0x000fc8000bf05270 */
[----:B------:R0:W-:Y:S05]  /*6860*/  STL.128 [R1+0x10], R8 ;  /* 0x0000100801007387 */ /* 0x0001ea0000100c00 */
[----:B------:R-:W-:Y:S05]  /*6870*/  BRA.U !UP0, `(.L_x_427) ;  /* 0x0000002d08507547 */ /* 0x000fea000b800000 */
[----:B------:R-:W-:Y:S02]  /*6880*/  HFMA2 R56, -RZ, RZ, 0, 0 ;  /* 0x00000000ff387431 */ /* 0x000fe400000001ff */
[----:B------:R-:W-:Y:S01]  /*6890*/  IMAD.MOV.U32 R55, RZ, RZ, 0x1 ;  /* 0x00000001ff377424 */ /* 0x000fe200078e00ff */
[----:B------:R-:W-:Y:S01]  /*68a0*/  PRMT R57, RZ, 0x7610, R57 ;  /* 0x00007610ff397816 */ /* 0x000fe20000000039 */
[----:B------:R-:W-:Y:S02]  /*68b0*/  IMAD.MOV.U32 R46, RZ, RZ, 0x0 ;  /* 0x00000000ff2e7424 */ /* 0x000fe400078e00ff */
[----:B------:R-:W-:-:S07]  /*68c0*/  IMAD.MOV.U32 R47, RZ, RZ, 0x3ff00000 ;  /* 0x3ff00000ff2f7424 */ /* 0x000fce00078e00ff */
.L_x_470:
[----:B------:R-:W-:Y:S01]  /*68d0*/  VIADD R58, R56, 0x2 ;  /* 0x00000002383a7836 */ /* 0x000fe20000000000 */
[----:B--2---:R-:W2:Y:S03]  /*68e0*/  LDL.64 R20, [R1+0x2c0] ;  /* 0x0002c00001147983 */ /* 0x004ea60000100a00 */
        /* <DEDUP_REMOVED lines=40> */
.L_x_432:
[----:B------:R-:W-:Y:S05]  /*6b70*/  BSYNC.RECONVERGENT B3 ;  /* 0x0000000000037941 */ /* 0x000fea0003800200 */
.L_x_431:
        /* <DEDUP_REMOVED lines=23> */
[----:B------:R-:W-:-:S05]  /*6cf0*/  IADD3 R12, PT, PT, R58, R60, RZ ;  /* 0x0000003c3a0c7210 */ /* 0x000fca0007ffe0ff */
[----:B------:R-:W-:Y:S02]  /*6d00*/  IMAD R13, R12, 0x8, R1 ;  /* 0x000000080c0d7824 */ /* 0x000fe400078e0201 */
[----:B------:R-:W-:Y:S01]  /*6d10*/  DMUL R16, R16, R10 ;  /* 0x0000000a10107228 */ /* 0x000fe20000000000 */
        /* <DEDUP_REMOVED lines=9> */
.L_x_444:
        /* <DEDUP_REMOVED lines=33> */
.L_x_437:
[----:B------:R-:W-:Y:S05]  /*6fc0*/  BSYNC.RECONVERGENT B4 ;  /* 0x0000000000047941 */ /* 0x000fea0003800200 */
.L_x_436:
        /* <DEDUP_REMOVED lines=10> */
[----:B0-----:R-:W-:-:S04]  /*7070*/  VIADD R9, R59, 0x1 ;  /* 0x000000013b097836 */ /* 0x001fc80000000000 */
[----:B------:R-:W-:Y:S01]  /*7080*/  IMAD.IADD R20, R58, 0x1, -R9 ;  /* 0x000000013a147824 */ /* 0x000fe200078e0a09 */
[----:B--2---:R-:W-:-:S07]  /*7090*/  DMUL R62, R12, R10 ;  /* 0x0000000a0c3e7228 */ /* 0x004fce0000000000 */
[----:B------:R0:W-:Y:S04]  /*70a0*/  STL.64 [R61], R62 ;  /* 0x0000003e3d007387 */ /* 0x0001e80000100a00 */
[----:B------:R-:W2:Y:S01]  /*70b0*/  LDL.64 R22, [R1+0x2c0] ;  /* 0x0002c00001167983 */ /* 0x000ea20000100a00 */
[----:B------:R-:W-:-:S05]  /*70c0*/  LEA R13, R20, R4, 0x3 ;  /* 0x00000004140d7211 */ /* 0x000fca00078e18ff */
        /* <DEDUP_REMOVED lines=29> */
.L_x_439:
[----:B------:R-:W-:Y:S05]  /*72a0*/  BSYNC.RECONVERGENT B4 ;  /* 0x0000000000047941 */ /* 0x000fea0003800200 */
.L_x_438:
        /* <DEDUP_REMOVED lines=8> */
[----:B------:R-:W-:-:S04]  /*7330*/  IMAD.IADD R20, R76, 0x1, -R59 ;  /* 0x000000014c147824 */ /* 0x000fc800078e0a3b */
[----:B0-----:R-:W-:Y:S01]  /*7340*/  IMAD R13, R20, 0x8, R4 ;  /* 0x00000008140d7824 */ /* 0x001fe200078e0204 */
[----:B------:R-:W-:Y:S01]  /*7350*/  IADD3 R9, PT, PT, R59, 0x2, RZ ;  /* 0x000000023b097810 */ /* 0x000fe20007ffe0ff */
        /* <DEDUP_REMOVED lines=32> */
.L_x_441:
[----:B------:R-:W-:Y:S05]  /*7560*/  BSYNC.RECONVERGENT B4 ;  /* 0x0000000000047941 */ /* 0x000fea0003800200 */
.L_x_440:
        /* <DEDUP_REMOVED lines=9> */
[----:B------:R-:W-:-:S05]  /*7600*/  IMAD.IADD R18, R58, 0x1, -R19 ;  /* 0x000000013a127824 */ /* 0x000fca00078e0a13 */
[----:B------:R-:W-:Y:S01]  /*7610*/  LEA R9, R18, R4, 0x3 ;  /* 0x0000000412097211 */ /* 0x000fe200078e18ff */
        /* <DEDUP_REMOVED lines=32> */
.L_x_443:
[----:B------:R-:W-:Y:S05]  /*7820*/  BSYNC.RECONVERGENT B4 ;  /* 0x0000000000047941 */ /* 0x000fea0003800200 */
.L_x_442:
        /* <DEDUP_REMOVED lines=13> */
.L_x_435:
[----:B------:R-:W-:-:S13]  /*7900*/  LOP3.LUT P0, RZ, R56, 0x3, RZ, 0xc0, !PT ;  /* 0x0000000338ff7812 */ /* 0x000fda000780c0ff */
[----:B------:R-:W-:Y:S05]  /*7910*/  @!P0 BRA `(.L_x_445) ;  /* 0x0000001c00188947 */ /* 0x000fea0003800000 */
[----:B------:R-:W-:-:S13]  /*7920*/  LOP3.LUT P0, RZ, R57, 0x3, RZ, 0xc0, !PT ;  /* 0x0000000339ff7812 */ /* 0x000fda000780c0ff */
[----:B------:R-:W-:Y:S05]  /*7930*/  @!P0 BRA `(.L_x_446) ;  /* 0x00000004006c8947 */ /* 0x000fea0003800000 */
[----:B--2---:R-:W2:Y:S01]  /*7940*/  LDL.64 R20, [R1+0x2c0] ;  /* 0x0002c00001147983 */ /* 0x004ea20000100a00 */
[----:B0-----:R-:W-:-:S05]  /*7950*/  IMAD.IADD R9, R58, 0x1, -R59 ;  /* 0x000000013a097824 */ /* 0x001fca00078e0a3b */
[----:B------:R-:W-:-:S05]  /*7960*/  LEA R8, R9, R4, 0x3 ;  /* 0x0000000409087211 */ /* 0x000fca00078e18ff */
        /* <DEDUP_REMOVED lines=30> */
.L_x_448:
[----:B------:R-:W-:Y:S05]  /*7b50*/  BSYNC.RECONVERGENT B4 ;  /* 0x0000000000047941 */ /* 0x000fea0003800200 */
.L_x_447:
        /* <DEDUP_REMOVED lines=9> */
[----:B0-----:R-:W-:-:S05]  /*7bf0*/  VIADD R8, R59, 0x1 ;  /* 0x000000013b087836 */ /* 0x001fca0000000000 */
[----:B------:R-:W-:-:S05]  /*7c00*/  IADD3 R19, PT, PT, R58, -R8, RZ ;  /* 0x800000083a137210 */ /* 0x000fca0007ffe0ff */
[----:B------:R-:W-:Y:S01]  /*7c10*/  IMAD R9, R19, 0x8, R4 ;  /* 0x0000000813097824 */ /* 0x000fe200078e0204 */
[----:B--2---:R-:W-:-:S07]  /*7c20*/  DMUL R16, R12, R10 ;  /* 0x0000000a0c107228 */ /* 0x004fce0000000000 */
[----:B------:R0:W-:Y:S04]  /*7c30*/  STL.64 [R61], R16 ;  /* 0x000000103d007387 */ /* 0x0001e80000100a00 */
[----:B------:R-:W2:Y:S04]  /*7c40*/  LDL.64 R20, [R1+0x2c0] ;  /* 0x0002c00001147983 */ /* 0x000ea80000100a00 */
        /* <DEDUP_REMOVED lines=30> */
.L_x_450:
[----:B------:R-:W-:Y:S05]  /*7e30*/  BSYNC.RECONVERGENT B4 ;  /* 0x0000000000047941 */ /* 0x000fea0003800200 */
.L_x_449:
        /* <DEDUP_REMOVED lines=11> */
.L_x_446:
[----:B--2---:R-:W-:-:S04]  /*7ef0*/  LOP3.LUT R8, R57, 0x1, RZ, 0xc0, !PT ;  /* 0x0000000139087812 */ /* 0x004fc800078ec0ff */
[----:B------:R-:W-:-:S13]  /*7f00*/  ISETP.NE.U32.AND P0, PT, R8, 0x1, PT ;  /* 0x000000010800780c */ /* 0x000fda0003f05070 */
[----:B------:R-:W-:Y:S05]  /*7f10*/  @!P0 BRA `(.L_x_445) ;  /* 0x0000001400988947 */ /* 0x000fea0003800000 */
[----:B------:R-:W2:Y:S01]  /*7f20*/  LDL.64 R18, [R1+0x2c0] ;  /* 0x0002c00001127983 */ /* 0x000ea20000100a00 */
[----:B01----:R-:W-:-:S05]  /*7f30*/  IADD3 R9, PT, PT, R58, -R59, RZ ;  /* 0x8000003b3a097210 */ /* 0x003fca0007ffe0ff */
        /* <DEDUP_REMOVED lines=31> */
.L_x_452:
[----:B------:R-:W-:Y:S05]  /*8130*/  BSYNC.RECONVERGENT B4 ;  /* 0x0000000000047941 */ /* 0x000fea0003800200 */
.L_x_451:
        /* <DEDUP_REMOVED lines=12> */
.L_x_434:
[----:B------:R-:W-:Y:S02]  /*8200*/  ISETP.GE.U32.AND P0, PT, R76, 0x3, PT ;  /* 0x000000034c00780c */ /* 0x000fe40003f06070 */
[----:B------:R-:W-:-:S11]  /*8210*/  MOV R23, 0x1 ;  /* 0x0000000100177802 */ /* 0x000fd60000000f00 */
[----:B------:R-:W-:Y:S05]  /*8220*/  @!P0 BRA `(.L_x_453) ;  /* 0x00000008009c8947 */ /* 0x000fea0003800000 */
[----:B------:R-:W-:Y:S01]  /*8230*/  LOP3.LUT R84, R56, 0xfffffffc, RZ, 0xc0, !PT ;  /* 0xfffffffc38547812 */ /* 0x000fe200078ec0ff */
[----:B------:R-:W-:-:S07]  /*8240*/  IMAD.MOV.U32 R85, RZ, RZ, 0x1 ;  /* 0x00000001ff557424 */ /* 0x000fce00078e00ff */
.L_x_462:
        /* <DEDUP_REMOVED lines=33> */
.L_x_455:
[----:B------:R-:W-:Y:S05]  /*8460*/  BSYNC.RECONVERGENT B4 ;  /* 0x0000000000047941 */ /* 0x000fea0003800200 */
.L_x_454:
        /* <DEDUP_REMOVED lines=11> */
[----:B------:R-:W-:Y:S01]  /*8520*/  MOV R18, 0x1 ;  /* 0x0000000100127802 */ /* 0x000fe20000000f00 */
[----:B--2---:R-:W-:-:S07]  /*8530*/  DMUL R22, R16, R8 ;  /* 0x0000000810167228 */ /* 0x004fce0000000000 */
[----:B------:R2:W-:Y:S04]  /*8540*/  STL.64 [R90], R22 ;  /* 0x000000165a007387 */ /* 0x0005e80000100a00 */
[----:B------:R-:W3:Y:S01]  /*8550*/  LDL.64 R62, [R1+0x2c0] ;  /* 0x0002c000013e7983 */ /* 0x000ee20000100a00 */
[----:B------:R-:W-:Y:S01]  /*8560*/  IMAD.IADD R16, R58, 0x1, -R85 ;  /* 0x000000013a107824 */ /* 0x000fe200078e0a55 */
        /* <DEDUP_REMOVED lines=26> */
.L_x_457:
[----:B------:R-:W-:Y:S05]  /*8710*/  BSYNC.RECONVERGENT B4 ;  /* 0x0000000000047941 */ /* 0x000fea0003800200 */
.L_x_456:
[----:B------:R0:W-:Y:S04]  /*8720*/  STL.64 [R5+0x48], R14 ;  /* 0x0000480e05007387 */ /* 0x0001e80000100a00 */
[----:B------:R-:W2:Y:S01]  /*8730*/  LDL.128 R68, [R87+0x208] ;  /* 0x0002080057447983 */ /* 0x000ea20000100c00 */
[----:B------:R-:W-:Y:S01]  /*8740*/  IMAD R91, R85, 0x8, R83 ;  /* 0x00000008555b7824 */ /* 0x000fe200078e0253 */
[----:B--2---:R-:W-:-:S07]  /*8750*/  DMUL R68, R68, R14 ;  /* 0x0000000e44447228 */ /* 0x004fce0000000000 */
[----:B------:R1:W-:Y:S04]  /*8760*/  STL.64 [R91+0x8], R68 ;  /* 0x000008445b007387 */ /* 0x0003e80000100a00 */
[----:B------:R-:W2:Y:S01]  /*8770*/  LDL.128 R72, [R87+0x248] ;  /* 0x0002480057487983 */ /* 0x000ea20000100c00 */
[----:B------:R-:W3:Y:S01]  /*8780*/  MUFU.RCP64H R23, R25 ;  /* 0x0000001900177308 */ /* 0x000ee20000001800 */
[----:B------:R-:W-:Y:S01]  /*8790*/  MOV R22, 0x1 ;  /* 0x0000000100167802 */ /* 0x000fe20000000f00 */
[----:B------:R-:W-:Y:S01]  /*87a0*/  VIADD R18, R59, 0xfffffffe ;  /* 0xfffffffe3b127836 */ /* 0x000fe20000000000 */
        /* <DEDUP_REMOVED lines=27> */
[----:B------:R-:W-:Y:S05]  /*8960*/  CALL.REL.NOINC `($__internal_5_$__cuda_sm20_div_rn_f64_full) ;  /* 0x000000c800c47944 */ /* 0x000fea0003c00000 */
[----:B------:R-:W-:Y:S01]  /*8970*/  MOV R8, R72 ;  /* 0x0000004800087202 */ /* 0x000fe20000000f00 */
[----:B------:R-:W-:-:S07]  /*8980*/  IMAD.MOV.U32 R9, RZ, RZ, R73 ;  /* 0x000000ffff097224 */ /* 0x000fce00078e0049 */
.L_x_459:
[----:B------:R-:W-:Y:S05]  /*8990*/  BSYNC.RECONVERGENT B4 ;  /* 0x0000000000047941 */ /* 0x000fea0003800200 */
.L_x_458:
        /* <DEDUP_REMOVED lines=11> */
[----:B------:R-:W-:Y:S08]  /*8a50*/  I2F.F64 R12, R12 ;  /* 0x0000000c000c7312 */ /* 0x000ff00000201c00 */
[----:B------:R-:W2:Y:S01]  /*8a60*/  I2F.F64 R14, R14 ;  /* 0x0000000e000e7312 */ /* 0x000ea20000201c00 */
[----:B---3--:R-:W-:-:S08]  /*8a70*/  DFMA R18, -R24, R16, 1 ;  /* 0x3ff000001812742b */ /* 0x008fd00000000110 */
[----:B------:R-:W-:-:S08]  /*8a80*/  DFMA R18, R18, R18, R18 ;  /* 0x000000121212722b */ /* 0x000fd00000000012 */
[----:B------:R-:W-:-:S08]  /*8a90*/  DFMA R18, R16, R18, R16 ;  /* 0x000000121012722b */ /* 0x000fd00000000010 */
[----:B------:R-:W-:-:S08]  /*8aa0*/  DFMA R22, -R24, R18, 1 ;  /* 0x3ff000001816742b */ /* 0x000fd00000000112 */
[----:B------:R-:W-:Y:S02]  /*8ab0*/  DFMA R22, R18, R22, R18 ;  /* 0x000000161216722b */ /* 0x000fe40000000012 */
[----:B--2---:R-:W-:Y:S02]  /*8ac0*/  DMUL R16, R14, R20 ;  /* 0x000000140e107228 */ /* 0x004fe40000000000 */
[----:B------:R-:W-:-:S06]  /*8ad0*/  DMUL R20, R2, R12 ;  /* 0x0000000c02147228 */ /* 0x000fcc0000000000 */
        /* <DEDUP_REMOVED lines=15> */
.L_x_461:
[----:B------:R-:W-:Y:S05]  /*8bd0*/  BSYNC.RECONVERGENT B4 ;  /* 0x0000000000047941 */ /* 0x000fea0003800200 */
.L_x_460:
[----:B------:R0:W-:Y:S04]  /*8be0*/  STL.64 [R5+0x58], R8 ;  /* 0x0000580805007387 */ /* 0x0001e80000100a00 */
[----:B------:R-:W2:Y:S02]  /*8bf0*/  LDL.64 R10, [R87+0x218] ;  /* 0x00021800570a7983 */ /* 0x000ea40000100a00 */
[----:B--2---:R-:W-:-:S07]  /*8c00*/  DMUL R10, R10, R8 ;  /* 0x000000080a0a7228 */ /* 0x004fce0000000000 */
[----:B------:R0:W-:Y:S04]  /*8c10*/  STL.64 [R91+0x18], R10 ;  /* 0x0000180a5b007387 */ /* 0x0001e80000100a00 */
[----:B------:R-:W2:Y:S01]  /*8c20*/  LDL.64 R12, [R87+0x258] ;  /* 0x00025800570c7983 */ /* 0x000ea20000100a00 */
[C---:B------:R-:W-:Y:S02]  /*8c30*/  VIADD R15, R85.reuse, 0x3 ;  /* 0x00000003550f7836 */ /* 0x040fe40000000000 */
[----:B------:R-:W-:-:S03]  /*8c40*/  VIADD R23, R85, 0x4 ;  /* 0x0000000455177836 */ /* 0x000fc60000000000 */
[----:B------:R-:W-:Y:S01]  /*8c50*/  ISETP.NE.AND P0, PT, R15, R84, PT ;  /* 0x000000540f00720c */ /* 0x000fe20003f05270 */
[----:B------:R-:W-:Y:S01]  /*8c60*/  IMAD.MOV.U32 R85, RZ, RZ, R23 ;  /* 0x000000ffff557224 */ /* 0x000fe200078e0017 */
[----:B--2---:R-:W-:-:S07]  /*8c70*/  DMUL R12, R12, R8 ;  /* 0x000000080c0c7228 */ /* 0x004fce0000000000 */
[----:B------:R0:W-:Y:S04]  /*8c80*/  STL.64 [R90+-0x18], R12 ;  /* 0xffffe80c5a007387 */ /* 0x0001e80000100a00 */
[----:B------:R-:W-:Y:S05]  /*8c90*/  @P0 BRA `(.L_x_462) ;  /* 0xfffffff4006c0947 */ /* 0x000fea000383ffff */
.L_x_453:
        /* <DEDUP_REMOVED lines=12> */
[----:B------:R-:W-:-:S04]  /*8d60*/  IMAD.IADD R16, R56, 0x1, R23 ;  /* 0x0000000138107824 */ /* 0x000fc800078e0217 */
[----:B------:R-:W-:Y:S01]  /*8d70*/  I2F.F64 R12, R12 ;  /* 0x0000000c000c7312 */ /* 0x000fe20000201c00 */
[----:B0-----:R-:W-:-:S07]  /*8d80*/  DFMA R20, -R24, R18, 1 ;  /* 0x3ff000001814742b */ /* 0x001fce0000000112 */
[----:B------:R-:W0:Y:S01]  /*8d90*/  I2F.F64 R8, R16 ;  /* 0x0000001000087312 */ /* 0x000e220000201c00 */
[----:B------:R-:W-:-:S08]  /*8da0*/  DFMA R20, R20, R20, R20 ;  /* 0x000000141414722b */ /* 0x000fd00000000014 */
[----:B------:R-:W-:Y:S02]  /*8db0*/  DFMA R20, R18, R20, R18 ;  /* 0x000000141214722b */ /* 0x000fe40000000012 */
[----:B0-----:R-:W-:-:S06]  /*8dc0*/  DMUL R8, R2, R8 ;  /* 0x0000000802087228 */ /* 0x001fcc0000000000 */
        /* <DEDUP_REMOVED lines=18> */
.L_x_465:
[----:B------:R-:W-:Y:S05]  /*8ef0*/  BSYNC.RECONVERGENT B4 ;  /* 0x0000000000047941 */ /* 0x000fea0003800200 */
.L_x_464:
        /* <DEDUP_REMOVED lines=11> */
[----:B------:R-:W1:Y:S01]  /*8fb0*/  MUFU.RCP64H R19, R25 ;  /* 0x0000001900137308 */ /* 0x000e620000001800 */
[----:B------:R-:W-:Y:S02]  /*8fc0*/  IMAD.IADD R14, R58, 0x1, -R23 ;  /* 0x000000013a0e7824 */ /* 0x000fe400078e0a17 */
[----:B------:R-:W-:Y:S01]  /*8fd0*/  IMAD.MOV.U32 R18, RZ, RZ, 0x1 ;  /* 0x00000001ff127424 */ /* 0x000fe200078e00ff */
[----:B--2---:R-:W-:-:S07]  /*8fe0*/  DMUL R62, R12, R8 ;  /* 0x000000080c3e7228 */ /* 0x004fce0000000000 */
[----:B------:R2:W-:Y:S04]  /*8ff0*/  STL.64 [R71], R62 ;  /* 0x0000003e47007387 */ /* 0x0005e80000100a00 */
[----:B------:R-:W3:Y:S04]  /*9000*/  LDL.64 R64, [R1+0x2c0] ;  /* 0x0002c00001407983 */ /* 0x000ee80000100a00 */
[----:B------:R-:W4:Y:S01]  /*9010*/  LDL.64 R12, [R5] ;  /* 0x00000000050c7983 */ /* 0x000f220000100a00 */
[----:B------:R-:W3:Y:S01]  /*9020*/  I2F.F64 R14, R14 ;  /* 0x0000000e000e7312 */ /* 0x000ee20000201c00 */
[----:B-1----:R-:W-:Y:S01]  /*9030*/  DFMA R20, -R24, R18, 1 ;  /* 0x3ff000001814742b */ /* 0x002fe20000000112 */
[----:B0-----:R-:W-:Y:S01]  /*9040*/  IADD3 R10, PT, PT, R16, 0x1, RZ ;  /* 0x00000001100a7810 */ /* 0x001fe20007ffe0ff */
        /* <DEDUP_REMOVED lines=21> */
[----:B------:R-:W-:Y:S01]  /*91a0*/  IMAD.MOV.U32 R8, RZ, RZ, R72 ;  /* 0x000000ffff087224 */ /* 0x000fe200078e0048 */
[----:B------:R-:W-:-:S07]  /*91b0*/  MOV R9, R73 ;  /* 0x0000004900097202 */ /* 0x000fce0000000f00 */
.L_x_467:
[----:B------:R-:W-:Y:S05]  /*91c0*/  BSYNC.RECONVERGENT B4 ;  /* 0x0000000000047941 */ /* 0x000fea0003800200 */
.L_x_466:
        /* <DEDUP_REMOVED lines=9> */
.L_x_463:
[----:B0-2---:R-:W-:-:S04]  /*9260*/  LOP3.LUT R5, R57, 0x1, RZ, 0xc0, !PT ;  /* 0x0000000139057812 */ /* 0x005fc800078ec0ff */
[----:B------:R-:W-:-:S13]  /*9270*/  ISETP.NE.U32.AND P0, PT, R5, 0x1, PT ;  /* 0x000000010500780c */ /* 0x000fda0003f05070 */
[----:B------:R-:W-:Y:S05]  /*9280*/  @!P0 BRA `(.L_x_445) ;  /* 0x0000000000bc8947 */ /* 0x000fea0003800000 */
[----:B------:R-:W2:Y:S01]  /*9290*/  LDL.64 R62, [R1+0x2c0] ;  /* 0x0002c000013e7983 */ /* 0x000ea20000100a00 */
[----:B-1----:R-:W-:-:S05]  /*92a0*/  IMAD R10, R23, 0x8, R82 ;  /* 0x00000008170a7824 */ /* 0x002fca00078e0252 */
[----:B------:R-:W3:Y:S04]  /*92b0*/  LDL.64 R16, [R10+0x38] ;  /* 0x000038000a107983 */ /* 0x000ee80000100a00 */
[----:B------:R-:W4:Y:S01]  /*92c0*/  LDL.64 R12, [R10+-0x8] ;  /* 0xfffff8000a0c7983 */ /* 0x000f220000100a00 */
        /* <DEDUP_REMOVED lines=29> */
.L_x_469:
[----:B------:R-:W-:Y:S05]  /*94a0*/  BSYNC.RECONVERGENT B4 ;  /* 0x0000000000047941 */ /* 0x000fea0003800200 */
.L_x_468:
        /* <DEDUP_REMOVED lines=13> */
.L_x_445:
[----:B------:R-:W-:Y:S05]  /*9580*/  BSYNC.RECONVERGENT B3 ;  /* 0x0000000000037941 */ /* 0x000fea0003800200 */
.L_x_433:
[----:B------:R-:W-:Y:S01]  /*9590*/  ISETP.NE.AND P0, PT, R58, UR38, PT ;  /* 0x000000263a007c0c */ /* 0x000fe2000bf05270 */
[----:B------:R-:W-:-:S12]  /*95a0*/  VIADD R57, R57, 0x1 ;  /* 0x0000000139397836 */ /* 0x000fd80000000000 */
[----:B------:R-:W-:Y:S05]  /*95b0*/  @P0 BRA `(.L_x_470) ;  /* 0xffffffd000c40947 */ /* 0x000fea000383ffff */
.L_x_427:
[----:B------:R-:W-:Y:S05]  /*95c0*/  BSYNC.RECONVERGENT B0 ;  /* 0x0000000000007941 */ /* 0x000fea0003800200 */
.L_x_425:
        /* <DEDUP_REMOVED lines=27> */
[----:B------:R-:W-:Y:S05]  /*9780*/  CALL.REL.NOINC `($__internal_6_$__cuda_sm20_dsqrt_rn_f64_mediumpath_v1) ;  /* 0x000000c000a87944 */ /* 0x000fea0003c00000 */
.L_x_472:
[----:B------:R-:W-:Y:S05]  /*9790*/  BSYNC.RECONVERGENT B0 ;  /* 0x0000000000007941 */ /* 0x000fea0003800200 */
.L_x_471:
[----:B------:R-:W0:Y:S01]  /*97a0*/  LDCU.64 UR4, c[0x0][0x3b0] ;  /* 0x00007600ff0477ac */ /* 0x000e220008000a00 */
[----:B------:R-:W-:Y:S01]  /*97b0*/  BSSY.RECONVERGENT B0, `(.L_x_473) ;  /* 0x00000a9000007945 */ /* 0x000fe20003800200 */
[----:B0-----:R-:W-:-:S10]  /*97c0*/  DMUL R24, R64, UR4 ;  /* 0x0000000440187c28 */ /* 0x001fd40008000000 */
[----:B------:R-:W-:-:S04]  /*97d0*/  LOP3.LUT R27, R25, 0x7fffffff, RZ, 0xc0, !PT ;  /* 0x7fffffff191b7812 */ /* 0x000fc800078ec0ff */
[----:B------:R-:W-:-:S13]  /*97e0*/  ISETP.GT.U32.AND P0, PT, R27, 0x7fefffff, PT ;  /* 0x7fefffff1b00780c */ /* 0x000fda0003f04070 */
[----:B------:R-:W-:Y:S05]  /*97f0*/  @P0 BRA `(.L_x_474) ;  /* 0x00000008006c0947 */ /* 0x000fea0003800000 */
[----:B------:R-:W-:Y:S01]  /*9800*/  MOV R4, R24 ;  /* 0x0000001800047202 */ /* 0x000fe20000000f00 */
[----:B------:R-:W-:Y:S01]  /*9810*/  IMAD.MOV.U32 R5, RZ, RZ, R27 ;  /* 0x000000ffff057224 */ /* 0x000fe200078e001b */
[----:B------:R-:W-:Y:S01]  /*9820*/  UMOV UR4, 0xd4e0bfd7 ;  /* 0xd4e0bfd700047882 */ /* 0x000fe20000000000 */
[----:B------:R-:W-:Y:S01]  /*9830*/  IMAD.MOV.U32 R10, RZ, RZ, RZ ;  /* 0x000000ffff0a7224 */ /* 0x000fe200078e00ff */
[----:B------:R-:W-:Y:S01]  /*9840*/  UMOV UR5, 0x3df8774a ;  /* 0x3df8774a00057882 */ /* 0x000fe20000000000 */
[----:B------:R-:W-:Y:S01]  /*9850*/  IMAD.MOV.U32 R18, RZ, RZ, 0x652b82fe ;  /* 0x652b82feff127424 */ /* 0x000fe200078e00ff */
[----:B------:R-:W-:Y:S01]  /*9860*/  ISETP.GT.U32.AND P0, PT, R27, 0x403b4000, PT ;  /* 0x403b40001b00780c */ /* 0x000fe20003f04070 */
        /* <DEDUP_REMOVED lines=17> */
[----:B------:R-:W-:Y:S01]  /*9980*/  IMAD.MOV.U32 R6, RZ, RZ, -0x2fc2cd8 ;  /* 0xfd03d328ff067424 */ /* 0x000fe200078e00ff */
[----:B------:R-:W-:-:S06]  /*9990*/  MOV R7, 0x3e44e1c6 ;  /* 0x3e44e1c600077802 */ /* 0x000fcc0000000f00 */
        /* <DEDUP_REMOVED lines=43> */
[----:B------:R-:W-:Y:S01]  /*9c50*/  IMAD.MOV.U32 R8, RZ, RZ, -0x35dec16 ;  /* 0xfca213eaff087424 */ /* 0x000fe200078e00ff */
[----:B------:R-:W-:Y:S01]  /*9c60*/  MOV R9, 0x3e928af3 ;  /* 0x3e928af300097802 */ /* 0x000fe20000000f00 */
        /* <DEDUP_REMOVED lines=29> */
[----:B------:R-:W-:Y:S01]  /*9e40*/  IMAD.MOV.U32 R12, RZ, RZ, RZ ;  /* 0x000000ffff0c7224 */ /* 0x000fe200078e00ff */
        /* <DEDUP_REMOVED lines=33> */
[----:B------:R-:W-:-:S03]  /*a060*/  DFMA R22, R20, R22, 1 ;  /* 0x3ff000001416742b */ /* 0x000fc60000000016 */
[----:B------:R-:W-:Y:S01]  /*a070*/  IADD3 R18, PT, PT, R18, -R13, RZ ;  /* 0x8000000d12127210 */ /* 0x000fe20007ffe0ff */
[----:B------:R-:W-:-:S04]  /*a080*/  DMUL R8, R6, R14 ;  /* 0x0000000e06087228 */ /* 0x000fc80000000000 */
        /* <DEDUP_REMOVED lines=18> */
.L_x_474:
        /* <DEDUP_REMOVED lines=9> */
.L_x_475:
[----:B------:R-:W-:Y:S05]  /*a240*/  BSYNC.RECONVERGENT B0 ;  /* 0x0000000000007941 */ /* 0x000fea0003800200 */
.L_x_473:
[----:B------:R-:W0:Y:S01]  /*a250*/  MUFU.RCP64H R5, R65 ;  /* 0x0000004100057308 */ /* 0x000e220000001800 */
[----:B------:R-:W-:Y:S01]  /*a260*/  IMAD.MOV.U32 R4, RZ, RZ, 0x1 ;  /* 0x00000001ff047424 */ /* 0x000fe200078e00ff */
[----:B------:R-:W-:Y:S01]  /*a270*/  FSETP.GEU.AND P2, PT, |R69|, 6.5827683646048100446e-37, PT ;  /* 0x036000004500780b */ /* 0x000fe20003f4e200 */
[----:B------:R-:W-:Y:S04]  /*a280*/  BSSY.RECONVERGENT B0, `(.L_x_476) ;  /* 0x0000011000007945 */ /* 0x000fe80003800200 */
        /* <DEDUP_REMOVED lines=11> */
[----:B------:R-:W-:Y:S02]  /*a340*/  MOV R63, R65 ;  /* 0x00000041003f7202 */ /* 0x000fe40000000f00 */
[----:B------:R-:W-:-:S07]  /*a350*/  MOV R77, 0xa370 ;  /* 0x0000a370004d7802 */ /* 0x000fce0000000f00 */
[----:B------:R-:W-:Y:S05]  /*a360*/  CALL.REL.NOINC `($__internal_5_$__cuda_sm20_div_rn_f64_full) ;  /* 0x000000b000447944 */ /* 0x000fea0003c00000 */
[----:B------:R-:W-:Y:S02]  /*a370*/  IMAD.MOV.U32 R4, RZ, RZ, R72 ;  /* 0x000000ffff047224 */ /* 0x000fe400078e0048 */
[----:B------:R-:W-:-:S07]  /*a380*/  IMAD.MOV.U32 R5, RZ, RZ, R73 ;  /* 0x000000ffff057224 */ /* 0x000fce00078e0049 */
.L_x_477:
[----:B------:R-:W-:Y:S05]  /*a390*/  BSYNC.RECONVERGENT B0 ;  /* 0x0000000000007941 */ /* 0x000fea0003800200 */
.L_x_476:
[----:B------:R-:W-:Y:S01]  /*a3a0*/  DMUL R14, R40, -R2 ;  /* 0x80000002280e7228 */ /* 0x000fe20000000000 */
[----:B------:R-:W-:Y:S01]  /*a3b0*/  IMAD.MOV.U32 R16, RZ, RZ, 0x652b82fe ;  /* 0x652b82feff107424 */ /* 0x000fe200078e00ff */
[----:B------:R-:W-:Y:S01]  /*a3c0*/  MOV R17, 0x3ff71547 ;  /* 0x3ff7154700117802 */ /* 0x000fe20000000f00 */
[----:B------:R-:W-:Y:S01]  /*a3d0*/  UMOV UR4, 0xfefa39ef ;  /* 0xfefa39ef00047882 */ /* 0x000fe20000000000 */
[----:B------:R-:W-:Y:S01]  /*a3e0*/  UMOV UR5, 0x3fe62e42 ;  /* 0x3fe62e4200057882 */ /* 0x000fe20000000000 */
[----:B------:R-:W0:Y:S01]  /*a3f0*/  MUFU.RCP64H R11, R31 ;  /* 0x0000001f000b7308 */ /* 0x000e220000001800 */
[----:B------:R-:W-:Y:S01]  /*a400*/  IMAD.MOV.U32 R10, RZ, RZ, 0x1 ;  /* 0x00000001ff0a7424 */ /* 0x000fe200078e00ff */
        /* <DEDUP_REMOVED lines=51> */
[----:B------:R-:W-:-:S04]  /*a740*/  @!P2 LEA.HI R6, R16, R16, RZ, 0x1 ;  /* 0x000000101006a211 */ /* 0x000fc800078f08ff */
[----:B------:R-:W-:Y:S02]  /*a750*/  @!P2 SHF.R.S32.HI R11, RZ, 0x1, R6 ;  /* 0x00000001ff0ba819 */ /* 0x000fe40000011406 */
[----:B------:R-:W-:-:S03]  /*a760*/  FSEL R6, R18, RZ, P0 ;  /* 0x000000ff12067208 */ /* 0x000fc60000000000 */
[----:B------:R-:W-:Y:S02]  /*a770*/  @!P2 IMAD.IADD R10, R16, 0x1, -R11 ;  /* 0x00000001100aa824 */ /* 0x000fe400078e0a0b */
[----:B------:R-:W-:-:S03]  /*a780*/  @!P2 IMAD R9, R11, 0x100000, R9 ;  /* 0x001000000b09a824 */ /* 0x000fc600078e0209 */
[----:B------:R-:W-:Y:S02]  /*a790*/  @!P2 LEA R11, R10, 0x3ff00000, 0x14 ;  /* 0x3ff000000a0ba811 */ /* 0x000fe400078ea0ff */
[----:B------:R-:W-:-:S06]  /*a7a0*/  @!P2 MOV R10, RZ ;  /* 0x000000ff000aa202 */ /* 0x000fcc0000000f00 */
[----:B------:R-:W-:-:S11]  /*a7b0*/  @!P2 DMUL R6, R8, R10 ;  /* 0x0000000a0806a228 */ /* 0x000fd60000000000 */
.L_x_479:
[----:B------:R-:W-:Y:S05]  /*a7c0*/  BSYNC.RECONVERGENT B0 ;  /* 0x0000000000007941 */ /* 0x000fea0003800200 */
.L_x_478:
        /* <DEDUP_REMOVED lines=17> */
.L_x_481:
[----:B------:R-:W-:Y:S05]  /*a8e0*/  BSYNC.RECONVERGENT B0 ;  /* 0x0000000000007941 */ /* 0x000fea0003800200 */
.L_x_480:
[----:B------:R-:W2:Y:S01]  /*a8f0*/  LDL.64 R12, [R1] ;  /* 0x00000000010c7983 */ /* 0x000ea20000100a00 */
[----:B------:R-:W0:Y:S01]  /*a900*/  MUFU.RCP64H R9, R3 ;  /* 0x0000000300097308 */ /* 0x000e220000001800 */
[----:B------:R-:W-:Y:S01]  /*a910*/  VIADD R8, R3, 0x300402 ;  /* 0x0030040203087836 */ /* 0x000fe20000000000 */
[----:B------:R-:W-:Y:S01]  /*a920*/  BSSY.RECONVERGENT B0, `(.L_x_482) ;  /* 0x0000013000007945 */ /* 0x000fe20003800200 */
[----:B------:R-:W2:Y:S03]  /*a930*/  LDS.64 R4, [R50] ;  /* 0x0000000032047984 */ /* 0x000ea60000000a00 */
[----:B------:R-:W-:Y:S01]  /*a940*/  FSETP.GEU.AND P0, PT, |R8|, 5.8789094863358348022e-39, PT ;  /* 0x004004020800780b */ /* 0x000fe20003f0e200 */
        /* <DEDUP_REMOVED lines=10> */
[----:B------:R-:W-:Y:S02]  /*a9f0*/  MOV R12, R2 ;  /* 0x00000002000c7202 */ /* 0x000fe40000000f00 */
[----:B------:R-:W-:Y:S01]  /*aa00*/  MOV R17, 0xaa30 ;  /* 0x0000aa3000117802 */ /* 0x000fe20000000f00 */
[----:B------:R-:W-:-:S07]  /*aa10*/  VIADD R11, R4, 0xfff00000 ;  /* 0xfff00000040b7836 */ /* 0x000fce0000000000 */
[----:B------:R-:W-:Y:S05]  /*aa20*/  CALL.REL.NOINC `($__internal_4_$__cuda_sm20_dblrcp_rn_slowpath_v3) ;  /* 0x000000a400e87944 */ /* 0x000fea0003c00000 */
[----:B------:R-:W-:Y:S01]  /*aa30*/  IMAD.MOV.U32 R10, RZ, RZ, R8 ;  /* 0x000000ffff0a7224 */ /* 0x000fe200078e0008 */
[----:B------:R-:W-:-:S07]  /*aa40*/  MOV R11, R9 ;  /* 0x00000009000b7202 */ /* 0x000fce0000000f00 */
.L_x_483:
[----:B------:R-:W-:Y:S05]  /*aa50*/  BSYNC.RECONVERGENT B0 ;  /* 0x0000000000007941 */ /* 0x000fea0003800200 */
.L_x_482:
[----:B------:R-:W-:Y:S01]  /*aa60*/  PRMT R55, RZ, 0x7610, R55 ;  /* 0x00007610ff377816 */ /* 0x000fe20000000037 */
[----:B------:R-:W-:Y:S01]  /*aa70*/  IMAD.MOV.U32 R72, RZ, RZ, 0x1 ;  /* 0x00000001ff487424 */ /* 0x000fe200078e00ff */
[----:B------:R-:W-:Y:S01]  /*aa80*/  PRMT R66, RZ, 0x7610, R66 ;  /* 0x00007610ff427816 */ /* 0x000fe20000000042 */
[----:B------:R-:W-:Y:S01]  /*aa90*/  UMOV UR6, 0x1 ;  /* 0x0000000100067882 */ /* 0x000fe20000000000 */
[----:B------:R-:W-:Y:S01]  /*aaa0*/  UMOV UR5, 0x3 ;  /* 0x0000000300057882 */ /* 0x000fe20000000000 */
[----:B------:R-:W-:-:S05]  /*aab0*/  UMOV UR4, URZ ;  /* 0x000000ff00047c82 */ /* 0x000fca0008000000 */
.L_x_488:
        /* <DEDUP_REMOVED lines=10> */
[----:B------:R-:W-:Y:S10]  /*ab60*/  BRA.U !UP0, `(.L_x_484) ;  /* 0x0000000508207547 */ /* 0x000ff4000b800000 */
[----:B------:R-:W-:-:S03]  /*ab70*/  ULOP3.LUT UR7, UR5, 0xfffffff0, URZ, 0xc0, !UPT ;  /* 0xfffffff005077892 */ /* 0x000fc6000f8ec0ff */
[----:B------:R-:W-:-:S09]  /*ab80*/  UMOV UR5, URZ ;  /* 0x000000ff00057c82 */ /* 0x000fd20008000000 */
.L_x_485:
[----:B------:R-:W-:-:S05]  /*ab90*/  LEA R26, R72, R1, 0x3 ;  /* 0x00000001481a7211 */ /* 0x000fca00078e18ff */
[----:B------:R-:W2:Y:S04]  /*aba0*/  LDL.64 R2, [R26] ;  /* 0x000000001a027983 */ /* 0x000ea80000100a00 */
[----:B------:R-:W3:Y:S04]  /*abb0*/  LDL.64 R8, [R26+0x8] ;  /* 0x000008001a087983 */ /* 0x000ee80000100a00 */
[----:B------:R-:W4:Y:S04]  /*abc0*/  LDL.64 R12, [R26+0x10] ;  /* 0x000010001a0c7983 */ /* 0x000f280000100a00 */
[----:B------:R-:W5:Y:S04]  /*abd0*/  LDL.64 R16, [R26+0x18] ;  /* 0x000018001a107983 */ /* 0x000f680000100a00 */
[----:B-1----:R-:W4:Y:S04]  /*abe0*/  LDL.64 R20, [R26+0x20] ;  /* 0x000020001a147983 */ /* 0x002f280000100a00 */
[----:B------:R-:W4:Y:S04]  /*abf0*/  LDL.64 R22, [R26+0x28] ;  /* 0x000028001a167983 */ /* 0x000f280000100a00 */
[----:B------:R-:W3:Y:S04]  /*ac00*/  LDL.64 R24, [R26+0x30] ;  /* 0x000030001a187983 */ /* 0x000ee80000100a00 */
[----:B------:R-:W4:Y:S04]  /*ac10*/  LDL.64 R46, [R26+0x38] ;  /* 0x000038001a2e7983 */ /* 0x000f280000100a00 */
[----:B------:R-:W4:Y:S04]  /*ac20*/  LDL.64 R56, [R26+0x40] ;  /* 0x000040001a387983 */ /* 0x000f280000100a00 */
[----:B------:R-:W4:Y:S04]  /*ac30*/  LDL.64 R58, [R26+0x48] ;  /* 0x000048001a3a7983 */ /* 0x000f280000100a00 */
[----:B------:R-:W4:Y:S04]  /*ac40*/  LDL.64 R60, [R26+0x50] ;  /* 0x000050001a3c7983 */ /* 0x000f280000100a00 */
[----:B------:R-:W4:Y:S04]  /*ac50*/  LDL.64 R62, [R26+0x58] ;  /* 0x000058001a3e7983 */ /* 0x000f280000100a00 */
[----:B------:R-:W4:Y:S04]  /*ac60*/  LDL.64 R64, [R26+0x60] ;  /* 0x000060001a407983 */ /* 0x000f280000100a00 */
[----:B------:R-:W4:Y:S04]  /*ac70*/  LDL.64 R66, [R26+0x68] ;  /* 0x000068001a427983 */ /* 0x000f280000100a00 */
[----:B------:R-:W4:Y:S04]  /*ac80*/  LDL.64 R68, [R26+0x70] ;  /* 0x000070001a447983 */ /* 0x000f280000100a00 */
[----:B------:R1:W4:Y:S01]  /*ac90*/  LDL.64 R70, [R26+0x78] ;  /* 0x000078001a467983 */ /* 0x0003220000100a00 */
[C---:B------:R-:W-:Y:S01]  /*aca0*/  IMAD R55, R72.reuse, 0x8, R50 ;  /* 0x0000000848377824 */ /* 0x040fe200078e0232 */
[----:B------:R-:W-:Y:S01]  /*acb0*/  UIADD3 UR5, UPT, UPT, UR5, 0x10, URZ ;  /* 0x0000001005057890 */ /* 0x000fe2000fffe0ff */
[----:B------:R-:W-:-:S03]  /*acc0*/  VIADD R72, R72, 0x10 ;  /* 0x0000001048487836 */ /* 0x000fc60000000000 */
[----:B0-----:R-:W2:Y:S01]  /*acd0*/  LDS.64 R4, [R55] ;  /* 0x0000000037047984 */ /* 0x001ea20000000a00 */
[----:B------:R-:W-:-:S03]  /*ace0*/  UISETP.NE.AND UP0, UPT, UR5, UR7, UPT ;  /* 0x000000070500728c */ /* 0x000fc6000bf05270 */
[----:B------:R-:W5:Y:S04]  /*acf0*/  LDS.64 R18, [R55+0x18] ;  /* 0x0000180037127984 */ /* 0x000f680000000a00 */
[----:B-1----:R-:W3:Y:S01]  /*ad00*/  LDS.64 R26, [R55+0x30] ;  /* 0x00003000371a7984 */ /* 0x002ee20000000a00 */
[----:B--2---:R-:W-:-:S03]  /*ad10*/  DFMA R2, R14, R2, R4 ;  /* 0x000000020e02722b */ /* 0x004fc60000000004 */
[----:B------:R-:W0:Y:S04]  /*ad20*/  LDS.64 R4, [R55+0x8] ;  /* 0x0000080037047984 */ /* 0x000e280000000a00 */
[----:B------:R-:W-:Y:S04]  /*ad30*/  STS.64 [R55], R2 ;  /* 0x0000000237007388 */ /* 0x000fe80000000a00 */
[----:B------:R-:W4:Y:S01]  /*ad40*/  LDS.64 R2, [R55+0x38] ;  /* 0x0000380037027984 */ /* 0x000f220000000a00 */
[----:B-----5:R-:W-:-:S03]  /*ad50*/  DFMA R16, R14, R16, R18 ;  /* 0x000000100e10722b */ /* 0x020fc60000000012 */
[----:B------:R-:W1:Y:S04]  /*ad60*/  LDS.64 R18, [R55+0x28] ;  /* 0x0000280037127984 */ /* 0x000e680000000a00 */
[----:B------:R-:W-:Y:S01]  /*ad70*/  STS.64 [R55+0x18], R16 ;  /* 0x0000181037007388 */ /* 0x000fe20000000a00 */
[----:B---3--:R-:W-:-:S03]  /*ad80*/  DFMA R24, R14, R24, R26 ;  /* 0x000000180e18722b */ /* 0x008fc6000000001a */
[----:B------:R-:W2:Y:S04]  /*ad90*/  LDS.64 R26, [R55+0x58] ;  /* 0x00005800371a7984 */ /* 0x000ea80000000a00 */
[----:B------:R-:W-:Y:S01]  /*ada0*/  STS.64 [R55+0x30], R24 ;  /* 0x0000301837007388 */ /* 0x000fe20000000a00 */
[----:B0-----:R-:W-:-:S03]  /*adb0*/  DFMA R4, R14, R8, R4 ;  /* 0x000000080e04722b */ /* 0x001fc60000000004 */
[----:B------:R-:W0:Y:S04]  /*adc0*/  LDS.64 R8, [R55+0x10] ;  /* 0x0000100037087984 */ /* 0x000e280000000a00 */
[----:B------:R-:W-:Y:S01]  /*add0*/  STS.64 [R55+0x8], R4 ;  /* 0x0000080437007388 */ /* 0x000fe20000000a00 */
[----:B----4-:R-:W-:-:S03]  /*ade0*/  DFMA R2, R14, R46, R2 ;  /* 0x0000002e0e02722b */ /* 0x010fc60000000002 */
[----:B------:R-:W3:Y:S01]  /*adf0*/  LDS.64 R4, [R55+0x48] ;  /* 0x0000480037047984 */ /* 0x000ee20000000a00 */
[----:B-1----:R-:W-:-:S03]  /*ae00*/  DFMA R18, R14, R22, R18 ;  /* 0x000000160e12722b */ /* 0x002fc60000000012 */
[----:B------:R-:W1:Y:S04]  /*ae10*/  LDS.64 R22, [R55+0x50] ;  /* 0x0000500037167984 */ /* 0x000e680000000a00 */
[----:B------:R-:W4:Y:S04]  /*ae20*/  LDS.64 R46, [R55+0x68] ;  /* 0x00006800372e7984 */ /* 0x000f280000000a00 */
[----:B------:R-:W-:Y:S01]  /*ae30*/  STS.64 [R55+0x28], R18 ;  /* 0x0000281237007388 */ /* 0x000fe20000000a00 */
[----:B--2---:R-:W-:-:S03]  /*ae40*/  DFMA R26, R14, R62, R26 ;  /* 0x0000003e0e1a722b */ /* 0x004fc6000000001a */
[----:B------:R-:W-:Y:S04]  /*ae50*/  STS.64 [R55+0x38], R2 ;  /* 0x0000380237007388 */ /* 0x000fe80000000a00 */
[----:B------:R-:W-:Y:S01]  /*ae60*/  STS.64 [R55+0x58], R26 ;  /* 0x0000581a37007388 */ /* 0x000fe20000000a00 */
[----:B0-----:R-:W-:-:S03]  /*ae70*/  DFMA R8, R14, R12, R8 ;  /* 0x0000000c0e08722b */ /* 0x001fc60000000008 */
[----:B------:R-:W0:Y:S04]  /*ae80*/  LDS.64 R12, [R55+0x20] ;  /* 0x00002000370c7984 */ /* 0x000e280000000a00 */
[----:B------:R-:W-:Y:S01]  /*ae90*/  STS.64 [R55+0x10], R8 ;  /* 0x0000100837007388 */ /* 0x000fe20000000a00 */
[----:B---3--:R-:W-:-:S03]  /*aea0*/  DFMA R4, R14, R58, R4 ;  /* 0x0000003a0e04722b */ /* 0x008fc60000000004 */
[----:B------:R-:W2:Y:S01]  /*aeb0*/  LDS.64 R8, [R55+0x60] ;  /* 0x0000600037087984 */ /* 0x000ea20000000a00 */
[----:B-1----:R-:W-:-:S03]  /*aec0*/  DFMA R22, R14, R60, R22 ;  /* 0x0000003c0e16722b */ /* 0x002fc60000000016 */
[----:B------:R-:W1:Y:S01]  /*aed0*/  LDS.64 R58, [R55+0x78] ;  /* 0x00007800373a7984 */ /* 0x000e620000000a00 */
[----:B----4-:R-:W-:-:S03]  /*aee0*/  DFMA R46, R14, R66, R46 ;  /* 0x000000420e2e722b */ /* 0x010fc6000000002e */
[----:B------:R-:W-:Y:S04]  /*aef0*/  STS.64 [R55+0x48], R4 ;  /* 0x0000480437007388 */ /* 0x000fe80000000a00 */
[----:B------:R-:W-:Y:S04]  /*af00*/  STS.64 [R55+0x50], R22 ;  /* 0x0000501637007388 */ /* 0x000fe80000000a00 */
[----:B------:R-:W-:Y:S01]  /*af10*/  STS.64 [R55+0x68], R46 ;  /* 0x0000682e37007388 */ /* 0x000fe20000000a00 */
[----:B0-----:R-:W-:-:S03]  /*af20*/  DFMA R12, R14, R20, R12 ;  /* 0x000000140e0c722b */ /* 0x001fc6000000000c */
[----:B------:R-:W0:Y:S04]  /*af30*/  LDS.64 R20, [R55+0x40] ;  /* 0x0000400037147984 */ /* 0x000e280000000a00 */
[----:B------:R-:W-:Y:S01]  /*af40*/  STS.64 [R55+0x20], R12 ;  /* 0x0000200c37007388 */ /* 0x000fe20000000a00 */
[C---:B--2---:R-:W-:Y:S02]  /*af50*/  DFMA R8, R14.reuse, R64, R8 ;  /* 0x000000400e08722b */ /* 0x044fe40000000008 */
[----:B-1----:R-:W-:-:S05]  /*af60*/  DFMA R58, R14, R70, R58 ;  /* 0x000000460e3a722b */ /* 0x002fca000000003a */
[----:B------:R-:W-:Y:S04]  /*af70*/  STS.64 [R55+0x60], R8 ;  /* 0x0000600837007388 */ /* 0x000fe80000000a00 */
[----:B------:R-:W-:Y:S01]  /*af80*/  STS.64 [R55+0x78], R58 ;  /* 0x0000783a37007388 */ /* 0x000fe20000000a00 */
[----:B0-----:R-:W-:-:S03]  /*af90*/  DFMA R20, R14, R56, R20 ;  /* 0x000000380e14722b */ /* 0x001fc60000000014 */
[----:B------:R-:W0:Y:S04]  /*afa0*/  LDS.64 R56, [R55+0x70] ;  /* 0x0000700037387984 */ /* 0x000e280000000a00 */
[----:B------:R1:W-:Y:S01]  /*afb0*/  STS.64 [R55+0x40], R20 ;  /* 0x0000401437007388 */ /* 0x0003e20000000a00 */
[----:B0-----:R-:W-:-:S07]  /*afc0*/  DFMA R56, R14, R68, R56 ;  /* 0x000000440e38722b */ /* 0x001fce0000000038 */
[----:B------:R1:W-:Y:S01]  /*afd0*/  STS.64 [R55+0x70], R56 ;  /* 0x0000703837007388 */ /* 0x0003e20000000a00 */
[----:B------:R-:W-:Y:S05]  /*afe0*/  BRA.U UP0, `(.L_x_485) ;  /* 0xfffffff900e87547 */ /* 0x000fea000b83ffff */
.L_x_484:
[----:B------:R-:W-:Y:S01]  /*aff0*/  PRMT R66, R74, 0x7610, R66 ;  /* 0x000076104a427816 */ /* 0x000fe20000000042 */
[----:B------:R-:W-:Y:S01]  /*b000*/  UMOV UR5, UR4 ;  /* 0x0000000400057c82 */ /* 0x000fe20008000000 */
[----:B-1----:R-:W-:Y:S01]  /*b010*/  PRMT R55, R73, 0x7610, R55 ;  /* 0x0000761049377816 */ /* 0x002fe20000000037 */
[----:B------:R-:W-:Y:S01]  /*b020*/  UMOV UR4, UR6 ;  /* 0x0000000600047c82 */ /* 0x000fe20008000000 */
[----:B------:R-:W-:Y:S05]  /*b030*/  BRA.U !UP1, `(.L_x_486) ;  /* 0x0000000509407547 */ /* 0x000fea000b800000 */
[----:B------:R-:W-:Y:S01]  /*b040*/  IMAD.SHL.U32 R2, R66, 0x2, RZ ;  /* 0x0000000242027824 */ /* 0x000fe200078e00ff */
[----:B------:R-:W-:Y:S01]  /*b050*/  SHF.L.U32 R3, R55, 0x1, RZ ;  /* 0x0000000137037819 */ /* 0x000fe200000006ff */
[----:B------:R-:W-:-:S03]  /*b060*/  IMAD.MOV.U32 R56, RZ, RZ, R72 ;  /* 0x000000ffff387224 */ /* 0x000fc600078e0048 */
[----:B------:R-:W-:Y:S02]  /*b070*/  LOP3.LUT R2, R2, 0xe, RZ, 0xc0, !PT ;  /* 0x0000000e02027812 */ /* 0x000fe400078ec0ff */
[----:B------:R-:W-:Y:S02]  /*b080*/  LOP3.LUT R3, R3, 0x6, RZ, 0xc0, !PT ;  /* 0x0000000603037812 */ /* 0x000fe400078ec0ff */
[----:B------:R-:W-:Y:S02]  /*b090*/  ISETP.GE.U32.AND P0, PT, R2, 0x7, PT ;  /* 0x000000070200780c */ /* 0x000fe40003f06070 */
[----:B------:R-:W-:-:S11]  /*b0a0*/  ISETP.GE.U32.AND P2, PT, R3, 0x3, PT ;  /* 0x000000030300780c */ /* 0x000fd60003f46070 */
        /* <DEDUP_REMOVED lines=11> */
[----:B0-----:R-:W2:Y:S04]  /*b160*/  LDS.64 R4, [R69] ;  /* 0x0000000045047984 */ /* 0x001ea80000000a00 */
        /* <DEDUP_REMOVED lines=24> */
.L_x_487:
[----:B------:R-:W-:-:S05]  /*b2f0*/  @P2 IMAD R18, R56, 0x8, R1 ;  /* 0x0000000838122824 */ /* 0x000fca00078e0201 */
[----:B--2---:R-:W2:Y:S04]  /*b300*/  @P2 LDL.64 R2, [R18] ;  /* 0x0000000012022983 */ /* 0x004ea80000100a00 */
[----:B------:R-:W3:Y:S04]  /*b310*/  @P2 LDL.64 R8, [R18+0x8] ;  /* 0x0000080012082983 */ /* 0x000ee80000100a00 */
[----:B------:R-:W4:Y:S04]  /*b320*/  @P2 LDL.64 R16, [R18+0x10] ;  /* 0x0000100012102983 */ /* 0x000f280000100a00 */
[----:B------:R1:W5:Y:S01]  /*b330*/  @P2 LDL.64 R20, [R18+0x18] ;  /* 0x0000180012142983 */ /* 0x0003620000100a00 */
[----:B0-----:R-:W-:Y:S01]  /*b340*/  LOP3.LUT R4, R75, 0x1, RZ, 0xc0, !PT ;  /* 0x000000014b047812 */ /* 0x001fe200078ec0ff */
[----:B------:R-:W-:-:S02]  /*b350*/  @P2 IMAD R57, R56, 0x8, R50 ;  /* 0x0000000838392824 */ /* 0x000fc400078e0232 */
[----:B------:R-:W-:Y:S01]  /*b360*/  @P2 VIADD R56, R56, 0x4 ;  /* 0x0000000438382836 */ /* 0x000fe20000000000 */
[----:B------:R-:W-:Y:S02]  /*b370*/  ISETP.NE.U32.AND P0, PT, R4, 0x1, PT ;  /* 0x000000010400780c */ /* 0x000fe40003f05070 */
[----:B------:R-:W2:Y:S02]  /*b380*/  @P2 LDS.64 R4, [R57] ;  /* 0x0000000039042984 */ /* 0x000ea40000000a00 */
[C---:B------:R-:W-:Y:S02]  /*b390*/  LEA R58, R56.reuse, R1, 0x3 ;  /* 0x00000001383a7211 */ /* 0x040fe400078e18ff */
        /* <DEDUP_REMOVED lines=26> */
.L_x_486:
[----:B------:R-:W-:Y:S01]  /*b540*/  UISETP.NE.AND UP0, UPT, UR4, UR38, UPT ;  /* 0x000000260400728c */ /* 0x000fe2000bf05270 */
[----:B------:R-:W-:Y:S01]  /*b550*/  DMUL R6, R30, R6 ;  /* 0x000000061e067228 */ /* 0x000fe20000000000 */
[----:B------:R-:W-:Y:S02]  /*b560*/  UIADD3 UR6, UPT, UPT, UR4, 0x1, URZ ;  /* 0x0000000104067890 */ /* 0x000fe4000fffe0ff */
[----:B------:R-:W-:-:S05]  /*b570*/  ULEA UR5, UR5, 0x5, 0x1 ;  /* 0x0000000505057891 */ /* 0x000fca000f8e08ff */
[----:B------:R-:W-:Y:S07]  /*b580*/  BRA.U UP0, `(.L_x_488) ;  /* 0xfffffff5004c7547 */ /* 0x000fee000b83ffff */
[----:B------:R-:W-:Y:S05]  /*b590*/  @!P1 BRA `(.L_x_489) ;  /* 0xffffffac002c9947 */ /* 0x000fea000383ffff */
.L_x_424:
[----:B------:R-:W-:Y:S05]  /*b5a0*/  BSYNC.RECONVERGENT B2 ;  /* 0x0000000000027941 */ /* 0x000fea0003800200 */
.L_x_423:
[----:B------:R-:W-:Y:S05]  /*b5b0*/  BRA `(.L_x_490) ;  /* 0x0000000c00f07947 */ /* 0x000fea0003800000 */
.L_x_422:
[----:B------:R-:W2:Y:S01]  /*b5c0*/  LDCU UR4, c[0x0][0x3d0] ;  /* 0x00007a00ff0477ac */ /* 0x000ea20008000800 */
[----:B-1-3--:R-:W-:Y:S01]  /*b5d0*/  IADD3 R0, PT, PT, R42, R3, RZ ;  /* 0x000000032a007210 */ /* 0x00afe20007ffe0ff */
[----:B------:R-:W-:Y:S01]  /*b5e0*/  BSSY.RECONVERGENT B0, `(.L_x_491) ;  /* 0x00000f6000007945 */ /* 0x000fe20003800200 */
[----:B------:R-:W-:Y:S02]  /*b5f0*/  CS2R R4, SRZ ;  /* 0x0000000000047805 */ /* 0x000fe4000001ff00 */
[----:B--2---:R-:W-:-:S13]  /*b600*/  ISETP.GE.AND P0, PT, R0, UR4, PT ;  /* 0x0000000400007c0c */ /* 0x004fda000bf06270 */
[----:B------:R-:W-:Y:S05]  /*b610*/  @P0 BRA `(.L_x_492) ;  /* 0x0000000c00c80947 */ /* 0x000fea0003800000 */
[----:B------:R-:W-:-:S07]  /*b620*/  CS2R R4, SRZ ;  /* 0x0000000000047805 */ /* 0x000fce000001ff00 */
.L_x_500:
[----:B------:R-:W1:Y:S01]  /*b630*/  LDC.64 R2, c[0x0][0x3c8] ;  /* 0x0000f200ff027b82 */ /* 0x000e620000000a00 */
[----:B------:R-:W-:Y:S01]  /*b640*/  IMAD R7, R0, 0x3, RZ ;  /* 0x0000000300077824 */ /* 0x000fe200078e02ff */
[----:B------:R-:W2:Y:S03]  /*b650*/  LDCU UR4, c[0x0][0x3d0] ;  /* 0x00007a00ff0477ac */ /* 0x000ea60008000800 */
[----:B-1----:R-:W-:-:S05]  /*b660*/  IMAD.WIDE.U32 R2, R7, 0x8, R2 ;  /* 0x0000000807027825 */ /* 0x002fca00078e0002 */
[----:B------:R-:W3:Y:S04]  /*b670*/  LDG.E.64 R8, desc[UR36][R2.64+0x8] ;  /* 0x0000082402087981 */ /* 0x000ee8000c1e1b00 */
[----:B------:R-:W4:Y:S04]  /*b680*/  LDG.E.64 R6, desc[UR36][R2.64] ;  /* 0x0000002402067981 */ /* 0x000f28000c1e1b00 */
[----:B------:R1:W5:Y:S01]  /*b690*/  LDG.E.64 R10, desc[UR36][R2.64+0x10] ;  /* 0x00001024020a7981 */ /* 0x000362000c1e1b00 */
[----:B------:R-:W-:Y:S01]  /*b6a0*/  IADD3 R0, PT, PT, R51, R0, RZ ;  /* 0x0000000033007210 */ /* 0x000fe20007ffe0ff */
[----:B------:R-:W-:Y:S03]  /*b6b0*/  BSSY.RECONVERGENT B1, `(.L_x_493) ;  /* 0x0000025000017945 */ /* 0x000fe60003800200 */
        /* <DEDUP_REMOVED lines=10> */
[----:B------:R-:W-:-:S05]  /*b760*/  VIADD R6, R11, 0xfcb00000 ;  /* 0xfcb000000b067836 */ /* 0x000fca0000000000 */
[----:B------:R-:W-:Y:S01]  /*b770*/  ISETP.GE.U32.AND P0, PT, R6, 0x7ca00000, PT ;  /* 0x7ca000000600780c */ /* 0x000fe20003f06070 */
[----:B-1----:R-:W-:-:S08]  /*b780*/  DMUL R8, R6, R6 ;  /* 0x0000000606087228 */ /* 0x002fd00000000000 */
[----:B------:R-:W-:-:S08]  /*b790*/  DFMA R8, R10, -R8, 1 ;  /* 0x3ff000000a08742b */ /* 0x000fd00000000808 */
[----:B------:R-:W-:Y:S02]  /*b7a0*/  DFMA R2, R8, R2, 0.5 ;  /* 0x3fe000000802742b */ /* 0x000fe40000000002 */
[----:B------:R-:W-:-:S08]  /*b7b0*/  DMUL R8, R6, R8 ;  /* 0x0000000806087228 */ /* 0x000fd00000000000 */
[----:B------:R-:W-:-:S08]  /*b7c0*/  DFMA R12, R2, R8, R6 ;  /* 0x00000008020c722b */ /* 0x000fd00000000006 */
[----:B0-----:R-:W-:Y:S02]  /*b7d0*/  DMUL R14, R10, R12 ;  /* 0x0000000c0a0e7228 */ /* 0x001fe40000000000 */
        /* <DEDUP_REMOVED lines=16> */
[----:B------:R-:W-:Y:S01]  /*b8e0*/  MOV R2, R64 ;  /* 0x0000004000027202 */ /* 0x000fe20000000f00 */
[----:B------:R-:W-:-:S07]  /*b8f0*/  IMAD.MOV.U32 R3, RZ, RZ, R65 ;  /* 0x000000ffff037224 */ /* 0x000fce00078e0041 */
.L_x_494:
[----:B------:R-:W-:Y:S05]  /*b900*/  BSYNC.RECONVERGENT B1 ;  /* 0x0000000000017941 */ /* 0x000fea0003800200 */
.L_x_493:
        /* <DEDUP_REMOVED lines=8> */
[----:B------:R-:W-:Y:S01]  /*b990*/  MOV R10, RZ ;  /* 0x000000ff000a7202 */ /* 0x000fe20000000f00 */
[----:B------:R-:W-:Y:S01]  /*b9a0*/  IMAD.MOV.U32 R3, RZ, RZ, R27 ;  /* 0x000000ffff037224 */ /* 0x000fe200078e001b */
[----:B------:R-:W-:Y:S01]  /*b9b0*/  UMOV UR4, 0xd4e0bfd7 ;  /* 0xd4e0bfd700047882 */ /* 0x000fe20000000000 */
[----:B------:R-:W-:Y:S01]  /*b9c0*/  UMOV UR5, 0x3df8774a ;  /* 0x3df8774a00057882 */ /* 0x000fe20000000000 */
[----:B------:R-:W-:Y:S01]  /*b9d0*/  IMAD.MOV.U32 R18, RZ, RZ, 0x652b82fe ;  /* 0x652b82feff127424 */ /* 0x000fe200078e00ff */
[----:B------:R-:W-:Y:S01]  /*b9e0*/  MOV R19, 0x3ff71547 ;  /* 0x3ff7154700137802 */ /* 0x000fe20000000f00 */
[----:B------:R-:W-:Y:S01]  /*b9f0*/  IMAD.MOV.U32 R14, RZ, RZ, 0x0 ;  /* 0x00000000ff0e7424 */ /* 0x000fe200078e00ff */
[C---:B------:R-:W-:Y:S01]  /*ba00*/  DADD R8, R2.reuse, 4 ;  /* 0x4010000002087429 */ /* 0x040fe20000000000 */
[----:B------:R-:W-:Y:S01]  /*ba10*/  MOV R15, 0x3ff00000 ;  /* 0x3ff00000000f7802 */ /* 0x000fe20000000f00 */
[----:B------:R-:W-:Y:S01]  /*ba20*/  DMUL R16, R2, -R2 ;  /* 0x8000000202107228 */ /* 0x000fe20000000000 */
[----:B------:R-:W-:-:S03]  /*ba30*/  ISETP.GT.U32.AND P0, PT, R27, 0x403b4000, PT ;  /* 0x403b40001b00780c */ /* 0x000fc60003f04070 */
        /* <DEDUP_REMOVED lines=12> */
[----:B------:R-:W-:Y:S02]  /*bb00*/  IMAD.MOV.U32 R6, RZ, RZ, -0x2fc2cd8 ;  /* 0xfd03d328ff067424 */ /* 0x000fe400078e00ff */
        /* <DEDUP_REMOVED lines=45> */
[----:B------:R-:W-:Y:S01]  /*bde0*/  DFMA R6, R10, R6, UR4 ;  /* 0x000000040a067e2b */ /* 0x000fe20008000006 */
[----:B------:R-:W-:Y:S01]  /*bdf0*/  IMAD.MOV.U32 R9, RZ, RZ, 0x3e928af3 ;  /* 0x3e928af3ff097424 */ /* 0x000fe200078e00ff */
[----:B------:R-:W-:Y:S01]  /*be00*/  UMOV UR4, 0x69ce2bdf ;  /* 0x69ce2bdf00047882 */ /* 0x000fe20000000000 */
[----:B------:R-:W-:-:S04]  /*be10*/  UMOV UR5, 0x3e5ade15 ;  /* 0x3e5ade1500057882 */ /* 0x000fc80000000000 */
        /* <DEDUP_REMOVED lines=67> */
[----:B------:R-:W-:Y:S02]  /*c250*/  LEA R7, R18, 0x3ff00000, 0x14 ;  /* 0x3ff0000012077811 */ /* 0x000fe400078ea0ff */
[----:B------:R-:W-:-:S05]  /*c260*/  MOV R6, RZ ;  /* 0x000000ff00067202 */ /* 0x000fca0000000f00 */
        /* <DEDUP_REMOVED lines=12> */
.L_x_496:
        /* <DEDUP_REMOVED lines=9> */
.L_x_497:
[----:B------:R-:W-:Y:S05]  /*c3c0*/  BSYNC.RECONVERGENT B1 ;  /* 0x0000000000017941 */ /* 0x000fea0003800200 */
.L_x_495:
[----:B------:R-:W0:Y:S01]  /*c3d0*/  MUFU.RCP64H R3, R65 ;  /* 0x0000004100037308 */ /* 0x000e220000001800 */
[----:B------:R-:W-:Y:S01]  /*c3e0*/  IMAD.MOV.U32 R2, RZ, RZ, 0x1 ;  /* 0x00000001ff027424 */ /* 0x000fe200078e00ff */
[----:B------:R-:W-:Y:S01]  /*c3f0*/  FSETP.GEU.AND P2, PT, |R69|, 6.5827683646048100446e-37, PT ;  /* 0x036000004500780b */ /* 0x000fe20003f4e200 */
[----:B------:R-:W-:Y:S04]  /*c400*/  BSSY.RECONVERGENT B2, `(.L_x_498) ;  /* 0x0000011000027945 */ /* 0x000fe80003800200 */
        /* <DEDUP_REMOVED lines=13> */
[----:B------:R-:W-:Y:S05]  /*c4e0*/  CALL.REL.NOINC `($__internal_5_$__cuda_sm20_div_rn_f64_full) ;  /* 0x0000008c00e47944 */ /* 0x000fea0003c00000 */
[----:B------:R-:W-:Y:S01]  /*c4f0*/  IMAD.MOV.U32 R2, RZ, RZ, R72 ;  /* 0x000000ffff027224 */ /* 0x000fe200078e0048 */
[----:B------:R-:W-:-:S07]  /*c500*/  MOV R3, R73 ;  /* 0x0000004900037202 */ /* 0x000fce0000000f00 */
.L_x_499:
[----:B------:R-:W-:Y:S05]  /*c510*/  BSYNC.RECONVERGENT B2 ;  /* 0x0000000000027941 */ /* 0x000fea0003800200 */
.L_x_498:
[----:B------:R-:W-:Y:S01]  /*c520*/  DADD R4, R2, R4 ;  /* 0x0000000002047229 */ /* 0x000fe20000000004 */
[----:B------:R-:W-:Y:S10]  /*c530*/  @!P1 BRA `(.L_x_500) ;  /* 0xfffffff0003c9947 */ /* 0x000ff4000383ffff */
.L_x_492:
[----:B------:R-:W-:Y:S05]  /*c540*/  BSYNC.RECONVERGENT B0 ;  /* 0x0000000000007941 */ /* 0x000fea0003800200 */
.L_x_491:
[----:B------:R-:W1:Y:S02]  /*c550*/  LDS.64 R2, [R50] ;  /* 0x0000000032027984 */ /* 0x000e640000000a00 */
[----:B-1----:R-:W-:-:S07]  /*c560*/  DADD R2, R2, R4 ;  /* 0x0000000002027229 */ /* 0x002fce0000000004 */
[----:B------:R1:W-:Y:S04]  /*c570*/  STS.64 [R50], R2 ;  /* 0x0000000232007388 */ /* 0x0003e80000000a00 */
.L_x_490:
[----:B------:R-:W-:Y:S01]  /*c580*/  UMOV UR4, 0xa0b5ed8d ;  /* 0xa0b5ed8d00047882 */ /* 0x000fe20000000000 */
[----:B------:R-:W-:Y:S02]  /*c590*/  UMOV UR5, 0x3eb0c6f7 ;  /* 0x3eb0c6f700057882 */ /* 0x000fe40000000000 */
[----:B------:R-:W-:-:S06]  /*c5a0*/  DSETP.GT.AND P0, PT, R32, UR4, PT ;  /* 0x0000000420007e2a */ /* 0x000fcc000bf04000 */
[----:B------:R-:W-:-:S13]  /*c5b0*/  ISETP.NE.OR P0, PT, R42, RZ, P0 ;  /* 0x000000ff2a00720c */ /* 0x000fda0000705670 */
[----:B-1----:R-:W1:Y:S01]  /*c5c0*/  @!P0 LDS.64 R2, [R50] ;  /* 0x0000000032028984 */ /* 0x002e620000000a00 */
[----:B0-----:R-:W1:Y:S01]  /*c5d0*/  @!P0 LDC.64 R4, c[0x0][0x3b0] ;  /* 0x0000ec00ff048b82 */ /* 0x001e620000000a00 */
[----:B------:R-:W-:Y:S02]  /*c5e0*/  @!P0 IMAD.MOV.U32 R6, RZ, RZ, 0x50429b6d ;  /* 0x50429b6dff068424 */ /* 0x000fe400078e00ff */
[----:B------:R-:W-:-:S06]  /*c5f0*/  @!P0 IMAD.MOV.U32 R7, RZ, RZ, 0x3ff20dd7 ;  /* 0x3ff20dd7ff078424 */ /* 0x000fcc00078e00ff */
[----:B-1----:R-:W-:-:S07]  /*c600*/  @!P0 DFMA R2, R4, -R6, R2 ;  /* 0x800000060402822b */ /* 0x002fce0000000002 */
[----:B------:R0:W-:Y:S04]  /*c610*/  @!P0 STS.64 [R50], R2 ;  /* 0x0000000232008388 */ /* 0x0001e80000000a00 */
.L_x_345:
        /* <DEDUP_REMOVED lines=11> */
[----:B------:R-:W-:-:S03]  /*c6d0*/  MOV R13, R42 ;  /* 0x0000002a000d7202 */ /* 0x000fc60000000f00 */
[----:B------:R-:W-:Y:S01]  /*c6e0*/  VIADD R0, R2, 0x900 ;  /* 0x0000090002007836 */ /* 0x000fe20000000000 */
[----:B0-----:R-:W-:-:S04]  /*c6f0*/  LEA R16, R3, R2, 0x18 ;  /* 0x0000000203107211 */ /* 0x001fc800078ec0ff */
[----:B------:R-:W-:-:S07]  /*c700*/  LEA R0, R3, R0, 0x18 ;  /* 0x0000000003007211 */ /* 0x000fce00078ec0ff */
.L_x_510:
[----:B------:R-:W-:Y:S01]  /*c710*/  UISETP.GT.AND UP0, UPT, UR44, URZ, UPT ;  /* 0x000000ff2c00728c */ /* 0x000fe2000bf04270 */
[----:B------:R-:W-:Y:S01]  /*c720*/  IMAD R17, R13, 0x8, R16 ;  /* 0x000000080d117824 */ /* 0x000fe200078e0210 */
[----:B0-----:R-:W-:Y:S01]  /*c730*/  CS2R R2, SRZ ;  /* 0x0000000000027805 */ /* 0x001fe2000001ff00 */
[----:B------:R-:W-:-:S06]  /*c740*/  IMAD.MOV.U32 R12, RZ, RZ, RZ ;  /* 0x000000ffff0c7224 */ /* 0x000fcc00078e00ff */
[----:B------:R-:W-:Y:S05]  /*c750*/  BRA.U !UP0, `(.L_x_505) ;  /* 0x00000001087c7547 */ /* 0x000fea000b800000 */
[----:B------:R-:W-:Y:S02]  /*c760*/  IADD3 R4, PT, PT, -R12, UR44, RZ ;  /* 0x0000002c0c047c10 */ /* 0x000fe4000fffe1ff */
[----:B------:R-:W-:Y:S02]  /*c770*/  PLOP3.LUT P0, PT, PT, PT, PT, 0x80, 0x8 ;  /* 0x000000000008781c */ /* 0x000fe40003f0f070 */
[----:B------:R-:W-:-:S13]  /*c780*/  ISETP.GT.AND P1, PT, R4, 0x3, PT ;  /* 0x000000030400780c */ /* 0x000fda0003f24270 */
[----:B------:R-:W-:Y:S05]  /*c790*/  @!P1 BRA `(.L_x_506) ;  /* 0x00000000003c9947 */ /* 0x000fea0003800000 */
[----:B------:R-:W-:Y:S01]  /*c7a0*/  IMAD.U32 R15, RZ, RZ, UR44 ;  /* 0x0000002cff0f7e24 */ /* 0x000fe2000f8e00ff */
[----:B------:R-:W-:-:S04]  /*c7b0*/  PLOP3.LUT P0, PT, PT, PT, PT, 0x8, 0x80 ;  /* 0x000000000080781c */ /* 0x000fc80003f0e170 */
[----:B------:R-:W-:-:S09]  /*c7c0*/  IADD3 R15, PT, PT, R15, -0x3, RZ ;  /* 0xfffffffd0f0f7810 */ /* 0x000fd20007ffe0ff */
.L_x_507:
[C---:B------:R-:W-:Y:S02]  /*c7d0*/  IMAD R14, R12.reuse, 0x200, R17 ;  /* 0x000002000c0e7824 */ /* 0x040fe400078e0211 */
[----:B------:R-:W-:-:S03]  /*c7e0*/  VIADD R12, R12, 0x4 ;  /* 0x000000040c0c7836 */ /* 0x000fc60000000000 */
[----:B------:R-:W0:Y:S02]  /*c7f0*/  LDS.64 R4, [R14] ;  /* 0x000000000e047984 */ /* 0x000e240000000a00 */
[----:B------:R-:W-:Y:S02]  /*c800*/  ISETP.GE.AND P1, PT, R12, R15, PT ;  /* 0x0000000f0c00720c */ /* 0x000fe40003f26270 */
[----:B------:R-:W1:Y:S04]  /*c810*/  LDS.64 R6, [R14+0x200] ;  /* 0x000200000e067984 */ /* 0x000e680000000a00 */
[----:B------:R-:W2:Y:S04]  /*c820*/  LDS.64 R8, [R14+0x400] ;  /* 0x000400000e087984 */ /* 0x000ea80000000a00 */
[----:B------:R-:W3:Y:S01]  /*c830*/  LDS.64 R10, [R14+0x600] ;  /* 0x000600000e0a7984 */ /* 0x000ee20000000a00 */
[----:B0-----:R-:W-:-:S08]  /*c840*/  DADD R4, R4, R2 ;  /* 0x0000000004047229 */ /* 0x001fd00000000002 */
[----:B-1----:R-:W-:-:S08]  /*c850*/  DADD R4, R4, R6 ;  /* 0x0000000004047229 */ /* 0x002fd00000000006 */
[----:B--2---:R-:W-:-:S08]  /*c860*/  DADD R4, R4, R8 ;  /* 0x0000000004047229 */ /* 0x004fd00000000008 */
[----:B---3--:R-:W-:Y:S01]  /*c870*/  DADD R2, R4, R10 ;  /* 0x0000000004027229 */ /* 0x008fe2000000000a */
[----:B------:R-:W-:Y:S10]  /*c880*/  @!P1 BRA `(.L_x_507) ;  /* 0xfffffffc00d09947 */ /* 0x000ff4000383ffff */
.L_x_506:
[----:B------:R-:W-:-:S04]  /*c890*/  IADD3 R4, PT, PT, -R12, UR44, RZ ;  /* 0x0000002c0c047c10 */ /* 0x000fc8000fffe1ff */
[----:B------:R-:W-:-:S13]  /*c8a0*/  ISETP.GT.AND P1, PT, R4, 0x1, PT ;  /* 0x000000010400780c */ /* 0x000fda0003f24270 */
[----:B------:R-:W-:Y:S05]  /*c8b0*/  @!P1 BRA `(.L_x_508) ;  /* 0x00000000001c9947 */ /* 0x000fea0003800000 */
[C---:B------:R-:W-:Y:S01]  /*c8c0*/  IMAD R8, R12.reuse, 0x200, R17 ;  /* 0x000002000c087824 */ /* 0x040fe200078e0211 */
[----:B------:R-:W-:Y:S02]  /*c8d0*/  PLOP3.LUT P0, PT, PT, PT, PT, 0x8, 0x80 ;  /* 0x000000000080781c */ /* 0x000fe40003f0e170 */
[----:B------:R-:W-:Y:S02]  /*c8e0*/  IADD3 R12, PT, PT, R12, 0x2, RZ ;  /* 0x000000020c0c7810 */ /* 0x000fe40007ffe0ff */
[----:B------:R-:W0:Y:S04]  /*c8f0*/  LDS.64 R4, [R8] ;  /* 0x0000000008047984 */ /* 0x000e280000000a00 */
[----:B------:R-:W1:Y:S01]  /*c900*/  LDS.64 R6, [R8+0x200] ;  /* 0x0002000008067984 */ /* 0x000e620000000a00 */
[----:B0-----:R-:W-:-:S08]  /*c910*/  DADD R2, R2, R4 ;  /* 0x0000000002027229 */ /* 0x001fd00000000004 */
[----:B-1----:R-:W-:-:S11]  /*c920*/  DADD R2, R2, R6 ;  /* 0x0000000002027229 */ /* 0x002fd60000000006 */
.L_x_508:
[----:B------:R-:W-:-:S13]  /*c930*/  ISETP.NE.OR P0, PT, R12, UR44, P0 ;  /* 0x0000002c0c007c0c */ /* 0x000fda0008705670 */
[----:B------:R-:W-:Y:S05]  /*c940*/  @!P0 BRA `(.L_x_509) ;  /* 0x0000000000188947 */ /* 0x000fea0003800000 */
.L_x_505:
[C---:B------:R-:W-:Y:S02]  /*c950*/  IMAD R4, R12.reuse, 0x200, R17 ;  /* 0x000002000c047824 */ /* 0x040fe400078e0211 */
[----:B------:R-:W-:-:S04]  /*c960*/  VIADD R12, R12, 0x1 ;  /* 0x000000010c0c7836 */ /* 0x000fc80000000000 */
[----:B------:R-:W0:Y:S01]  /*c970*/  LDS.64 R4, [R4] ;  /* 0x0000000004047984 */ /* 0x000e220000000a00 */
[----:B------:R-:W-:Y:S01]  /*c980*/  ISETP.NE.AND P0, PT, R12, UR44, PT ;  /* 0x0000002c0c007c0c */ /* 0x000fe2000bf05270 */
[----:B0-----:R-:W-:-:S12]  /*c990*/  DADD R2, R4, R2 ;  /* 0x0000000004027229 */ /* 0x001fd80000000002 */
[----:B------:R-:W-:Y:S05]  /*c9a0*/  @P0 BRA `(.L_x_505) ;  /* 0xfffffffc00e80947 */ /* 0x000fea000383ffff */
.L_x_509:
[----:B------:R-:W0:Y:S02]  /*c9b0*/  LDC.64 R4, c[0x0][0x400] ;  /* 0x00010000ff047b82 */ /* 0x000e240000000a00 */
[----:B0-----:R-:W-:-:S06]  /*c9c0*/  IMAD.WIDE.U32 R4, R13, 0x8, R4 ;  /* 0x000000080d047825 */ /* 0x001fcc00078e0004 */
[----:B------:R-:W2:Y:S01]  /*c9d0*/  LDG.E.64 R4, desc[UR36][R4.64] ;  /* 0x0000002404047981 */ /* 0x000ea2000c1e1b00 */
[C---:B------:R-:W-:Y:S01]  /*c9e0*/  IMAD R7, R13.reuse, 0x8, R0 ;  /* 0x000000080d077824 */ /* 0x040fe200078e0200 */
[----:B------:R-:W-:-:S04]  /*c9f0*/  IADD3 R13, PT, PT, R13, 0x4, RZ ;  /* 0x000000040d0d7810 */ /* 0x000fc80007ffe0ff */
[----:B------:R-:W-:Y:S01]  /*ca00*/  ISETP.GE.U32.AND P0, PT, R13, UR46, PT ;  /* 0x0000002e0d007c0c */ /* 0x000fe2000bf06070 */
[----:B--2---:R-:W-:-:S07]  /*ca10*/  DMUL R2, R4, R2 ;  /* 0x0000000204027228 */ /* 0x004fce0000000000 */
[----:B------:R0:W-:Y:S05]  /*ca20*/  STS.64 [R7], R2 ;  /* 0x0000000207007388 */ /* 0x0001ea0000000a00 */
[----:B------:R-:W-:Y:S05]  /*ca30*/  @!P0 BRA `(.L_x_510) ;  /* 0xfffffffc00348947 */ /* 0x000fea000383ffff */
[----:B------:R-:W-:Y:S05]  /*ca40*/  BSYNC.RECONVERGENT B1 ;  /* 0x0000000000017941 */ /* 0x000fea0003800200 */
.L_x_504:
[----:B------:R-:W-:Y:S05]  /*ca50*/  BRA `(.L_x_502) ;  /* 0x0000000800bc7947 */ /* 0x000fea0003800000 */
.L_x_503:
        /* <DEDUP_REMOVED lines=14> */
[----:B------:R-:W-:-:S03]  /*cb40*/  MOV R8, RZ ;  /* 0x000000ff00087202 */ /* 0x000fc60000000f00 */
[----:B------:R-:W-:Y:S01]  /*cb50*/  VIADD R2, R0, 0x900 ;  /* 0x0000090000027836 */ /* 0x000fe20000000000 */
[----:B------:R-:W-:-:S04]  /*cb60*/  LEA.HI R0, R3, 0x1, RZ, 0x1e ;  /* 0x0000000103007811 */ /* 0x000fc800078ff0ff */
[----:B------:R-:W-:Y:S02]  /*cb70*/  LOP3.LUT R11, R0, 0x3, RZ, 0xc0, !PT ;  /* 0x00000003000b7812 */ /* 0x000fe400078ec0ff */
[----:B0-----:R-:W-:-:S07]  /*cb80*/  LEA R10, R5, R2, 0x18 ;  /* 0x00000002050a7211 */ /* 0x001fce00078ec0ff */
.L_x_513:
[----:B-1----:R-:W-:-:S06]  /*cb90*/  IMAD.WIDE.U32 R2, R41, 0x8, R6 ;  /* 0x0000000829027825 */ /* 0x002fcc00078e0006 */
[----:B------:R-:W2:Y:S01]  /*cba0*/  LDG.E.64 R2, desc[UR36][R2.64] ;  /* 0x0000002402027981 */ /* 0x000ea2000c1e1b00 */
[C---:B0-----:R-:W-:Y:S01]  /*cbb0*/  IMAD R9, R41.reuse, 0x8, R10 ;  /* 0x0000000829097824 */ /* 0x041fe200078e020a */
[----:B------:R-:W-:Y:S01]  /*cbc0*/  IADD3 R41, PT, PT, R41, 0x4, RZ ;  /* 0x0000000429297810 */ /* 0x000fe20007ffe0ff */
[----:B------:R-:W-:-:S05]  /*cbd0*/  VIADD R8, R8, 0x1 ;  /* 0x0000000108087836 */ /* 0x000fca0000000000 */
[----:B------:R-:W-:Y:S01]  /*cbe0*/  ISETP.NE.AND P0, PT, R8, R11, PT ;  /* 0x0000000b0800720c */ /* 0x000fe20003f05270 */
[----:B--2---:R-:W-:-:S07]  /*cbf0*/  DMUL R4, RZ, R2 ;  /* 0x00000002ff047228 */ /* 0x004fce0000000000 */
[----:B------:R0:W-:Y:S05]  /*cc00*/  STS.64 [R9], R4 ;  /* 0x0000000409007388 */ /* 0x0001ea0000000a00 */
[----:B------:R-:W-:Y:S05]  /*cc10*/  @P0 BRA `(.L_x_513) ;  /* 0xfffffffc00dc0947 */ /* 0x000fea000383ffff */
.L_x_512:
[----:B------:R-:W-:Y:S05]  /*cc20*/  BSYNC.RECONVERGENT B1 ;  /* 0x0000000000017941 */ /* 0x000fea0003800200 */
.L_x_511:
[----:B------:R-:W-:Y:S05]  /*cc30*/  @!P1 BRA `(.L_x_502) ;  /* 0x0000000800449947 */ /* 0x000fea0003800000 */
[----:B------:R-:W-:-:S13]  /*cc40*/  ISETP.GE.U32.AND P0, PT, R41, UR46, PT ;  /* 0x0000002e29007c0c */ /* 0x000fda000bf06070 */
[----:B------:R-:W1:Y:S02]  /*cc50*/  @P0 LDC.64 R2, c[0x0][0x400] ;  /* 0x00010000ff020b82 */ /* 0x000e640000000a00 */
[----:B-1----:R-:W-:-:S05]  /*cc60*/  @P0 IMAD.WIDE.U32 R2, R41, 0x8, R2 ;  /* 0x0000000829020825 */ /* 0x002fca00078e0002 */
[----:B0-----:R-:W2:Y:S04]  /*cc70*/  @P0 LDG.E.64 R4, desc[UR36][R2.64] ;  /* 0x0000002402040981 */ /* 0x001ea8000c1e1b00 */
[----:B------:R-:W3:Y:S04]  /*cc80*/  @P0 LDG.E.64 R6, desc[UR36][R2.64+0x20] ;  /* 0x0000202402060981 */ /* 0x000ee8000c1e1b00 */
[----:B------:R-:W4:Y:S04]  /*cc90*/  @P0 LDG.E.64 R8, desc[UR36][R2.64+0x40] ;  /* 0x0000402402080981 */ /* 0x000f28000c1e1b00 */
[----:B------:R-:W5:Y:S01]  /*cca0*/  @P0 LDG.E.64 R10, desc[UR36][R2.64+0x60] ;  /* 0x00006024020a0981 */ /* 0x000f62000c1e1b00 */
        /* <DEDUP_REMOVED lines=10> */
[----:B--2---:R-:W-:Y:S02]  /*cd50*/  @P0 DMUL R4, RZ, R4 ;  /* 0x00000004ff040228 */ /* 0x004fe40000000000 */
[----:B---3--:R-:W-:-:S05]  /*cd60*/  @P0 DMUL R6, RZ, R6 ;  /* 0x00000006ff060228 */ /* 0x008fca0000000000 */
[----:B------:R0:W-:Y:S01]  /*cd70*/  @P0 STS.64 [R13], R4 ;  /* 0x000000040d000388 */ /* 0x0001e20000000a00 */
[----:B----4-:R-:W-:-:S03]  /*cd80*/  @P0 DMUL R8, RZ, R8 ;  /* 0x00000008ff080228 */ /* 0x010fc60000000000 */
[----:B------:R0:W-:Y:S01]  /*cd90*/  @P0 STS.64 [R13+0x20], R6 ;  /* 0x000020060d000388 */ /* 0x0001e20000000a00 */
[----:B-----5:R-:W-:-:S03]  /*cda0*/  @P0 DMUL R10, RZ, R10 ;  /* 0x0000000aff0a0228 */ /* 0x020fc60000000000 */
[----:B------:R0:W-:Y:S04]  /*cdb0*/  @P0 STS.64 [R13+0x40], R8 ;  /* 0x000040080d000388 */ /* 0x0001e80000000a00 */
[----:B------:R0:W-:Y:S01]  /*cdc0*/  @P0 STS.64 [R13+0x60], R10 ;  /* 0x0000600a0d000388 */ /* 0x0001e20000000a00 */
[----:B------:R-:W-:Y:S01]  /*cdd0*/  PLOP3.LUT P0, PT, P0, PT, PT, 0x8, 0x80 ;  /* 0x000000000080781c */ /* 0x000fe2000070e170 */
[----:B------:R-:W-:-:S12]  /*cde0*/  @P1 BRA `(.L_x_515) ;  /* 0x0000000000fc1947 */ /* 0x000fd80003800000 */
[----:B------:R-:W-:Y:S02]  /*cdf0*/  MOV R0, UR46 ;  /* 0x0000002e00007c02 */ /* 0x000fe40008000f00 */
[----:B------:R-:W-:-:S03]  /*ce00*/  PLOP3.LUT P0, PT, PT, PT, PT, 0x8, 0x80 ;  /* 0x000000000080781c */ /* 0x000fc60003f0e170 */
[----:B------:R-:W-:-:S10]  /*ce10*/  VIADD R0, R0, 0xffffffd0 ;  /* 0xffffffd000007836 */ /* 0x000fd40000000000 */
.L_x_516:
        /* <DEDUP_REMOVED lines=60> */
.L_x_515:
[----:B------:R-:W-:Y:S05]  /*d1e0*/  BSYNC.RECONVERGENT B1 ;  /* 0x0000000000017941 */ /* 0x000fea0003800200 */
.L_x_514:
        /* <DEDUP_REMOVED lines=36> */
.L_x_518:
[----:B------:R-:W-:Y:S05]  /*d430*/  BSYNC.RECONVERGENT B1 ;  /* 0x0000000000017941 */ /* 0x000fea0003800200 */
.L_x_517:
        /* <DEDUP_REMOVED lines=17> */
.L_x_502:
[----:B------:R-:W-:Y:S05]  /*d550*/  BSYNC.RECONVERGENT B0 ;  /* 0x0000000000007941 */ /* 0x000fea0003800200 */
.L_x_501:
[----:B------:R-:W-:Y:S06]  /*d560*/  BAR.SYNC.DEFER_BLOCKING 0x0 ;  /* 0x0000000000007b1d */ /* 0x000fec0000010000 */
[----:B------:R-:W-:Y:S05]  /*d570*/  BRA `(.L_x_519) ;  /* 0x0000005400607947 */ /* 0x000fea0003800000 */
.L_x_344:
        /* <DEDUP_REMOVED lines=75> */
.L_x_579:
        /* <DEDUP_REMOVED lines=54> */
[----:B-1----:R-:W-:Y:S05]  /*dd90*/  CALL.REL.NOINC `($__internal_5_$__cuda_sm20_div_rn_f64_full) ;  /* 0x0000007400b87944 */ /* 0x002fea0003c00000 */
[----:B------:R-:W-:Y:S02]  /*dda0*/  IMAD.MOV.U32 R4, RZ, RZ, R72 ;  /* 0x000000ffff047224 */ /* 0x000fe400078e0048 */
[----:B------:R-:W-:-:S07]  /*ddb0*/  IMAD.MOV.U32 R5, RZ, RZ, R73 ;  /* 0x000000ffff057224 */ /* 0x000fce00078e0049 */
.L_x_522:
        /* <DEDUP_REMOVED lines=27> */
[----:B-1----:R-:W-:Y:S05]  /*df70*/  CALL.REL.NOINC `($__internal_6_$__cuda_sm20_dsqrt_rn_f64_mediumpath_v1) ;  /* 0x0000007800ac7944 */ /* 0x002fea0003c00000 */
[----:B------:R-:W-:Y:S02]  /*df80*/  IMAD.MOV.U32 R24, RZ, RZ, R64 ;  /* 0x000000ffff187224 */ /* 0x000fe400078e0040 */
[----:B------:R-:W-:-:S07]  /*df90*/  IMAD.MOV.U32 R25, RZ, RZ, R65 ;  /* 0x000000ffff197224 */ /* 0x000fce00078e0041 */
.L_x_523:
[----:B------:R-:W-:Y:S05]  /*dfa0*/  BSYNC.RECONVERGENT B0 ;  /* 0x0000000000007941 */ /* 0x000fea0003800200 */
.L_x_521:
        /* <DEDUP_REMOVED lines=41> */
.L_x_525:
        /* <DEDUP_REMOVED lines=11> */
.L_x_550:
        /* <DEDUP_REMOVED lines=35> */
[----:B-1----:R-:W-:Y:S05]  /*e520*/  CALL.REL.NOINC `($__internal_5_$__cuda_sm20_div_rn_f64_full) ;  /* 0x0000006c00d47944 */ /* 0x002fea0003c00000 */
[----:B------:R-:W-:Y:S02]  /*e530*/  IMAD.MOV.U32 R4, RZ, RZ, R72 ;  /* 0x000000ffff047224 */ /* 0x000fe400078e0048 */
[----:B------:R-:W-:-:S07]  /*e540*/  IMAD.MOV.U32 R5, RZ, RZ, R73 ;  /* 0x000000ffff057224 */ /* 0x000fce00078e0049 */
.L_x_530:
        /* <DEDUP_REMOVED lines=19> */
[----:B-1----:R-:W-:Y:S05]  /*e680*/  CALL.REL.NOINC `($__internal_5_$__cuda_sm20_div_rn_f64_full) ;  /* 0x0000006c007c7944 */ /* 0x002fea0003c00000 */
[----:B------:R-:W-:Y:S01]  /*e690*/  IMAD.MOV.U32 R4, RZ, RZ, R72 ;  /* 0x000000ffff047224 */ /* 0x000fe200078e0048 */
[----:B------:R-:W-:-:S07]  /*e6a0*/  MOV R5, R73 ;  /* 0x0000004900057202 */ /* 0x000fce0000000f00 */
.L_x_532:
[----:B------:R-:W-:Y:S05]  /*e6b0*/  BSYNC.RECONVERGENT B0 ;  /* 0x0000000000007941 */ /* 0x000fea0003800200 */
.L_x_531:
        /* <DEDUP_REMOVED lines=20> */
[----:B------:R-:W-:Y:S01]  /*e800*/  MOV R6, R72 ;  /* 0x0000004800067202 */ /* 0x000fe20000000f00 */
[----:B------:R-:W-:-:S07]  /*e810*/  IMAD.MOV.U32 R7, RZ, RZ, R73 ;  /* 0x000000ffff077224 */ /* 0x000fce00078e0049 */
.L_x_533:
        /* <DEDUP_REMOVED lines=19> */
[----:B-1----:R-:W-:Y:S05]  /*e950*/  CALL.REL.NOINC `($__internal_5_$__cuda_sm20_div_rn_f64_full) ;  /* 0x0000006800c87944 */ /* 0x002fea0003c00000 */
[----:B------:R-:W-:Y:S02]  /*e960*/  IMAD.MOV.U32 R6, RZ, RZ, R72 ;  /* 0x000000ffff067224 */ /* 0x000fe400078e0048 */
[----:B------:R-:W-:-:S07]  /*e970*/  IMAD.MOV.U32 R7, RZ, RZ, R73 ;  /* 0x000000ffff077224 */ /* 0x000fce00078e0049 */
.L_x_535:
[----:B------:R-:W-:Y:S05]  /*e980*/  BSYNC.RECONVERGENT B0 ;  /* 0x0000000000007941 */ /* 0x000fea0003800200 */
.L_x_534:
        /* <DEDUP_REMOVED lines=11> */
.L_x_528:
[----:B------:R-:W0:Y:S01]  /*ea40*/  LDS R6, [UR18+0x4] ;  /* 0x00000412ff067984 */ /* 0x000e220008000800 */
[----:B------:R-:W-:Y:S01]  /*ea50*/  DMUL R4, R2, R10 ;  /* 0x0000000a02047228 */ /* 0x000fe20000000000 */
[----:B------:R-:W-:Y:S01]  /*ea60*/  UMOV UR7, 0x1 ;  /* 0x0000000100077882 */ /* 0x000fe20000000000 */
[----:B0-----:R-:W0:Y:S06]  /*ea70*/  I2F.F64 R6, R6 ;  /* 0x0000000600067312 */ /* 0x001e2c0000201c00 */
[----:B0-----:R-:W-:-:S07]  /*ea80*/  DMUL R4, R4, R6 ;  /* 0x0000000604047228 */ /* 0x001fce0000000000 */
[----:B------:R0:W-:Y:S01]  /*ea90*/  STL.64 [R1+0x208], R4 ;  /* 0x0002080401007387 */ /* 0x0001e20000100a00 */
[----:B------:R-:W-:Y:S05]  /*eaa0*/  BRA `(.L_x_529) ;  /* 0x0000000000147947 */ /* 0x000fea0003800000 */
.L_x_527:
[----:B------:R-:W0:Y:S01]  /*eab0*/  LDS R0, [UR18] ;  /* 0x00000012ff007984 */ /* 0x000e220008000800 */
[----:B------:R-:W-:Y:S01]  /*eac0*/  UMOV UR7, URZ ;  /* 0x000000ff00077c82 */ /* 0x000fe20008000000 */
[----:B0-----:R-:W0:Y:S02]  /*ead0*/  I2F.F64 R4, R0 ;  /* 0x0000000000047312 */ /* 0x001e240000201c00 */
[----:B0-----:R-:W-:-:S07]  /*eae0*/  DMUL R4, R10, R4 ;  /* 0x000000040a047228 */ /* 0x001fce0000000000 */
[----:B------:R3:W-:Y:S04]  /*eaf0*/  STL.64 [R1+0x200], R4 ;  /* 0x0002000401007387 */ /* 0x0007e80000100a00 */
.L_x_529:
        /* <DEDUP_REMOVED lines=32> */
[----:B01----:R-:W-:Y:S05]  /*ed00*/  CALL.REL.NOINC `($__internal_5_$__cuda_sm20_div_rn_f64_full) ;  /* 0x0000006400dc7944 */ /* 0x003fea0003c00000 */
[----:B------:R-:W-:Y:S01]  /*ed10*/  IMAD.MOV.U32 R6, RZ, RZ, R72 ;  /* 0x000000ffff067224 */ /* 0x000fe200078e0048 */
[----:B------:R-:W-:-:S07]  /*ed20*/  MOV R7, R73 ;  /* 0x0000004900077202 */ /* 0x000fce0000000f00 */
.L_x_536:
        /* <DEDUP_REMOVED lines=27> */
[----:B-1----:R-:W-:Y:S05]  /*eee0*/  CALL.REL.NOINC `($__internal_6_$__cuda_sm20_dsqrt_rn_f64_mediumpath_v1) ;  /* 0x0000006800d07944 */ /* 0x002fea0003c00000 */
[----:B------:R-:W-:Y:S01]  /*eef0*/  IMAD.MOV.U32 R22, RZ, RZ, R64 ;  /* 0x000000ffff167224 */ /* 0x000fe200078e0040 */
[----:B------:R-:W-:-:S07]  /*ef00*/  MOV R23, R65 ;  /* 0x0000004100177202 */ /* 0x000fce0000000f00 */
.L_x_538:
[----:B------:R-:W-:Y:S05]  /*ef10*/  BSYNC.RECONVERGENT B0 ;  /* 0x0000000000007941 */ /* 0x000fea0003800200 */
.L_x_537:
        /* <DEDUP_REMOVED lines=29> */
.L_x_541:
        /* <DEDUP_REMOVED lines=22> */
.L_x_543:
[----:B------:R-:W-:Y:S05]  /*f250*/  BSYNC.RECONVERGENT B0 ;  /* 0x0000000000007941 */ /* 0x000fea0003800200 */
.L_x_542:
        /* <DEDUP_REMOVED lines=22> */
.L_x_544:
        /* <DEDUP_REMOVED lines=22> */
.L_x_546:
[----:B------:R-:W-:Y:S05]  /*f520*/  BSYNC.RECONVERGENT B0 ;  /* 0x0000000000007941 */ /* 0x000fea0003800200 */
.L_x_545:
        /* <DEDUP_REMOVED lines=8> */
.L_x_539:
        /* <DEDUP_REMOVED lines=9> */
.L_x_540:
        /* <DEDUP_REMOVED lines=27> */
[----:B-1----:R-:W-:Y:S05]  /*f7f0*/  CALL.REL.NOINC `($__internal_5_$__cuda_sm20_div_rn_f64_full) ;  /* 0x0000005c00207944 */ /* 0x002fea0003c00000 */
[----:B------:R-:W-:Y:S02]  /*f800*/  IMAD.MOV.U32 R4, RZ, RZ, R72 ;  /* 0x000000ffff047224 */ /* 0x000fe400078e0048 */
[----:B------:R-:W-:-:S07]  /*f810*/  IMAD.MOV.U32 R5, RZ, RZ, R73 ;  /* 0x000000ffff057224 */ /* 0x000fce00078e0049 */
.L_x_547:
        /* <DEDUP_REMOVED lines=27> */
[----:B-1----:R-:W-:Y:S05]  /*f9d0*/  CALL.REL.NOINC `($__internal_6_$__cuda_sm20_dsqrt_rn_f64_mediumpath_v1) ;  /* 0x0000006000147944 */ /* 0x002fea0003c00000 */
[----:B------:R-:W-:Y:S02]  /*f9e0*/  IMAD.MOV.U32 R8, RZ, RZ, R64 ;  /* 0x000000ffff087224 */ /* 0x000fe400078e0040 */
[----:B------:R-:W-:-:S07]  /*f9f0*/  IMAD.MOV.U32 R9, RZ, RZ, R65 ;  /* 0x000000ffff097224 */ /* 0x000fce00078e0041 */
.L_x_549:
[----:B------:R-:W-:Y:S05]  /*fa00*/  BSYNC.RECONVERGENT B0 ;  /* 0x0000000000007941 */ /* 0x000fea0003800200 */
.L_x_548:
[----:B------:R-:W-:-:S09]  /*fa10*/  UISETP.NE.AND UP0, UPT, UR4, UR16, UPT ;  /* 0x000000100400728c */ /* 0x000fd2000bf05270 */
[----:B------:R-:W-:Y:S05]  /*fa20*/  BRA.U !UP0, `(.L_x_526) ;  /* 0x0000001d08c87547 */ /* 0x000fea000b800000 */
[----:B------:R-:W-:Y:S01]  /*fa30*/  DMUL R8, R22, R8 ;  /* 0x0000000816087228 */ /* 0x000fe20000000000 */
[----:B------:R-:W-:Y:S10]  /*fa40*/  BRA `(.L_x_550) ;  /* 0xffffffe800287947 */ /* 0x000ff4000383ffff */
.L_x_524:
        /* <DEDUP_REMOVED lines=48> */
[----:B-1----:R-:W-:Y:S05]  /*fd50*/  CALL.REL.NOINC `($__internal_5_$__cuda_sm20_div_rn_f64_full) ;  /* 0x0000005400c87944 */ /* 0x002fea0003c00000 */
[----:B------:R-:W-:Y:S01]  /*fd60*/  IMAD.MOV.U32 R6, RZ, RZ, R72 ;  /* 0x000000ffff067224 */ /* 0x000fe200078e0048 */
[----:B------:R-:W-:-:S07]  /*fd70*/  MOV R7, R73 ;  /* 0x0000004900077202 */ /* 0x000fce0000000f00 */
.L_x_552:
        /* <DEDUP_REMOVED lines=30> */
.L_x_554:
[----:B------:R-:W-:Y:S05]  /*ff60*/  BSYNC.RECONVERGENT B0 ;  /* 0x0000000000007941 */ /* 0x000fea0003800200 */
.L_x_553:
[----:B------:R-:W-:Y:S01]  /*ff70*/  DMUL R8, R8, R24 ;  /* 0x0000001808087228 */ /* 0x000fe20000000000 */
[----:B------:R-:W-:Y:S01]  /*ff80*/  IMAD.MOV.U32 R4, RZ, RZ, R24 ;  /* 0x000000ffff047224 */ /* 0x000fe200078e0018 */
[----:B------:R-:W-:Y:S01]  /*ff90*/  MOV R7, R23 ;  /* 0x0000001700077202 */ /* 0x000fe20000000f00 */
[----:B------:R-:W-:Y:S01]  /*ffa0*/  IMAD.MOV.U32 R5, RZ, RZ, R25 ;  /* 0x000000ffff057224 */ /* 0x000fe200078e0019 */
[----:B------:R-:W-:Y:S01]  /*ffb0*/  UMOV UR8, URZ ;  /* 0x000000ff00087c82 */ /* 0x000fe20008000000 */
[----:B------:R-:W-:Y:S01]  /*ffc0*/  IMAD.MOV.U32 R6, RZ, RZ, R22 ;  /* 0x000000ffff067224 */ /* 0x000fe200078e0016 */
[----:B------:R-:W-:-:S06]  /*ffd0*/  UMOV UR19, UR6 ;  /* 0x0000000600137c82 */ /* 0x000fcc0008000000 */
.L_x_551:
        /* <DEDUP_REMOVED lines=12> */
.L_x_578:
        /* <DEDUP_REMOVED lines=23> */
.L_x_556:
        /* <DEDUP_REMOVED lines=29> */
.L_x_557:
        /* <DEDUP_REMOVED lines=22> */
.L_x_559:
[----:B------:R-:W-:Y:S05]  /*10540*/  BSYNC.RECONVERGENT B0 ;  /* 0x0000000000007941 */ /* 0x000fea0003800200 */
.L_x_558:
        /* <DEDUP_REMOVED lines=22> */
.L_x_560:
        /* <DEDUP_REMOVED lines=22> */
.L_x_562:
[----:B------:R-:W-:Y:S05]  /*10810*/  BSYNC.RECONVERGENT B0 ;  /* 0x0000000000007941 */ /* 0x000fea0003800200 */
.L_x_561:
        /* <DEDUP_REMOVED lines=10> */
.L_x_555:
        /* <DEDUP_REMOVED lines=39> */
[----:B01----:R-:W-:Y:S05]  /*10b30*/  CALL.REL.NOINC `($__internal_5_$__cuda_sm20_div_rn_f64_full) ;  /* 0x0000004800507944 */ /* 0x003fea0003c00000 */
[----:B------:R-:W-:Y:S02]  /*10b40*/  IMAD.MOV.U32 R8, RZ, RZ, R72 ;  /* 0x000000ffff087224 */ /* 0x000fe400078e0048 */
[----:B------:R-:W-:-:S07]  /*10b50*/  IMAD.MOV.U32 R9, RZ, RZ, R73 ;  /* 0x000000ffff097224 */ /* 0x000fce00078e0049 */
.L_x_563:
        /* <DEDUP_REMOVED lines=30> */
.L_x_565:
[----:B------:R-:W-:Y:S05]  /*10d40*/  BSYNC.RECONVERGENT B0 ;  /* 0x0000000000007941 */ /* 0x000fea0003800200 */
.L_x_564:
        /* <DEDUP_REMOVED lines=33> */
.L_x_569:
        /* <DEDUP_REMOVED lines=22> */
.L_x_571:
[----:B------:R-:W-:Y:S05]  /*110c0*/  BSYNC.RECONVERGENT B0 ;  /* 0x0000000000007941 */ /* 0x000fea0003800200 */
.L_x_570:
        /* <DEDUP_REMOVED lines=22> */
.L_x_572:
        /* <DEDUP_REMOVED lines=22> */
.L_x_574:
[----:B------:R-:W-:Y:S05]  /*11390*/  BSYNC.RECONVERGENT B0 ;  /* 0x0000000000007941 */ /* 0x000fea0003800200 */
.L_x_573:
        /* <DEDUP_REMOVED lines=8> */
.L_x_567:
[----:B------:R-:W0:Y:S01]  /*11420*/  LDS R0, [UR18+0x4] ;  /* 0x00000412ff007984 */ /* 0x000e220008000800 */
[----:B------:R-:W-:Y:S01]  /*11430*/  DMUL R4, R2, R22 ;  /* 0x0000001602047228 */ /* 0x000fe20000000000 */
[----:B------:R-:W-:Y:S01]  /*11440*/  UMOV UR7, 0x1 ;  /* 0x0000000100077882 */ /* 0x000fe20000000000 */
[----:B0-----:R-:W0:Y:S06]  /*11450*/  I2F.F64 R6, R0 ;  /* 0x0000000000067312 */ /* 0x001e2c0000201c00 */
[----:B0-----:R-:W-:-:S07]  /*11460*/  DMUL R6, R4, R6 ;  /* 0x0000000604067228 */ /* 0x001fce0000000000 */
[----:B------:R2:W-:Y:S01]  /*11470*/  STL.64 [R1+0x208], R6 ;  /* 0x0002080601007387 */ /* 0x0005e20000100a00 */
[----:B------:R-:W-:Y:S05]  /*11480*/  BRA `(.L_x_568) ;  /* 0x0000000000147947 */ /* 0x000fea0003800000 */
.L_x_566:
[----:B------:R-:W0:Y:S01]  /*11490*/  LDS R0, [UR18] ;  /* 0x00000012ff007984 */ /* 0x000e220008000800 */
[----:B------:R-:W-:Y:S01]  /*114a0*/  UMOV UR7, URZ ;  /* 0x000000ff00077c82 */ /* 0x000fe20008000000 */
[----:B0-----:R-:W0:Y:S02]  /*114b0*/  I2F.F64 R6, R0 ;  /* 0x0000000000067312 */ /* 0x001e240000201c00 */
[----:B0-----:R-:W-:-:S07]  /*114c0*/  DMUL R6, R22, R6 ;  /* 0x0000000616067228 */ /* 0x001fce0000000000 */
[----:B------:R3:W-:Y:S04]  /*114d0*/  STL.64 [R1+0x200], R6 ;  /* 0x0002000601007387 */ /* 0x0007e80000100a00 */
.L_x_568:
        /* <DEDUP_REMOVED lines=34> */
[----:B-1----:R-:W-:Y:S05]  /*11700*/  CALL.REL.NOINC `($__internal_5_$__cuda_sm20_div_rn_f64_full) ;  /* 0x0000003c005c7944 */ /* 0x002fea0003c00000 */
[----:B------:R-:W-:Y:S02]  /*11710*/  IMAD.MOV.U32 R4, RZ, RZ, R72 ;  /* 0x000000ffff047224 */ /* 0x000fe400078e0048 */
[----:B------:R-:W-:-:S07]  /*11720*/  IMAD.MOV.U32 R5, RZ, RZ, R73 ;  /* 0x000000ffff057224 */ /* 0x000fce00078e0049 */
.L_x_575:
        /* <DEDUP_REMOVED lines=30> */
.L_x_577:
[----:B------:R-:W-:Y:S05]  /*11910*/  BSYNC.RECONVERGENT B0 ;  /* 0x0000000000007941 */ /* 0x000fea0003800200 */
.L_x_576:
[----:B------:R-:W-:Y:S01]  /*11920*/  UISETP.NE.AND UP0, UPT, UR19, UR16, UPT ;  /* 0x000000101300728c */ /* 0x000fe2000bf05270 */
[----:B------:R-:W-:-:S08]  /*11930*/  DMUL R8, R22, R8 ;  /* 0x0000000816087228 */ /* 0x000fd00000000000 */
[----:B------:R-:W-:Y:S05]  /*11940*/  BRA.U UP0, `(.L_x_578) ;  /* 0xffffffe500d47547 */ /* 0x000fea000b83ffff */
.L_x_526:
        /* <DEDUP_REMOVED lines=33> */
.L_x_580:
        /* <DEDUP_REMOVED lines=16> */
.L_x_587:
        /* <DEDUP_REMOVED lines=22> */
.L_x_582:
[----:B------:R-:W-:Y:S05]  /*11dc0*/  BSYNC.RECONVERGENT B0 ;  /* 0x0000000000007941 */ /* 0x000fea0003800200 */
.L_x_581:
        /* <DEDUP_REMOVED lines=9> */
.L_x_584:
        /* <DEDUP_REMOVED lines=53> */
.L_x_583:
        /* <DEDUP_REMOVED lines=33> */
.L_x_586:
        /* <DEDUP_REMOVED lines=29> */
.L_x_585:
[----:B------:R-:W-:Y:S01]  /*12590*/  UISETP.NE.AND UP0, UPT, UR4, UR38, UPT ;  /* 0x000000260400728c */ /* 0x000fe2000bf05270 */
[----:B------:R-:W-:Y:S01]  /*125a0*/  VIADD R40, R40, 0x1 ;  /* 0x0000000128287836 */ /* 0x000fe20000000000 */
[----:B------:R-:W-:Y:S01]  /*125b0*/  UIADD3 UR5, UPT, UPT, UR4, 0x1, URZ ;  /* 0x0000000104057890 */ /* 0x000fe2000fffe0ff */
[----:B------:R-:W-:Y:S01]  /*125c0*/  IADD3 R0, PT, PT, R0, 0x1, RZ ;  /* 0x0000000100007810 */ /* 0x000fe20007ffe0ff */
[----:B------:R-:W-:-:S05]  /*125d0*/  UIADD3 UR7, UPT, UPT, UR7, 0x2, URZ ;  /* 0x0000000207077890 */ /* 0x000fca000fffe0ff */
[----:B------:R-:W-:Y:S01]  /*125e0*/  UMOV UR4, UR5 ;  /* 0x0000000500047c82 */ /* 0x000fe20008000000 */
[----:B------:R-:W-:Y:S06]  /*125f0*/  BRA.U UP0, `(.L_x_587) ;  /* 0xfffffff500987547 */ /* 0x000fec000b83ffff */
.L_x_520:
        /* <DEDUP_REMOVED lines=41> */
.L_x_591:
        /* <DEDUP_REMOVED lines=8> */
.L_x_590:
[----:B------:R-:W-:Y:S05]  /*12910*/  BSYNC.RECONVERGENT B1 ;  /* 0x0000000000017941 */ /* 0x000fea0003800200 */
.L_x_589:
[----:B------:R-:W-:Y:S05]  /*12920*/  @!P1 BRA `(.L_x_588) ;  /* 0x0000000000709947 */ /* 0x000fea0003800000 */
[----:B0-----:R-:W0:Y:S01]  /*12930*/  S2R R3, SR_CgaCtaId ;  /* 0x0000000000037919 */ /* 0x001e220000008800 */
[----:B------:R-:W-:-:S05]  /*12940*/  MOV R2, 0x400 ;  /* 0x0000040000027802 */ /* 0x000fca0000000f00 */
[----:B------:R-:W-:-:S05]  /*12950*/  VIADD R2, R2, 0x900 ;  /* 0x0000090002027836 */ /* 0x000fca0000000000 */
[----:B0-----:R-:W-:-:S07]  /*12960*/  LEA R17, R3, R2, 0x18 ;  /* 0x0000000203117211 */ /* 0x001fce00078ec0ff */
.L_x_592:
        /* <DEDUP_REMOVED lines=24> */
.L_x_588:
[----:B------:R-:W-:Y:S05]  /*12af0*/  BSYNC.RECONVERGENT B0 ;  /* 0x0000000000007941 */ /* 0x000fea0003800200 */
.L_x_519:
[----:B------:R-:W-:Y:S01]  /*12b00*/  BAR.SYNC.DEFER_BLOCKING 0x0 ;  /* 0x0000000000007b1d */ /* 0x000fe20000010000 */
[----:B------:R-:W-:-:S06]  /*12b10*/  UIMAD UR13, UR39, UR40, URZ ;  /* 0x00000028270d72a4 */ /* 0x000fcc000f8e02ff */
[----:B------:R-:W-:-:S13]  /*12b20*/  ISETP.GE.U32.AND P0, PT, R42, UR13, PT ;  /* 0x0000000d2a007c0c */ /* 0x000fda000bf06070 */
[----:B------:R-:W-:Y:S05]  /*12b30*/  @P0 EXIT ;  /* 0x000000000000094d */ /* 0x000fea0003800000 */
[----:B------:R-:W4:Y:S08]  /*12b40*/  LDC.U8 R0, c[0x0][0x408] ;  /* 0x00010200ff007b82 */ /* 0x000f300000000000 */
[----:B0123--:R-:W0:Y:S01]  /*12b50*/  LDC.64 R16, c[0x0][0x420] ;  /* 0x00010800ff107b82 */ /* 0x00fe220000000a00 */
[----:B----4-:R-:W-:-:S04]  /*12b60*/  PRMT R0, R0, 0x8880, RZ ;  /* 0x0000888000007816 */ /* 0x010fc800000000ff */
[----:B------:R-:W-:-:S03]  /*12b70*/  ISETP.NE.AND P0, PT, R0, RZ, PT ;  /* 0x000000ff0000720c */ /* 0x000fc60003f05270 */
[----:B------:R-:W1:Y:S10]  /*12b80*/  LDC R0, c[0x0][0x384] ;  /* 0x0000e100ff007b82 */ /* 0x000e740000000800 */
[----:B------:R-:W2:Y:S01]  /*12b90*/  @P0 LDC.64 R2, c[0x0][0x428] ;  /* 0x00010a00ff020b82 */ /* 0x000ea20000000a00 */
[----:B-1----:R-:W-:-:S04]  /*12ba0*/  IMAD R43, R0, UR43, R43 ;  /* 0x0000002b002b7c24 */ /* 0x002fc8000f8e022b */
[----:B--2---:R-:W-:-:S06]  /*12bb0*/  @P0 IMAD.WIDE R2, R43, 0x4, R2 ;  /* 0x000000042b020825 */ /* 0x004fcc00078e0202 */
[----:B------:R-:W2:Y:S01]  /*12bc0*/  @P0 LDG.E R2, desc[UR36][R2.64] ;  /* 0x0000002402020981 */ /* 0x000ea2000c1e1900 */
[----:B------:R-:W-:Y:S02]  /*12bd0*/  HFMA2 R10, -RZ, RZ, 0, 5.9604644775390625e-08 ;  /* 0x00000001ff0a7431 */ /* 0x000fe400000001ff */
[----:B------:R-:W-:Y:S01]  /*12be0*/  IMAD.MOV.U32 R8, RZ, RZ, 0x2 ;  /* 0x00000002ff087424 */ /* 0x000fe200078e00ff */
[----:B------:R-:W-:Y:S01]  /*12bf0*/  MOV R14, 0x6 ;  /* 0x00000006000e7802 */ /* 0x000fe20000000f00 */
[----:B------:R-:W-:Y:S02]  /*12c00*/  IMAD.MOV.U32 R9, RZ, RZ, 0x3 ;  /* 0x00000003ff097424 */ /* 0x000fe400078e00ff */
[----:B------:R-:W-:Y:S02]  /*12c10*/  IMAD.MOV.U32 R11, RZ, RZ, 0x4 ;  /* 0x00000004ff0b7424 */ /* 0x000fe400078e00ff */
[----:B------:R-:W-:Y:S02]  /*12c20*/  IMAD.MOV.U32 R12, RZ, RZ, 0x5 ;  /* 0x00000005ff0c7424 */ /* 0x000fe400078e00ff */
[----:B------:R-:W-:-:S02]  /*12c30*/  IMAD.MOV.U32 R13, RZ, RZ, 0x8 ;  /* 0x00000008ff0d7424 */ /* 0x000fc400078e00ff */
[----:B------:R-:W-:Y:S01]  /*12c40*/  IMAD.MOV.U32 R15, RZ, RZ, 0x7 ;  /* 0x00000007ff0f7424 */ /* 0x000fe200078e00ff */
[----:B------:R1:W-:Y:S01]  /*12c50*/  STL.128 [R1], R8 ;  /* 0x0000000801007387 */ /* 0x0003e20000100c00 */
[----:B------:R-:W-:Y:S01]  /*12c60*/  ISETP.GT.U32.AND P1, PT, R42, 0x3f, PT ;  /* 0x0000003f2a00780c */ /* 0x000fe20003f24070 */
[----:B0-----:R-:W-:Y:S02]  /*12c70*/  IMAD.WIDE R16, R43, 0x4, R16 ;  /* 0x000000042b107825 */ /* 0x001fe400078e0210 */
[----:B------:R1:W-:Y:S01]  /*12c80*/  STL.128 [R1+0x10], R12 ;  /* 0x0000100c01007387 */ /* 0x0003e20000100c00 */
[----:B------:R-:W-:Y:S03]  /*12c90*/  BSSY.RECONVERGENT B0, `(.L_x_593) ;  /* 0x0000021000007945 */ /* 0x000fe60003800200 */
[----:B------:R1:W5:Y:S01]  /*12ca0*/  LDG.E R16, desc[UR36][R16.64] ;  /* 0x0000002410107981 */ /* 0x000362000c1e1900 */
[----:B------:R-:W-:Y:S01]  /*12cb0*/  BAR.SYNC.DEFER_BLOCKING 0x0 ;  /* 0x0000000000007b1d */ /* 0x000fe20000010000 */
[----:B--2---:R-:W-:Y:S01]  /*12cc0*/  @P0 VIADD R5, R2, 0xffffffff ;  /* 0xffffffff02050836 */ /* 0x004fe20000000000 */
[----:B------:R-:W-:-:S03]  /*12cd0*/  CS2R R2, SRZ ;  /* 0x0000000000027805 */ /* 0x000fc6000001ff00 */
[--C-:B------:R-:W-:Y:S01]  /*12ce0*/  @P0 IMAD.MOV.U32 R2, RZ, RZ, R5.reuse ;  /* 0x000000ffff020224 */ /* 0x100fe200078e0005 */
[----:B------:R-:W-:Y:S01]  /*12cf0*/  @P0 SHF.R.S32.HI R3, RZ, 0x1f, R5 ;  /* 0x0000001fff030819 */ /* 0x000fe20000011405 */
[----:B-1----:R-:W-:Y:S06]  /*12d00*/  @P1 BRA `(.L_x_594) ;  /* 0x0000000000641947 */ /* 0x002fec0003800000 */
[----:B------:R-:W0:Y:S01]  /*12d10*/  S2R R5, SR_CgaCtaId ;  /* 0x0000000000057919 */ /* 0x000e220000008800 */
[----:B------:R-:W-:Y:S01]  /*12d20*/  MOV R0, 0x400 ;  /* 0x0000040000007802 */ /* 0x000fe20000000f00 */
[----:B------:R-:W-:-:S03]  /*12d30*/  IMAD.MOV.U32 R7, RZ, RZ, R42 ;  /* 0x000000ffff077224 */ /* 0x000fc600078e002a */
[----:B------:R-:W-:-:S04]  /*12d40*/  IADD3 R0, PT, PT, R0, 0x800, RZ ;  /* 0x0000080000007810 */ /* 0x000fc80007ffe0ff */
[----:B0-----:R-:W-:-:S07]  /*12d50*/  LEA R6, R5, R0, 0x18 ;  /* 0x0000000005067211 */ /* 0x001fce00078ec0ff */
.L_x_598:
[----:B0-----:R-:W-:Y:S01]  /*12d60*/  I2FP.F32.U32 R5, R7 ;  /* 0x0000000700057245 */ /* 0x001fe20000201000 */
[----:B------:R-:W-:Y:S03]  /*12d70*/  BSSY.RECONVERGENT B1, `(.L_x_595) ;  /* 0x000000c000017945 */ /* 0x000fe60003800200 */
[----:B------:R0:W1:Y:S01]  /*12d80*/  MUFU.RSQ R4, R5 ;  /* 0x0000000500047308 */ /* 0x0000620000001400 */
[----:B------:R-:W-:-:S05]  /*12d90*/  VIADD R0, R5, 0xf3000000 ;  /* 0xf300000005007836 */ /* 0x000fca0000000000 */
[----:B------:R-:W-:-:S13]  /*12da0*/  ISETP.GT.U32.AND P0, PT, R0, 0x727fffff, PT ;  /* 0x727fffff0000780c */ /* 0x000fda0003f04070 */
[----:B01----:R-:W-:Y:S05]  /*12db0*/  @!P0 BRA `(.L_x_596) ;  /* 0x00000000000c8947 */ /* 0x003fea0003800000 */
[----:B------:R-:W-:-:S07]  /*12dc0*/  MOV R11, 0x12de0 ;  /* 0x00012de0000b7802 */ /* 0x000fce0000000f00 */
[----:B-----5:R-:W-:Y:S05]  /*12dd0*/  CALL.REL.NOINC `($__internal_7_$__cuda_sm20_sqrt_rn_f32_slowpath) ;  /* 0x0000002c00cc7944 */ /* 0x020fea0003c00000 */
[----:B------:R-:W-:Y:S05]  /*12de0*/  BRA `(.L_x_597) ;  /* 0x0000000000107947 */ /* 0x000fea0003800000 */
.L_x_596:
[----:B------:R-:W-:Y:S01]  /*12df0*/  FMUL.FTZ R0, R5, R4 ;  /* 0x0000000405007220 */ /* 0x000fe20000410000 */
[----:B------:R-:W-:-:S03]  /*12e00*/  FMUL.FTZ R4, R4, 0.5 ;  /* 0x3f00000004047820 */ /* 0x000fc60000410000 */
[----:B------:R-:W-:-:S04]  /*12e10*/  FFMA R5, -R0, R0, R5 ;  /* 0x0000000000057223 */ /* 0x000fc80000000105 */
[----:B------:R-:W-:-:S07]  /*12e20*/  FFMA R0, R5, R4, R0 ;  /* 0x0000000405007223 */ /* 0x000fce0000000000 */
.L_x_597:
[----:B------:R-:W-:Y:S05]  /*12e30*/  BSYNC.RECONVERGENT B1 ;  /* 0x0000000000017941 */ /* 0x000fea0003800200 */
.L_x_595:
[----:B------:R-:W0:Y:S01]  /*12e40*/  F2I.TRUNC.NTZ R0, R0 ;  /* 0x0000000000007305 */ /* 0x000e22000020f100 */
[C---:B------:R-:W-:Y:S01]  /*12e50*/  IMAD R5, R7.reuse, 0x4, R6 ;  /* 0x0000000407057824 */ /* 0x040fe200078e0206 */
[C---:B------:R-:W-:Y:S02]  /*12e60*/  ISETP.GE.U32.AND P0, PT, R7.reuse, 0x3c, PT ;  /* 0x0000003c0700780c */ /* 0x040fe40003f06070 */
[----:B------:R-:W-:Y:S02]  /*12e70*/  IADD3 R7, PT, PT, R7, 0x4, RZ ;  /* 0x0000000407077810 */ /* 0x000fe40007ffe0ff */
[----:B0-----:R0:W-:Y:S09]  /*12e80*/  STS [R5], R0 ;  /* 0x0000000005007388 */ /* 0x0011f20000000800 */
[----:B------:R-:W-:Y:S05]  /*12e90*/  @!P0 BRA `(.L_x_598) ;  /* 0xfffffffc00b08947 */ /* 0x000fea000383ffff */
.L_x_594:
[----:B------:R-:W-:Y:S05]  /*12ea0*/  BSYNC.RECONVERGENT B0 ;  /* 0x0000000000007941 */ /* 0x000fea0003800200 */
.L_x_593:
[----:B0-----:R-:W0:Y:S08]  /*12eb0*/  LDC R0, c[0x0][0x3c4] ;  /* 0x0000f100ff007b82 */ /* 0x001e300000000800 */
        /* <DEDUP_REMOVED lines=13> */
[----:B------:R-:W-:Y:S02]  /*12f90*/  MOV R17, 0x12fe0 ;  /* 0x00012fe000117802 */ /* 0x000fe40000000f00 */
[----:B------:R-:W-:Y:S01]  /*12fa0*/  IADD3 R11, PT, PT, R0, -0x100000, RZ ;  /* 0xfff00000000b7810 */ /* 0x000fe20007ffe0ff */
[----:B0-----:R-:W-:Y:S02]  /*12fb0*/  IMAD.U32 R12, RZ, RZ, UR4 ;  /* 0x00000004ff0c7e24 */ /* 0x001fe4000f8e00ff */
[----:B------:R-:W-:-:S07]  /*12fc0*/  IMAD.U32 R13, RZ, RZ, UR5 ;  /* 0x00000005ff0d7e24 */ /* 0x000fce000f8e00ff */
[----:B-----5:R-:W-:Y:S05]  /*12fd0*/  CALL.REL.NOINC `($__internal_4_$__cuda_sm20_dblrcp_rn_slowpath_v3) ;  /* 0x00000020007c7944 */ /* 0x020fea0003c00000 */
.L_x_599:
[----:B------:R-:W0:Y:S01]  /*12fe0*/  LDCU UR4, c[0x0][0x3c4] ;  /* 0x00007880ff0477ac */ /* 0x000e220008000800 */
[----:B------:R-:W1:Y:S01]  /*12ff0*/  LDC.64 R6, c[0x0][0x3c0] ;  /* 0x0000f000ff067b82 */ /* 0x000e620000000a00 */
[----:B------:R-:W-:Y:S01]  /*13000*/  IMAD.MOV.U32 R4, RZ, RZ, 0x1 ;  /* 0x00000001ff047424 */ /* 0x000fe200078e00ff */
        /* <DEDUP_REMOVED lines=14> */
[----:B------:R-:W-:Y:S01]  /*130f0*/  MOV R77, 0x13140 ;  /* 0x00013140004d7802 */ /* 0x000fe20000000f00 */
[----:B------:R-:W-:Y:S02]  /*13100*/  IMAD.MOV.U32 R69, RZ, RZ, 0x40080000 ;  /* 0x40080000ff457424 */ /* 0x000fe400078e00ff */
[----:B0-----:R-:W-:Y:S01]  /*13110*/  IMAD.U32 R64, RZ, RZ, UR4 ;  /* 0x00000004ff407e24 */ /* 0x001fe2000f8e00ff */
[----:B------:R-:W-:-:S07]  /*13120*/  MOV R63, UR5 ;  /* 0x00000005003f7c02 */ /* 0x000fce0008000f00 */
[----:B-----5:R-:W-:Y:S05]  /*13130*/  CALL.REL.NOINC `($__internal_5_$__cuda_sm20_div_rn_f64_full) ;  /* 0x0000002000d07944 */ /* 0x020fea0003c00000 */
[----:B------:R-:W-:Y:S02]  /*13140*/  IMAD.MOV.U32 R4, RZ, RZ, R72 ;  /* 0x000000ffff047224 */ /* 0x000fe400078e0048 */
[----:B------:R-:W-:-:S07]  /*13150*/  IMAD.MOV.U32 R5, RZ, RZ, R73 ;  /* 0x000000ffff057224 */ /* 0x000fce00078e0049 */
.L_x_600:
        /* <DEDUP_REMOVED lines=11> */
.L_x_617:
[----:B01----:R-:W0:Y:S01]  /*13210*/  I2F.U32.RP R10, UR40 ;  /* 0x00000028000a7d06 */ /* 0x003e220008209000 */
[----:B------:R-:W-:Y:S01]  /*13220*/  IMAD R11, RZ, RZ, -UR40 ;  /* 0x80000028ff0b7e24 */ /* 0x000fe2000f8e02ff */
[----:B------:R-:W-:Y:S01]  /*13230*/  ISETP.NE.U32.AND P2, PT, RZ, UR40, PT ;  /* 0x00000028ff007c0c */ /* 0x000fe2000bf45070 */
[----:B------:R-:W1:Y:S01]  /*13240*/  LDC.64 R12, c[0x0][0x3e8] ;  /* 0x0000fa00ff0c7b82 */ /* 0x000e620000000a00 */
[----:B------:R-:W2:Y:S04]  /*13250*/  LDCU.U8 UR9, c[0x0][0x408] ;  /* 0x00008100ff0977ac */ /* 0x000ea80008000000 */
[----:B0-----:R-:W0:Y:S02]  /*13260*/  MUFU.RCP R10, R10 ;  /* 0x0000000a000a7308 */ /* 0x001e240000001000 */
[----:B0-----:R-:W-:-:S06]  /*13270*/  IADD3 R6, PT, PT, R10, 0xffffffe, RZ ;  /* 0x0ffffffe0a067810 */ /* 0x001fcc0007ffe0ff */
        /* <DEDUP_REMOVED lines=8> */
[----:B------:R-:W-:Y:S01]  /*13300*/  @P0 IADD3 R7, PT, PT, R7, -UR40, RZ ;  /* 0x8000002807070c10 */ /* 0x000fe2000fffe0ff */
[----:B------:R-:W-:-:S03]  /*13310*/  @P0 VIADD R11, R11, 0x1 ;  /* 0x000000010b0b0836 */ /* 0x000fc60000000000 */
        /* <DEDUP_REMOVED lines=29> */
[C---:B------:R-:W-:Y:S02]  /*134f0*/  IMAD.IADD R12, R43.reuse, 0x1, -R18 ;  /* 0x000000012b0c7824 */ /* 0x040fe400078e0a12 */
[----:B------:R-:W-:Y:S01]  /*13500*/  IMAD.IADD R19, R18, 0x1, -R43 ;  /* 0x0000000112137824 */ /* 0x000fe200078e0a2b */
[----:B------:R-:W-:Y:S02]  /*13510*/  IADD3 R18, PT, PT, R43, -0x1, RZ ;  /* 0xffffffff2b127810 */ /* 0x000fe40007ffe0ff */
[----:B------:R-:W-:-:S02]  /*13520*/  ISETP.GT.U32.AND P0, PT, R12, -0x8, PT ;  /* 0xfffffff80c00780c */ /* 0x000fc40003f04070 */
[----:B------:R-:W-:Y:S02]  /*13530*/  CS2R R12, SRZ ;  /* 0x00000000000c7805 */ /* 0x000fe4000001ff00 */
[----:B------:R-:W-:-:S09]  /*13540*/  LOP3.LUT R53, R19, 0x7, RZ, 0xc0, !PT ;  /* 0x0000000713357812 */ /* 0x000fd200078ec0ff */
[----:B------:R-:W-:Y:S05]  /*13550*/  @P0 BRA `(.L_x_604) ;  /* 0x00000008008c0947 */ /* 0x000fea0003800000 */
[----:B------:R-:W-:Y:S01]  /*13560*/  VIADD R20, R17, 0x1 ;  /* 0x0000000111147836 */ /* 0x000fe20000000000 */
[----:B------:R-:W-:Y:S01]  /*13570*/  LOP3.LUT R22, R19, 0xfffffff8, RZ, 0xc0, !PT ;  /* 0xfffffff813167812 */ /* 0x000fe200078ec0ff */
[----:B------:R-:W-:Y:S01]  /*13580*/  BSSY.RECONVERGENT B2, `(.L_x_605) ;  /* 0x000009f000027945 */ /* 0x000fe20003800200 */
[----:B------:R-:W-:-:S03]  /*13590*/  CS2R R14, SRZ ;  /* 0x00000000000e7805 */ /* 0x000fc6000001ff00 */
[----:B------:R-:W0:Y:S01]  /*135a0*/  I2F.F64 R20, R20 ;  /* 0x0000001400147312 */ /* 0x000e220000201c00 */
[----:B------:R-:W-:-:S07]  /*135b0*/  IMAD.MOV R46, RZ, RZ, -R22 ;  /* 0x000000ffff2e7224 */ /* 0x000fce00078e0a16 */
.L_x_606:
[----:B------:R-:W-:Y:S01]  /*135c0*/  MOV R23, UR7 ;  /* 0x0000000700177c02 */ /* 0x000fe20008000f00 */
[----:B------:R-:W-:-:S04]  /*135d0*/  IMAD.U32 R22, RZ, RZ, UR6 ;  /* 0x00000006ff167e24 */ /* 0x000fc8000f8e00ff */
        /* <DEDUP_REMOVED lines=8> */
[----:B------:R-:W-:-:S02]  /*13660*/  IMAD.U32 R22, RZ, RZ, UR4 ;  /* 0x00000004ff167e24 */ /* 0x000fc4000f8e00ff */
[----:B------:R-:W-:Y:S01]  /*13670*/  IMAD.U32 R23, RZ, RZ, UR5 ;  /* 0x00000005ff177e24 */ /* 0x000fe2000f8e00ff */
[----:B------:R1:W4:Y:S01]  /*13680*/  LDG.E R52, desc[UR36][R24.64+0xc] ;  /* 0x00000c2418347981 */ /* 0x000322000c1e1900 */
        /* <DEDUP_REMOVED lines=55> */
[----:B------:R-:W-:Y:S02]  /*13a00*/  @!P6 IMAD.MOV.U32 R14, RZ, RZ, R22 ;  /* 0x000000ffff0ee224 */ /* 0x000fe400078e0016 */
[----:B------:R-:W-:Y:S01]  /*13a10*/  @!P6 IMAD.MOV.U32 R15, RZ, RZ, R23 ;  /* 0x000000ffff0fe224 */ /* 0x000fe200078e0017 */
[----:B------:R-:W-:-:S13]  /*13a20*/  ISETP.NE.AND P6, PT, R17, R40, PT ;  /* 0x000000281100720c */ /* 0x000fda0003fc5270 */
[----:B------:R0:W3:Y:S01]  /*13a30*/  @!P6 LDG.E.64 R40, desc[UR36][R44.64+0x18] ;  /* 0x000018242c28e981 */ /* 0x0000e2000c1e1b00 */
[----:B------:R-:W1:Y:S01]  /*13a40*/  @!P5 S2R R23, SR_CgaCtaId ;  /* 0x000000000017d919 */ /* 0x000e620000008800 */
[----:B------:R-:W-:Y:S01]  /*13a50*/  @!P5 MOV R22, 0x400 ;  /* 0x000004000016d802 */ /* 0x000fe20000000f00 */
[----:B------:R-:W0:Y:S04]  /*13a60*/  @!P4 S2R R25, SR_CgaCtaId ;  /* 0x000000000019c919 */ /* 0x000e280000008800 */
[----:B------:R-:W-:Y:S01]  /*13a70*/  @!P5 VIADD R22, R22, 0x900 ;  /* 0x000009001616d836 */ /* 0x000fe20000000000 */
[----:B------:R-:W-:Y:S01]  /*13a80*/  @!P4 MOV R24, 0x400 ;  /* 0x000004000018c802 */ /* 0x000fe20000000f00 */
[----:B------:R-:W0:Y:S04]  /*13a90*/  @!P3 S2R R29, SR_CgaCtaId ;  /* 0x00000000001db919 */ /* 0x000e280000008800 */
[----:B------:R-:W-:Y:S01]  /*13aa0*/  @!P4 VIADD R24, R24, 0x900 ;  /* 0x000009001818c836 */ /* 0x000fe20000000000 */
[----:B-1----:R-:W-:-:S04]  /*13ab0*/  @!P5 LEA R22, R23, R22, 0x18 ;  /* 0x000000161716d211 */ /* 0x002fc800078ec0ff */
[----:B------:R-:W-:-:S06]  /*13ac0*/  @!P5 LEA R22, R47, R22, 0x3 ;  /* 0x000000162f16d211 */ /* 0x000fcc00078e18ff */
        /* <DEDUP_REMOVED lines=23> */
[----:B------:R-:W-:Y:S02]  /*13c40*/  @!P5 IMAD.MOV.U32 R14, RZ, RZ, R24 ;  /* 0x000000ffff0ed224 */ /* 0x000fe400078e0018 */
[----:B------:R-:W-:Y:S02]  /*13c50*/  @!P5 IMAD.MOV.U32 R15, RZ, RZ, R25 ;  /* 0x000000ffff0fd224 */ /* 0x000fe400078e0019 */
[----:B------:R-:W-:-:S04]  /*13c60*/  @!P0 VIADD R44, R44, 0x900 ;  /* 0x000009002c2c8836 */ /* 0x000fc80000000000 */
[----:B------:R-:W-:Y:S01]  /*13c70*/  @!P4 DFMA R24, R20, -R26, R14 ;  /* 0x8000001a1418c22b */ /* 0x000fe2000000000e */
[----:B------:R-:W-:-:S04]  /*13c80*/  @!P0 LEA R32, R47, R44, 0x18 ;  /* 0x0000002c2f208211 */ /* 0x000fc800078ec0ff */
[----:B------:R-:W-:Y:S01]  /*13c90*/  @!P0 LEA R32, R51, R32, 0x3 ;  /* 0x0000002033208211 */ /* 0x000fe200078e18ff */
[----:B------:R-:W-:-:S04]  /*13ca0*/  @!P3 DMUL R28, R34, R28 ;  /* 0x0000001c221cb228 */ /* 0x000fc80000000000 */
[----:B------:R-:W-:Y:S01]  /*13cb0*/  @!P4 FSEL R24, R24, R14, P1 ;  /* 0x0000000e1818c208 */ /* 0x000fe20000800000 */
[----:B------:R-:W2:Y:S01]  /*13cc0*/  @!P0 LDS.64 R32, [R32+-0x8] ;  /* 0xfffff80020208984 */ /* 0x000ea20000000a00 */
[----:B------:R-:W-:Y:S02]  /*13cd0*/  @!P4 FSEL R25, R25, R15, P1 ;  /* 0x0000000f1919c208 */ /* 0x000fe40000800000 */
[----:B------:R-:W-:Y:S01]  /*13ce0*/  @!P6 MOV R44, 0x400 ;  /* 0x00000400002ce802 */ /* 0x000fe20000000f00 */
[----:B------:R-:W-:Y:S02]  /*13cf0*/  @!P4 IMAD.MOV.U32 R14, RZ, RZ, R24 ;  /* 0x000000ffff0ec224 */ /* 0x000fe400078e0018 */
[----:B------:R-:W-:Y:S02]  /*13d00*/  @!P4 IMAD.MOV.U32 R15, RZ, RZ, R25 ;  /* 0x000000ffff0fc224 */ /* 0x000fe400078e0019 */
[----:B------:R-:W-:-:S04]  /*13d10*/  @!P6 VIADD R44, R44, 0x900 ;  /* 0x000009002c2ce836 */ /* 0x000fc80000000000 */
[----:B------:R-:W-:Y:S01]  /*13d20*/  @!P3 DFMA R24, R20, -R28, R14 ;  /* 0x8000001c1418b22b */ /* 0x000fe2000000000e */
[----:B0-----:R-:W-:-:S04]  /*13d30*/  @!P6 LEA R49, R49, R44, 0x18 ;  /* 0x0000002c3131e211 */ /* 0x001fc800078ec0ff */
[----:B------:R-:W-:Y:S01]  /*13d40*/  @!P6 LEA R34, R52, R49, 0x3 ;  /* 0x000000313422e211 */ /* 0x000fe200078e18ff */
[----:B-1----:R-:W-:-:S04]  /*13d50*/  @!P2 DMUL R30, R36, R30 ;  /* 0x0000001e241ea228 */ /* 0x002fc80000000000 */
[----:B------:R-:W-:Y:S01]  /*13d60*/  @!P3 FSEL R24, R24, R14, P1 ;  /* 0x0000000e1818b208 */ /* 0x000fe20000800000 */
[----:B------:R-:W3:Y:S01]  /*13d70*/  @!P6 LDS.64 R34, [R34+-0x8] ;  /* 0xfffff8002222e984 */ /* 0x000ee20000000a00 */
[----:B------:R-:W-:-:S03]  /*13d80*/  @!P3 FSEL R25, R25, R15, P1 ;  /* 0x0000000f1919b208 */ /* 0x000fc60000800000 */
        /* <DEDUP_REMOVED lines=12> */
[----:B------:R-:W-:Y:S02]  /*13e50*/  VIADD R43, R43, 0x8 ;  /* 0x000000082b2b7836 */ /* 0x000fe40000000000 */
        /* <DEDUP_REMOVED lines=18> */
.L_x_605:
[----:B------:R-:W-:-:S07]  /*13f80*/  VIADD R18, R43, 0xffffffff ;  /* 0xffffffff2b127836 */ /* 0x000fce0000000000 */
.L_x_604:
[----:B------:R-:W-:Y:S05]  /*13f90*/  BSYNC.RECONVERGENT B1 ;  /* 0x0000000000017941 */ /* 0x000fea0003800200 */
.L_x_603:
        /* <DEDUP_REMOVED lines=47> */
[----:B------:R-:W1:Y:S01]  /*14290*/  @!P0 I2F.F64 R34, R39 ;  /* 0x0000002700228312 */ /* 0x000e620000201c00 */
[----:B------:R-:W-:-:S03]  /*142a0*/  @!P3 VIADD R30, R30, 0x900 ;  /* 0x000009001e1eb836 */ /* 0x000fc60000000000 */
[----:B------:R-:W1:Y:S02]  /*142b0*/  @!P2 LDS.64 R26, [R26+-0x8] ;  /* 0xfffff8001a1aa984 */ /* 0x000e640000000a00 */
[----:B------:R-:W-:-:S04]  /*142c0*/  @!P3 LEA R31, R31, R30, 0x18 ;  /* 0x0000001e1f1fb211 */ /* 0x000fc800078ec0ff */
[----:B------:R-:W-:Y:S02]  /*142d0*/  @!P3 LEA R30, R36, R31, 0x3 ;  /* 0x0000001f241eb211 */ /* 0x000fe400078e18ff */
[----:B------:R-:W-:-:S04]  /*142e0*/  @!P4 MOV R36, 0x400 ;  /* 0x000004000024c802 */ /* 0x000fc80000000f00 */
[----:B------:R-:W2:Y:S01]  /*142f0*/  @!P3 LDS.64 R30, [R30+-0x8] ;  /* 0xfffff8001e1eb984 */ /* 0x000ea20000000a00 */
[----:B------:R-:W-:-:S05]  /*14300*/  @!P4 VIADD R36, R36, 0x900 ;  /* 0x000009002424c836 */ /* 0x000fca0000000000 */
[----:B0-----:R-:W-:Y:S02]  /*14310*/  @!P4 LEA R37, R37, R36, 0x18 ;  /* 0x000000242525c211 */ /* 0x001fe400078ec0ff */
[----:B------:R-:W-:-:S03]  /*14320*/  @!P2 IADD3 R36, PT, PT, R17, 0x1, RZ ;  /* 0x000000011124a810 */ /* 0x000fc60007ffe0ff */
[----:B------:R-:W-:-:S03]  /*14330*/  @!P4 IMAD R38, R38, 0x8, R37 ;  /* 0x000000082626c824 */ /* 0x000fc600078e0225 */
[----:B------:R-:W0:Y:S01]  /*14340*/  @!P2 I2F.F64 R36, R36 ;  /* 0x000000240024a312 */ /* 0x000e220000201c00 */
[----:B----4-:R-:W-:Y:S02]  /*14350*/  @!P0 DMUL R20, R20, R22 ;  /* 0x0000001614148228 */ /* 0x010fe40000000000 */
[----:B-1----:R-:W-:Y:S01]  /*14360*/  @!P2 DMUL R24, R24, R26 ;  /* 0x0000001a1818a228 */ /* 0x002fe20000000000 */
[----:B------:R-:W-:-:S05]  /*14370*/  @!P3 VIADD R26, R17, 0x1 ;  /* 0x00000001111ab836 */ /* 0x000fca0000000000 */
        /* <DEDUP_REMOVED lines=28> */
[----:B------:R-:W-:Y:S02]  /*14540*/  @!P4 IMAD.MOV.U32 R14, RZ, RZ, R20 ;  /* 0x000000ffff0ec224 */ /* 0x000fe400078e0014 */
[----:B------:R-:W-:-:S07]  /*14550*/  @!P4 IMAD.MOV.U32 R15, RZ, RZ, R21 ;  /* 0x000000ffff0fc224 */ /* 0x000fce00078e0015 */
.L_x_608:
[----:B------:R-:W-:Y:S05]  /*14560*/  BSYNC.RECONVERGENT B1 ;  /* 0x0000000000017941 */ /* 0x000fea0003800200 */
.L_x_607:
        /* <DEDUP_REMOVED lines=16> */
[----:B0-----:R-:W-:-:S13]  /*14670*/  ISETP.NE.AND P0, PT, R17, R24, PT ;  /* 0x000000181100720c */ /* 0x001fda0003f05270 */
[----:B------:R-:W2:Y:S01]  /*14680*/  @!P0 LDG.E.64 R20, desc[UR36][R26.64] ;  /* 0x000000241a148981 */ /* 0x000ea2000c1e1b00 */
[----:B-1----:R-:W-:-:S13]  /*14690*/  ISETP.NE.AND P2, PT, R17, R28, PT ;  /* 0x0000001c1100720c */ /* 0x002fda0003f45270 */
[----:B------:R0:W3:Y:S01]  /*146a0*/  @!P2 LDG.E.64 R24, desc[UR36][R26.64+0x8] ;  /* 0x000008241a18a981 */ /* 0x0000e2000c1e1b00 */
[----:B------:R-:W-:Y:S02]  /*146b0*/  @!P0 MOV R19, 0x400 ;  /* 0x0000040000138802 */ /* 0x000fe40000000f00 */
[----:B------:R-:W-:Y:S01]  /*146c0*/  @!P2 MOV R28, 0x400 ;  /* 0x00000400001ca802 */ /* 0x000fe20000000f00 */
[----:B------:R-:W1:Y:S01]  /*146d0*/  @!P0 S2R R22, SR_CgaCtaId ;  /* 0x0000000000168919 */ /* 0x000e620000008800 */
[----:B------:R-:W-:Y:S02]  /*146e0*/  @!P0 IADD3 R19, PT, PT, R19, 0x900, RZ ;  /* 0x0000090013138810 */ /* 0x000fe40007ffe0ff */
[----:B------:R-:W-:Y:S01]  /*146f0*/  IADD3 R18, PT, PT, R18, 0x2, RZ ;  /* 0x0000000212127810 */ /* 0x000fe20007ffe0ff */
[----:B------:R-:W4:Y:S01]  /*14700*/  @!P2 S2R R31, SR_CgaCtaId ;  /* 0x00000000001fa919 */ /* 0x000f220000008800 */
[----:B------:R-:W-:Y:S01]  /*14710*/  @!P2 VIADD R28, R28, 0x900 ;  /* 0x000009001c1ca836 */ /* 0x000fe20000000000 */
[----:B-1----:R-:W-:-:S04]  /*14720*/  @!P0 LEA R22, R22, R19, 0x18 ;  /* 0x0000001316168211 */ /* 0x002fc800078ec0ff */
[----:B----4-:R-:W-:Y:S01]  /*14730*/  @!P2 LEA R31, R31, R28, 0x18 ;  /* 0x0000001c1f1fa211 */ /* 0x010fe200078ec0ff */
[----:B------:R-:W-:-:S04]  /*14740*/  @!P0 IMAD R19, R29, 0x8, R22 ;  /* 0x000000081d138824 */ /* 0x000fc800078e0216 */
[----:B0-----:R-:W-:Y:S01]  /*14750*/  @!P2 IMAD R26, R30, 0x8, R31 ;  /* 0x000000081e1aa824 */ /* 0x001fe200078e021f */
[----:B------:R-:W2:Y:S01]  /*14760*/  @!P0 LDS.64 R22, [R19+-0x8] ;  /* 0xfffff80013168984 */ /* 0x000ea20000000a00 */
[C---:B------:R-:W-:Y:S01]  /*14770*/  @!P0 IADD3 R30, PT, PT, R17.reuse, 0x1, RZ ;  /* 0x00000001111e8810 */ /* 0x040fe20007ffe0ff */
[----:B------:R-:W-:-:S03]  /*14780*/  @!P2 VIADD R31, R17, 0x1 ;  /* 0x00000001111fa836 */ /* 0x000fc60000000000 */
[----:B------:R-:W3:Y:S01]  /*14790*/  @!P2 LDS.64 R26, [R26+-0x8] ;  /* 0xfffff8001a1aa984 */ /* 0x000ee20000000a00 */
[----:B------:R-:W0:Y:S01]  /*147a0*/  @!P0 I2F.F64 R28, R30 ;  /* 0x0000001e001c8312 */ /* 0x000e220000201c00 */
[----:B--2---:R-:W-:-:S08]  /*147b0*/  @!P0 DMUL R20, R20, R22 ;  /* 0x0000001614148228 */ /* 0x004fd00000000000 */
[----:B0-----:R-:W-:Y:S01]  /*147c0*/  @!P0 DFMA R22, -R20, R28, R14 ;  /* 0x0000001c1416822b */ /* 0x001fe2000000010e */
[----:B------:R-:W0:Y:S01]  /*147d0*/  @!P2 I2F.F64 R28, R31 ;  /* 0x0000001f001ca312 */ /* 0x000e220000201c00 */
[----:B------:R-:W-:Y:S02]  /*147e0*/  @!P0 DADD R12, R12, R20 ;  /* 0x000000000c0c8229 */ /* 0x000fe40000000014 */
[----:B---3--:R-:W-:-:S06]  /*147f0*/  @!P2 DMUL R24, R24, R26 ;  /* 0x0000001a1818a228 */ /* 0x008fcc0000000000 */
[----:B------:R-:W-:Y:S02]  /*14800*/  @!P0 FSEL R19, R22, R14, P1 ;  /* 0x0000000e16138208 */ /* 0x000fe40000800000 */
[----:B------:R-:W-:Y:S01]  /*14810*/  @!P0 FSEL R22, R23, R15, P1 ;  /* 0x0000000f17168208 */ /* 0x000fe20000800000 */
[----:B------:R-:W-:Y:S02]  /*14820*/  @!P2 DADD R12, R12, R24 ;  /* 0x000000000c0ca229 */ /* 0x000fe40000000018 */
[----:B------:R-:W-:Y:S02]  /*14830*/  @!P0 IMAD.MOV.U32 R14, RZ, RZ, R19 ;  /* 0x000000ffff0e8224 */ /* 0x000fe400078e0013 */
[----:B------:R-:W-:-:S06]  /*14840*/  @!P0 IMAD.MOV.U32 R15, RZ, RZ, R22 ;  /* 0x000000ffff0f8224 */ /* 0x000fcc00078e0016 */
[----:B0-----:R-:W-:-:S10]  /*14850*/  @!P2 DFMA R20, -R24, R28, R14 ;  /* 0x0000001c1814a22b */ /* 0x001fd4000000010e */
[----:B------:R-:W-:Y:S02]  /*14860*/  @!P2 FSEL R19, R20, R14, P1 ;  /* 0x0000000e1413a208 */ /* 0x000fe40000800000 */
[----:B------:R-:W-:-:S03]  /*14870*/  @!P2 FSEL R20, R21, R15, P1 ;  /* 0x0000000f1514a208 */ /* 0x000fc60000800000 */
[----:B------:R-:W-:Y:S02]  /*14880*/  @!P2 IMAD.MOV.U32 R14, RZ, RZ, R19 ;  /* 0x000000ffff0ea224 */ /* 0x000fe400078e0013 */
[----:B------:R-:W-:-:S07]  /*14890*/  @!P2 IMAD.MOV.U32 R15, RZ, RZ, R20 ;  /* 0x000000ffff0fa224 */ /* 0x000fce00078e0014 */
.L_x_610:
[----:B------:R-:W-:Y:S05]  /*148a0*/  BSYNC.RECONVERGENT B1 ;  /* 0x0000000000017941 */ /* 0x000fea0003800200 */
.L_x_609:
        /* <DEDUP_REMOVED lines=24> */
.L_x_602:
[----:B------:R-:W-:Y:S05]  /*14a30*/  BSYNC.RECONVERGENT B0 ;  /* 0x0000000000007941 */ /* 0x000fea0003800200 */
.L_x_601:
[----:B------:R-:W-:Y:S01]  /*14a40*/  SHF.L.U32 R17, R7, 0x1, RZ ;  /* 0x0000000107117819 */ /* 0x000fe200000006ff */
[----:B------:R-:W-:Y:S01]  /*14a50*/  IMAD.MOV.U32 R21, RZ, RZ, 0x3fd80000 ;  /* 0x3fd80000ff157424 */ /* 0x000fe200078e00ff */
[----:B------:R-:W-:Y:S01]  /*14a60*/  MOV R20, 0x0 ;  /* 0x0000000000147802 */ /* 0x000fe20000000f00 */
[----:B------:R-:W0:Y:S01]  /*14a70*/  LDCU.U8 UR9, c[0x0][0x408] ;  /* 0x00008100ff0977ac */ /* 0x000e220008000000 */
[C---:B------:R-:W-:Y:S01]  /*14a80*/  ISETP.NE.AND P0, PT, R6.reuse, 0x1, PT ;  /* 0x000000010600780c */ /* 0x040fe20003f05270 */
[----:B------:R-:W-:Y:S01]  /*14a90*/  IMAD R18, R6, R17, R6 ;  /* 0x0000001106127224 */ /* 0x000fe200078e0206 */
[----:B------:R-:W-:Y:S01]  /*14aa0*/  BSSY.RECONVERGENT B0, `(.L_x_611) ;  /* 0x0000033000007945 */ /* 0x000fe20003800200 */
[----:B------:R-:W1:Y:S01]  /*14ab0*/  LDCU.S8 UR10, c[0x0][0x409] ;  /* 0x00008120ff0a77ac */ /* 0x000e620008000200 */
[----:B------:R-:W-:Y:S01]  /*14ac0*/  ISETP.NE.OR P0, PT, R11, R10, P0 ;  /* 0x0000000a0b00720c */ /* 0x000fe20000705670 */
[----:B------:R-:W-:Y:S01]  /*14ad0*/  IMAD R18, R18, 0x2, R17 ;  /* 0x0000000212127824 */ /* 0x000fe200078e0211 */
[----:B------:R-:W-:Y:S01]  /*14ae0*/  LOP3.LUT R17, R17, 0x2, RZ, 0xc0, !PT ;  /* 0x0000000211117812 */ /* 0x000fe200078ec0ff */
[----:B------:R-:W-:Y:S01]  /*14af0*/  UMOV UR11, 0x402921fb ;  /* 0x402921fb000b7882 */ /* 0x000fe20000000000 */
[----:B------:R-:W-:Y:S01]  /*14b00*/  ISETP.NE.OR P0, PT, R0, 0x2, P0 ;  /* 0x000000020000780c */ /* 0x000fe20000705670 */
[----:B------:R-:W-:Y:S01]  /*14b10*/  VIADD R28, R18, 0x1 ;  /* 0x00000001121c7836 */ /* 0x000fe20000000000 */
[----:B------:R-:W-:-:S04]  /*14b20*/  IADD3 R17, PT, PT, -R17, 0x1, RZ ;  /* 0x0000000111117810 */ /* 0x000fc80007ffe1ff */
[----:B------:R-:W2:Y:S01]  /*14b30*/  I2F.F64 R22, R17 ;  /* 0x0000001100167312 */ /* 0x000ea20000201c00 */
[----:B0-----:R-:W-:Y:S01]  /*14b40*/  UPRMT UR9, UR9, 0x8880, URZ ;  /* 0x0000888009097896 */ /* 0x001fe200080000ff */
[----:B-1----:R-:W-:-:S06]  /*14b50*/  ISETP.NE.OR P0, PT, RZ, UR10, P0 ;  /* 0x0000000aff007c0c */ /* 0x002fcc0008705670 */
[----:B------:R-:W0:Y:S01]  /*14b60*/  I2F.F64 R28, R28 ;  /* 0x0000001c001c7312 */ /* 0x000e220000201c00 */
[----:B------:R-:W-:Y:S01]  /*14b70*/  UMOV UR10, 0x54442d18 ;  /* 0x54442d18000a7882 */ /* 0x000fe20000000000 */
[----:B------:R-:W-:Y:S01]  /*14b80*/  ISETP.NE.AND P3, PT, RZ, UR9, PT ;  /* 0x00000009ff007c0c */ /* 0x000fe2000bf65270 */
[----:B--2---:R-:W-:-:S05]  /*14b90*/  DMUL R22, R22, UR10 ;  /* 0x0000000a16167c28 */ /* 0x004fca0008000000 */
        /* <DEDUP_REMOVED lines=11> */
[----:B------:R-:W-:Y:S02]  /*14c50*/  VIADD R27, R31, 0xfff00000 ;  /* 0xfff000001f1b7836 */ /* 0x000fe40000000000 */
[----:B------:R-:W-:Y:S01]  /*14c60*/  IMAD.MOV.U32 R26, RZ, RZ, R30 ;  /* 0x000000ffff1a7224 */ /* 0x000fe200078e001e */
        /* <DEDUP_REMOVED lines=19> */
[----:B-----5:R-:W-:Y:S05]  /*14da0*/  CALL.REL.NOINC `($__internal_6_$__cuda_sm20_dsqrt_rn_f64_mediumpath_v1) ;  /* 0x0000000c00207944 */ /* 0x020fea0003c00000 */
[----:B------:R-:W-:Y:S02]  /*14db0*/  IMAD.MOV.U32 R20, RZ, RZ, R64 ;  /* 0x000000ffff147224 */ /* 0x000fe400078e0040 */
[----:B------:R-:W-:-:S07]  /*14dc0*/  IMAD.MOV.U32 R21, RZ, RZ, R65 ;  /* 0x000000ffff157224 */ /* 0x000fce00078e0041 */
.L_x_612:
[----:B------:R-:W-:Y:S05]  /*14dd0*/  BSYNC.RECONVERGENT B0 ;  /* 0x0000000000007941 */ /* 0x000fea0003800200 */
.L_x_611:
        /* <DEDUP_REMOVED lines=11> */
[----:B0-----:R-:W-:Y:S02]  /*14e90*/  IMAD R64, R6, R7, RZ ;  /* 0x0000000706407224 */ /* 0x001fe400078e02ff */
[----:B------:R-:W-:-:S04]  /*14ea0*/  IMAD.MOV.U32 R6, RZ, RZ, 0x1 ;  /* 0x00000001ff067424 */ /* 0x000fc800078e00ff */
        /* <DEDUP_REMOVED lines=13> */
[----:B------:R-:W-:Y:S02]  /*14f80*/  MOV R63, R65 ;  /* 0x00000041003f7202 */ /* 0x000fe40000000f00 */
[----:B------:R-:W-:-:S07]  /*14f90*/  MOV R77, 0x14fb0 ;  /* 0x00014fb0004d7802 */ /* 0x000fce0000000f00 */
[----:B-----5:R-:W-:Y:S05]  /*14fa0*/  CALL.REL.NOINC `($__internal_5_$__cuda_sm20_div_rn_f64_full) ;  /* 0x0000000400347944 */ /* 0x020fea0003c00000 */
[----:B------:R-:W-:Y:S02]  /*14fb0*/  IMAD.MOV.U32 R6, RZ, RZ, R72 ;  /* 0x000000ffff067224 */ /* 0x000fe400078e0048 */
[----:B------:R-:W-:-:S07]  /*14fc0*/  IMAD.MOV.U32 R7, RZ, RZ, R73 ;  /* 0x000000ffff077224 */ /* 0x000fce00078e0049 */
.L_x_614:
[----:B------:R-:W-:Y:S05]  /*14fd0*/  BSYNC.RECONVERGENT B0 ;  /* 0x0000000000007941 */ /* 0x000fea0003800200 */
.L_x_613:
[----:B------:R-:W-:Y:S01]  /*14fe0*/  VIADD R14, R11, 0xffffffff ;  /* 0xffffffff0b0e7836 */ /* 0x000fe20000000000 */
[----:B------:R-:W-:Y:S01]  /*14ff0*/  IADD3 R20, PT, PT, R10, -0x1, RZ ;  /* 0xffffffff0a147810 */ /* 0x000fe20007ffe0ff */
[----:B------:R-:W0:Y:S03]  /*15000*/  LDCU.64 UR10, c[0x0][0x410] ;  /* 0x00008200ff0a77ac */ /* 0x000e260008000a00 */
[----:B------:R-:W-:Y:S02]  /*15010*/  ISETP.GT.U32.AND P0, PT, R14, 0x7, PT ;  /* 0x000000070e00780c */ /* 0x000fe40003f04070 */
[----:B------:R-:W-:-:S11]  /*15020*/  ISETP.GT.U32.AND P2, PT, R20, 0x7, PT ;  /* 0x000000071400780c */ /* 0x000fd60003f44070 */
[--C-:B------:R-:W-:Y:S02]  /*15030*/  @!P0 IMAD R14, R14, 0x4, R1.reuse ;  /* 0x000000040e0e8824 */ /* 0x100fe400078e0201 */
        /* <DEDUP_REMOVED lines=14> */
[----:B0-----:R-:W-:Y:S01]  /*15120*/  IADD3 R11, P0, PT, R17, R2, RZ ;  /* 0x00000002110b7210 */ /* 0x001fe20007f1e0ff */
[----:B------:R-:W-:-:S04]  /*15130*/  DMUL R12, R6, R12 ;  /* 0x0000000c060c7228 */ /* 0x000fc80000000000 */
[----:B------:R-:W-:Y:S01]  /*15140*/  IMAD.X R14, R21, 0x1, R3, P0 ;  /* 0x00000001150e7824 */ /* 0x000fe200000e0603 */
[----:B-1----:R-:W-:-:S04]  /*15150*/  LEA R10, P0, R11, UR10, 0x3 ;  /* 0x0000000a0b0a7c11 */ /* 0x002fc8000f8018ff */
[----:B------:R-:W-:-:S05]  /*15160*/  LEA.HI.X R11, R11, UR11, R14, 0x3, P0 ;  /* 0x0000000b0b0b7c11 */ /* 0x000fca00080f1c0e */
[----:B------:R1:W-:Y:S04]  /*15170*/  STG.E.64 desc[UR36][R10.64], R12 ;  /* 0x0000000c0a007986 */ /* 0x0003e8000c101b24 */
.L_x_616:
[----:B------:R-:W-:Y:S05]  /*15180*/  BSYNC.RECONVERGENT B0 ;  /* 0x0000000000007941 */ /* 0x000fea0003800200 */
.L_x_615:
[----:B------:R-:W-:-:S04]  /*15190*/  IADD3 R42, PT, PT, R42, 0x4, RZ ;  /* 0x000000042a2a7810 */ /* 0x000fc80007ffe0ff */
[----:B------:R-:W-:-:S13]  /*151a0*/  ISETP.GE.U32.AND P0, PT, R42, UR13, PT ;  /* 0x0000000d2a007c0c */ /* 0x000fda000bf06070 */
[----:B------:R-:W-:Y:S05]  /*151b0*/  @!P0 BRA `(.L_x_617) ;  /* 0xffffffe000148947 */ /* 0x000fea000383ffff */
[----:B------:R-:W-:Y:S05]  /*151c0*/  EXIT ;  /* 0x000000000000794d */ /* 0x000fea0003800000 */
        .weak           $__internal_4_$__cuda_sm20_dblrcp_rn_slowpath_v3
        .type           $__internal_4_$__cuda_sm20_dblrcp_rn_slowpath_v3,@function
        .size           $__internal_4_$__cuda_sm20_dblrcp_rn_slowpath_v3,($__internal_5_$__cuda_sm20_div_rn_f64_full - $__internal_4_$__cuda_sm20_dblrcp_rn_slowpath_v3)
$__internal_4_$__cuda_sm20_dblrcp_rn_slowpath_v3:
[----:B------:R-:W-:Y:S01]  /*151d0*/  DSETP.GTU.AND P0, PT, |R12|, +INF , PT ;  /* 0x7ff000000c00742a */ /* 0x000fe20003f0c200 */
[----:B------:R-:W-:-:S13]  /*151e0*/  BSSY B1, `(.L_x_618) ;  /* 0x0000024000017945 */ /* 0x000fda0003800000 */
[----:B------:R-:W-:Y:S05]  /*151f0*/  @P0 BRA `(.L_x_619) ;  /* 0x0000000000800947 */ /* 0x000fea0003800000 */
[----:B------:R-:W-:-:S05]  /*15200*/  LOP3.LUT R8, R13, 0x7fffffff, RZ, 0xc0, !PT ;  /* 0x7fffffff0d087812 */ /* 0x000fca00078ec0ff */
[----:B------:R-:W-:-:S05]  /*15210*/  VIADD R4, R8, 0xffffffff ;  /* 0xffffffff08047836 */ /* 0x000fca0000000000 */
        /* <DEDUP_REMOVED lines=20> */
.L_x_621:
        /* <DEDUP_REMOVED lines=10> */
.L_x_619:
[----:B------:R-:W-:Y:S01]  /*15400*/  LOP3.LUT R5, R13, 0x80000, RZ, 0xfc, !PT ;  /* 0x000800000d057812 */ /* 0x000fe200078efcff */
[----:B------:R-:W-:-:S07]  /*15410*/  IMAD.MOV.U32 R4, RZ, RZ, R12 ;  /* 0x000000ffff047224 */ /* 0x000fce00078e000c */
.L_x_620:
[----:B------:R-:W-:Y:S05]  /*15420*/  BSYNC B1 ;  /* 0x0000000000017941 */ /* 0x000fea0003800000 */
.L_x_618:
[----:B------:R-:W-:Y:S01]  /*15430*/  MOV R8, R4 ;  /* 0x0000000400087202 */ /* 0x000fe20000000f00 */
[----:B------:R-:W-:Y:S02]  /*15440*/  IMAD.MOV.U32 R9, RZ, RZ, R5 ;  /* 0x000000ffff097224 */ /* 0x000fe400078e0005 */
[----:B------:R-:W-:Y:S02]  /*15450*/  IMAD.MOV.U32 R4, RZ, RZ, R17 ;  /* 0x000000ffff047224 */ /* 0x000fe400078e0011 */
[----:B------:R-:W-:-:S04]  /*15460*/  IMAD.MOV.U32 R5, RZ, RZ, 0x0 ;  /* 0x00000000ff057424 */ /* 0x000fc800078e00ff */
[----:B------:R-:W-:Y:S05]  /*15470*/  RET.REL.NODEC R4 `(_Z10mkstrxd_cuILi3ELi4EEviiiiPdPiiS1_dddS0_iS0_iS1_S1_S0_S0_bbbS0_S0_S1_S1_S0_S0_) ;  /* 0xfffffea804e07950 */ /* 0x000fea0003c3ffff */
        .weak           $__internal_5_$__cuda_sm20_div_rn_f64_full
        .type           $__internal_5_$__cuda_sm20_div_rn_f64_full,@function
        .size           $__internal_5_$__cuda_sm20_div_rn_f64_full,($__internal_6_$__cuda_sm20_dsqrt_rn_f64_mediumpath_v1 - $__internal_5_$__cuda_sm20_div_rn_f64_full)
$__internal_5_$__cuda_sm20_div_rn_f64_full:
[C---:B------:R-:W-:Y:S01]  /*15480*/  FSETP.GEU.AND P0, PT, |R69|.reuse, 1.469367938527859385e-39, PT ;  /* 0x001000004500780b */ /* 0x040fe20003f0e200 */
[----:B------:R-:W-:Y:S01]  /*15490*/  IMAD.MOV.U32 R88, RZ, RZ, 0x1ca00000 ;  /* 0x1ca00000ff587424 */ /* 0x000fe200078e00ff */
[----:B------:R-:W-:Y:S01]  /*154a0*/  LOP3.LUT R86, R69, 0x7ff00000, RZ, 0xc0, !PT ;  /* 0x7ff0000045567812 */ /* 0x000fe200078ec0ff */
[----:B------:R-:W-:Y:S01]  /*154b0*/  IMAD.MOV.U32 R66, RZ, RZ, R68 ;  /* 0x000000ffff427224 */ /* 0x000fe200078e0044 */
[C---:B------:R-:W-:Y:S01]  /*154c0*/  LOP3.LUT R89, R63.reuse, 0x7ff00000, RZ, 0xc0, !PT ;  /* 0x7ff000003f597812 */ /* 0x040fe200078ec0ff */
[----:B------:R-:W-:Y:S01]  /*154d0*/  BSSY B1, `(.L_x_622) ;  /* 0x0000052000017945 */ /* 0x000fe20003800000 */
[----:B------:R-:W-:Y:S02]  /*154e0*/  FSETP.GEU.AND P4, PT, |R63|, 1.469367938527859385e-39, PT ;  /* 0x001000003f00780b */ /* 0x000fe40003f8e200 */
[----:B------:R-:W-:Y:S02]  /*154f0*/  ISETP.GE.U32.AND P5, PT, R86, R89, PT ;  /* 0x000000595600720c */ /* 0x000fe40003fa6070 */
[----:B------:R-:W-:-:S03]  /*15500*/  MOV R62, R64 ;  /* 0x00000040003e7202 */ /* 0x000fc60000000f00 */
[----:B------:R-:W-:-:S04]  /*15510*/  @!P0 LOP3.LUT R65, R63, 0x7ff00000, RZ, 0xc0, !PT ;  /* 0x7ff000003f418812 */ /* 0x000fc800078ec0ff */
[----:B------:R-:W-:Y:S02]  /*15520*/  @!P0 ISETP.GE.U32.AND P3, PT, R86, R65, PT ;  /* 0x000000415600820c */ /* 0x000fe40003f66070 */
[----:B------:R-:W-:Y:S02]  /*15530*/  LOP3.LUT R65, R63, 0x800fffff, RZ, 0xc0, !PT ;  /* 0x800fffff3f417812 */ /* 0x000fe400078ec0ff */
[C---:B------:R-:W-:Y:S02]  /*15540*/  @!P0 SEL R67, R88.reuse, 0x63400000, !P3 ;  /* 0x6340000058438807 */ /* 0x040fe40005800000 */
[----:B------:R-:W-:Y:S01]  /*15550*/  LOP3.LUT R65, R65, 0x3ff00000, RZ, 0xfc, !PT ;  /* 0x3ff0000041417812 */ /* 0x000fe200078efcff */
[----:B------:R-:W-:Y:S01]  /*15560*/  @!P4 DMUL R64, R62, 8.98846567431157953865e+307 ;  /* 0x7fe000003e40c828 */ /* 0x000fe20000000000 */
[----:B------:R-:W-:Y:S02]  /*15570*/  @!P0 LOP3.LUT R72, R67, 0x80000000, R69, 0xf8, !PT ;  /* 0x8000000043488812 */ /* 0x000fe400078ef845 */
[----:B------:R-:W-:-:S02]  /*15580*/  SEL R67, R88, 0x63400000, !P5 ;  /* 0x6340000058437807 */ /* 0x000fc40006800000 */
[----:B------:R-:W-:Y:S02]  /*15590*/  @!P0 LOP3.LUT R73, R72, 0x100000, RZ, 0xfc, !PT ;  /* 0x0010000048498812 */ /* 0x000fe400078efcff */
[----:B------:R-:W-:Y:S02]  /*155a0*/  LOP3.LUT R67, R67, 0x800fffff, R69, 0xf8, !PT ;  /* 0x800fffff43437812 */ /* 0x000fe400078ef845 */
[----:B------:R-:W-:Y:S02]  /*155b0*/  @!P0 MOV R72, RZ ;  /* 0x000000ff00488202 */ /* 0x000fe40000000f00 */
[----:B------:R-:W-:-:S04]  /*155c0*/  @!P4 LOP3.LUT R89, R65, 0x7ff00000, RZ, 0xc0, !PT ;  /* 0x7ff000004159c812 */ /* 0x000fc800078ec0ff */
[----:B------:R-:W-:Y:S01]  /*155d0*/  @!P0 DFMA R66, R66, 2, -R72 ;  /* 0x400000004242882b */ /* 0x000fe20000000848 */
[----:B------:R-:W0:Y:S01]  /*155e0*/  MUFU.RCP64H R73, R65 ;  /* 0x0000004100497308 */ /* 0x000e220000001800 */
[----:B------:R-:W-:-:S06]  /*155f0*/  IMAD.MOV.U32 R72, RZ, RZ, 0x1 ;  /* 0x00000001ff487424 */ /* 0x000fcc00078e00ff */
        /* <DEDUP_REMOVED lines=9> */
[----:B------:R-:W-:-:S04]  /*15690*/  @!P0 LOP3.LUT R80, R67, 0x7ff00000, RZ, 0xc0, !PT ;  /* 0x7ff0000043508812 */ /* 0x000fc800078ec0ff */
[----:B------:R-:W-:-:S04]  /*156a0*/  IADD3 R72, PT, PT, R80, -0x1, RZ ;  /* 0xffffffff50487810 */ /* 0x000fc80007ffe0ff */
[----:B------:R-:W-:Y:S01]  /*156b0*/  ISETP.GT.U32.AND P0, PT, R72, 0x7feffffe, PT ;  /* 0x7feffffe4800780c */ /* 0x000fe20003f04070 */
[----:B------:R-:W-:-:S05]  /*156c0*/  VIADD R72, R89, 0xffffffff ;  /* 0xffffffff59487836 */ /* 0x000fca0000000000 */
[----:B------:R-:W-:-:S13]  /*156d0*/  ISETP.GT.U32.OR P0, PT, R72, 0x7feffffe, P0 ;  /* 0x7feffffe4800780c */ /* 0x000fda0000704470 */
[----:B------:R-:W-:Y:S05]  /*156e0*/  @P0 BRA `(.L_x_623) ;  /* 0x00000000006c0947 */ /* 0x000fea0003800000 */
[----:B------:R-:W-:Y:S01]  /*156f0*/  LOP3.LUT R69, R63, 0x7ff00000, RZ, 0xc0, !PT ;  /* 0x7ff000003f457812 */ /* 0x000fe200078ec0ff */
[----:B------:R-:W-:-:S03]  /*15700*/  IMAD.MOV.U32 R68, RZ, RZ, RZ ;  /* 0x000000ffff447224 */ /* 0x000fc600078e00ff */
[CC--:B------:R-:W-:Y:S02]  /*15710*/  ISETP.GE.U32.AND P0, PT, R86.reuse, R69.reuse, PT ;  /* 0x000000455600720c */ /* 0x0c0fe40003f06070 */
[----:B------:R-:W-:Y:S02]  /*15720*/  VIADDMNMX R86, R86, -R69, 0xb9600000, !PT ;  /* 0xb960000056567446 */ /* 0x000fe40007800945 */
[----:B------:R-:W-:Y:S02]  /*15730*/  SEL R69, R88, 0x63400000, !P0 ;  /* 0x6340000058457807 */ /* 0x000fe40004000000 */
[----:B------:R-:W-:-:S05]  /*15740*/  VIMNMX R80, PT, PT, R86, 0x46a00000, PT ;  /* 0x46a0000056507848 */ /* 0x000fca0003fe0100 */
[----:B------:R-:W-:-:S05]  /*15750*/  IMAD.IADD R80, R80, 0x1, -R69 ;  /* 0x0000000150507824 */ /* 0x000fca00078e0a45 */
[----:B------:R-:W-:-:S06]  /*15760*/  IADD3 R69, PT, PT, R80, 0x7fe00000, RZ ;  /* 0x7fe0000050457810 */ /* 0x000fcc0007ffe0ff */
        /* <DEDUP_REMOVED lines=9> */
[----:B------:R-:W-:Y:S01]  /*15800*/  IADD3 R63, PT, PT, -R80, RZ, RZ ;  /* 0x000000ff503f7210 */ /* 0x000fe20007ffe1ff */
[----:B------:R-:W-:Y:S01]  /*15810*/  IMAD.MOV.U32 R62, RZ, RZ, RZ ;  /* 0x000000ffff3e7224 */ /* 0x000fe200078e00ff */
        /* <DEDUP_REMOVED lines=8> */
.L_x_623:
[----:B------:R-:W-:-:S14]  /*158a0*/  DSETP.NAN.AND P0, PT, R68, R68, PT ;  /* 0x000000444400722a */ /* 0x000fdc0003f08000 */
[----:B------:R-:W-:Y:S05]  /*158b0*/  @P0 BRA `(.L_x_625) ;  /* 0x0000000000440947 */ /* 0x000fea0003800000 */
[----:B------:R-:W-:-:S14]  /*158c0*/  DSETP.NAN.AND P0, PT, R62, R62, PT ;  /* 0x0000003e3e00722a */ /* 0x000fdc0003f08000 */
[----:B------:R-:W-:Y:S05]  /*158d0*/  @P0 BRA `(.L_x_626) ;  /* 0x0000000000300947 */ /* 0x000fea0003800000 */
[----:B------:R-:W-:Y:S01]  /*158e0*/  ISETP.NE.AND P0, PT, R80, R89, PT ;  /* 0x000000595000720c */ /* 0x000fe20003f05270 */
[----:B------:R-:W-:Y:S01]  /*158f0*/  IMAD.MOV.U32 R72, RZ, RZ, 0x0 ;  /* 0x00000000ff487424 */ /* 0x000fe200078e00ff */
[----:B------:R-:W-:-:S11]  /*15900*/  MOV R73, 0xfff80000 ;  /* 0xfff8000000497802 */ /* 0x000fd60000000f00 */
[----:B------:R-:W-:Y:S05]  /*15910*/  @!P0 BRA `(.L_x_624) ;  /* 0x0000000000348947 */ /* 0x000fea0003800000 */
[----:B------:R-:W-:Y:S02]  /*15920*/  ISETP.NE.AND P0, PT, R80, 0x7ff00000, PT ;  /* 0x7ff000005000780c */ /* 0x000fe40003f05270 */
[----:B------:R-:W-:Y:S02]  /*15930*/  LOP3.LUT R73, R69, 0x80000000, R63, 0x48, !PT ;  /* 0x8000000045497812 */ /* 0x000fe400078e483f */
[----:B------:R-:W-:-:S13]  /*15940*/  ISETP.EQ.OR P0, PT, R89, RZ, !P0 ;  /* 0x000000ff5900720c */ /* 0x000fda0004702670 */
[----:B------:R-:W-:Y:S01]  /*15950*/  @P0 LOP3.LUT R62, R73, 0x7ff00000, RZ, 0xfc, !PT ;  /* 0x7ff00000493e0812 */ /* 0x000fe200078efcff */
[----:B------:R-:W-:Y:S02]  /*15960*/  @!P0 IMAD.MOV.U32 R72, RZ, RZ, RZ ;  /* 0x000000ffff488224 */ /* 0x000fe400078e00ff */
[----:B------:R-:W-:Y:S01]  /*15970*/  @P0 IMAD.MOV.U32 R72, RZ, RZ, RZ ;  /* 0x000000ffff480224 */ /* 0x000fe200078e00ff */
[----:B------:R-:W-:Y:S01]  /*15980*/  @P0 MOV R73, R62 ;  /* 0x0000003e00490202 */ /* 0x000fe20000000f00 */
[----:B------:R-:W-:Y:S06]  /*15990*/  BRA `(.L_x_624) ;  /* 0x0000000000147947 */ /* 0x000fec0003800000 */
.L_x_626:
[----:B------:R-:W-:Y:S01]  /*159a0*/  LOP3.LUT R73, R63, 0x80000, RZ, 0xfc, !PT ;  /* 0x000800003f497812 */ /* 0x000fe200078efcff */
[----:B------:R-:W-:Y:S01]  /*159b0*/  IMAD.MOV.U32 R72, RZ, RZ, R62 ;  /* 0x000000ffff487224 */ /* 0x000fe200078e003e */
[----:B------:R-:W-:Y:S06]  /*159c0*/  BRA `(.L_x_624) ;  /* 0x0000000000087947 */ /* 0x000fec0003800000 */
.L_x_625:
[----:B------:R-:W-:Y:S01]  /*159d0*/  LOP3.LUT R73, R69, 0x80000, RZ, 0xfc, !PT ;  /* 0x0008000045497812 */ /* 0x000fe200078efcff */
[----:B------:R-:W-:-:S07]  /*159e0*/  IMAD.MOV.U32 R72, RZ, RZ, R68 ;  /* 0x000000ffff487224 */ /* 0x000fce00078e0044 */
.L_x_624:
[----:B------:R-:W-:Y:S05]  /*159f0*/  BSYNC B1 ;  /* 0x0000000000017941 */ /* 0x000fea0003800000 */
.L_x_622:
[----:B------:R-:W-:Y:S01]  /*15a00*/  MOV R62, R77 ;  /* 0x0000004d003e7202 */ /* 0x000fe20000000f00 */
[----:B------:R-:W-:-:S04]  /*15a10*/  IMAD.MOV.U32 R63, RZ, RZ, 0x0 ;  /* 0x00000000ff3f7424 */ /* 0x000fc800078e00ff */
[----:B------:R-:W-:Y:S05]  /*15a20*/  RET.REL.NODEC R62 `(_Z10mkstrxd_cuILi3ELi4EEviiiiPdPiiS1_dddS0_iS0_iS1_S1_S0_S0_bbbS0_S0_S1_S1_S0_S0_) ;  /* 0xfffffea43e747950 */ /* 0x000fea0003c3ffff */
        .weak           $__internal_6_$__cuda_sm20_dsqrt_rn_f64_mediumpath_v1
        .type           $__internal_6_$__cuda_sm20_dsqrt_rn_f64_mediumpath_v1,@function
        .size           $__internal_6_$__cuda_sm20_dsqrt_rn_f64_mediumpath_v1,($__internal_7_$__cuda_sm20_sqrt_rn_f32_slowpath - $__internal_6_$__cuda_sm20_dsqrt_rn_f64_mediumpath_v1)
$__internal_6_$__cuda_sm20_dsqrt_rn_f64_mediumpath_v1:
[----:B------:R-:W-:Y:S01]  /*15a30*/  ISETP.GE.U32.AND P0, PT, R26, -0x3400000, PT ;  /* 0xfcc000001a00780c */ /* 0x000fe20003f06070 */
[----:B------:R-:W-:Y:S01]  /*15a40*/  BSSY.RECONVERGENT B3, `(.L_x_627) ;  /* 0x0000027000037945 */ /* 0x000fe20003800200 */
[----:B------:R-:W-:Y:S01]  /*15a50*/  MOV R27, R56 ;  /* 0x00000038001b7202 */ /* 0x000fe20000000f00 */
[----:B------:R-:W-:Y:S02]  /*15a60*/  IMAD.MOV.U32 R56, RZ, RZ, R58 ;  /* 0x000000ffff387224 */ /* 0x000fe400078e003a */
[----:B------:R-:W-:Y:S02]  /*15a70*/  IMAD.MOV.U32 R26, RZ, RZ, R55 ;  /* 0x000000ffff1a7224 */ /* 0x000fe400078e0037 */
[----:B------:R-:W-:-:S06]  /*15a80*/  IMAD.MOV.U32 R58, RZ, RZ, R60 ;  /* 0x000000ffff3a7224 */ /* 0x000fcc00078e003c */
[----:B------:R-:W-:Y:S05]  /*15a90*/  @!P0 BRA `(.L_x_628) ;  /* 0x0000000000208947 */ /* 0x000fea0003800000 */
[----:B------:R-:W-:-:S10]  /*15aa0*/  DFMA.RM R26, R26, R56, R58 ;  /* 0x000000381a1a722b */ /* 0x000fd4000000403a */
[----:B------:R-:W-:-:S04]  /*15ab0*/  IADD3 R56, P0, PT, R26, 0x1, RZ ;  /* 0x000000011a387810 */ /* 0x000fc80007f1e0ff */
[----:B------:R-:W-:-:S06]  /*15ac0*/  IADD3.X R57, PT, PT, RZ, R27, RZ, P0, !PT ;  /* 0x0000001bff397210 */ /* 0x000fcc00007fe4ff */
[----:B------:R-:W-:-:S08]  /*15ad0*/  DFMA.RP R46, -R26, R56, R46 ;  /* 0x000000381a2e722b */ /* 0x000fd0000000812e */
[----:B------:R-:W-:-:S06]  /*15ae0*/  DSETP.GT.AND P0, PT, R46, RZ, PT ;  /* 0x000000ff2e00722a */ /* 0x000fcc0003f04000 */
[----:B------:R-:W-:Y:S02]  /*15af0*/  FSEL R26, R56, R26, P0 ;  /* 0x0000001a381a7208 */ /* 0x000fe40000000000 */
[----:B------:R-:W-:Y:S01]  /*15b00*/  FSEL R27, R57, R27, P0 ;  /* 0x0000001b391b7208 */ /* 0x000fe20000000000 */
[----:B------:R-:W-:Y:S06]  /*15b10*/  BRA `(.L_x_629) ;  /* 0x0000000000647947 */ /* 0x000fec0003800000 */
.L_x_628:
[----:B------:R-:W-:-:S14]  /*15b20*/  DSETP.NE.AND P0, PT, R46, RZ, PT ;  /* 0x000000ff2e00722a */ /* 0x000fdc0003f05000 */
[----:B------:R-:W-:Y:S05]  /*15b30*/  @!P0 BRA `(.L_x_630) ;  /* 0x0000000000588947 */ /* 0x000fea0003800000 */
[----:B------:R-:W-:-:S13]  /*15b40*/  ISETP.GE.AND P0, PT, R47, RZ, PT ;  /* 0x000000ff2f00720c */ /* 0x000fda0003f06270 */
[----:B------:R-:W-:Y:S02]  /*15b50*/  @!P0 IMAD.MOV.U32 R26, RZ, RZ, 0x0 ;  /* 0x00000000ff1a8424 */ /* 0x000fe400078e00ff */
[----:B------:R-:W-:Y:S01]  /*15b60*/  @!P0 IMAD.MOV.U32 R27, RZ, RZ, -0x80000 ;  /* 0xfff80000ff1b8424 */ /* 0x000fe200078e00ff */
[----:B------:R-:W-:Y:S06]  /*15b70*/  @!P0 BRA `(.L_x_629) ;  /* 0x00000000004c8947 */ /* 0x000fec0003800000 */
[----:B------:R-:W-:-:S13]  /*15b80*/  ISETP.GT.AND P0, PT, R47, 0x7fefffff, PT ;  /* 0x7fefffff2f00780c */ /* 0x000fda0003f04270 */
[----:B------:R-:W-:Y:S05]  /*15b90*/  @P0 BRA `(.L_x_630) ;  /* 0x0000000000400947 */ /* 0x000fea0003800000 */
[----:B------:R-:W-:Y:S01]  /*15ba0*/  DMUL R26, R46, 8.11296384146066816958e+31 ;  /* 0x469000002e1a7828 */ /* 0x000fe20000000000 */
[----:B------:R-:W-:Y:S01]  /*15bb0*/  IMAD.MOV.U32 R58, RZ, RZ, 0x0 ;  /* 0x00000000ff3a7424 */ /* 0x000fe200078e00ff */
[----:B------:R-:W-:Y:S01]  /*15bc0*/  MOV R46, RZ ;  /* 0x000000ff002e7202 */ /* 0x000fe20000000f00 */
[----:B------:R-:W-:-:S03]  /*15bd0*/  IMAD.MOV.U32 R59, RZ, RZ, 0x3fd80000 ;  /* 0x3fd80000ff3b7424 */ /* 0x000fc600078e00ff */
[----:B------:R-:W0:Y:S02]  /*15be0*/  MUFU.RSQ64H R47, R27 ;  /* 0x0000001b002f7308 */ /* 0x000e240000001c00 */
[----:B0-----:R-:W-:-:S08]  /*15bf0*/  DMUL R56, R46, R46 ;  /* 0x0000002e2e387228 */ /* 0x001fd00000000000 */
[----:B------:R-:W-:-:S08]  /*15c00*/  DFMA R56, R26, -R56, 1 ;  /* 0x3ff000001a38742b */ /* 0x000fd00000000838 */
[----:B------:R-:W-:Y:S02]  /*15c10*/  DFMA R58, R56, R58, 0.5 ;  /* 0x3fe00000383a742b */ /* 0x000fe4000000003a */
[----:B------:R-:W-:-:S08]  /*15c20*/  DMUL R56, R46, R56 ;  /* 0x000000382e387228 */ /* 0x000fd00000000000 */
[----:B------:R-:W-:-:S08]  /*15c30*/  DFMA R56, R58, R56, R46 ;  /* 0x000000383a38722b */ /* 0x000fd0000000002e */
[----:B------:R-:W-:Y:S02]  /*15c40*/  DMUL R46, R26, R56 ;  /* 0x000000381a2e7228 */ /* 0x000fe40000000000 */
[----:B------:R-:W-:-:S06]  /*15c50*/  IADD3 R57, PT, PT, R57, -0x100000, RZ ;  /* 0xfff0000039397810 */ /* 0x000fcc0007ffe0ff */
[----:B------:R-:W-:-:S08]  /*15c60*/  DFMA R58, R46, -R46, R26 ;  /* 0x8000002e2e3a722b */ /* 0x000fd0000000001a */
[----:B------:R-:W-:-:S10]  /*15c70*/  DFMA R26, R56, R58, R46 ;  /* 0x0000003a381a722b */ /* 0x000fd4000000002e */
[----:B------:R-:W-:Y:S01]  /*15c80*/  VIADD R27, R27, 0xfcb00000 ;  /* 0xfcb000001b1b7836 */ /* 0x000fe20000000000 */
[----:B------:R-:W-:Y:S06]  /*15c90*/  BRA `(.L_x_629) ;  /* 0x0000000000047947 */ /* 0x000fec0003800000 */
.L_x_630:
[----:B------:R-:W-:-:S11]  /*15ca0*/  DADD R26, R46, R46 ;  /* 0x000000002e1a7229 */ /* 0x000fd6000000002e */
.L_x_629:
[----:B------:R-:W-:Y:S05]  /*15cb0*/  BSYNC.RECONVERGENT B3 ;  /* 0x0000000000037941 */ /* 0x000fea0003800200 */
.L_x_627:
[----:B------:R-:W-:Y:S01]  /*15cc0*/  IMAD.MOV.U32 R64, RZ, RZ, R26 ;  /* 0x000000ffff407224 */ /* 0x000fe200078e001a */
[----:B------:R-:W-:Y:S01]  /*15cd0*/  MOV R65, R27 ;  /* 0x0000001b00417202 */ /* 0x000fe20000000f00 */
[----:B------:R-:W-:Y:S02]  /*15ce0*/  IMAD.MOV.U32 R26, RZ, RZ, R61 ;  /* 0x000000ffff1a7224 */ /* 0x000fe400078e003d */
[----:B------:R-:W-:-:S04]  /*15cf0*/  IMAD.MOV.U32 R27, RZ, RZ, 0x0 ;  /* 0x00000000ff1b7424 */ /* 0x000fc800078e00ff */
[----:B------:R-:W-:Y:S05]  /*15d00*/  RET.REL.NODEC R26 `(_Z10mkstrxd_cuILi3ELi4EEviiiiPdPiiS1_dddS0_iS0_iS1_S1_S0_S0_bbbS0_S0_S1_S1_S0_S0_) ;  /* 0xfffffea01abc7950 */ /* 0x000fea0003c3ffff */
        .weak           $__internal_7_$__cuda_sm20_sqrt_rn_f32_slowpath
        .type           $__internal_7_$__cuda_sm20_sqrt_rn_f32_slowpath,@function
        .size           $__internal_7_$__cuda_sm20_sqrt_rn_f32_slowpath,($_Z10mkstrxd_cuILi3ELi4EEviiiiPdPiiS1_dddS0_iS0_iS1_S1_S0_S0_bbbS0_S0_S1_S1_S0_S0_$__internal_trig_reduction_slowpathd - $__internal_7_$__cuda_sm20_sqrt_rn_f32_slowpath)
$__internal_7_$__cuda_sm20_sqrt_rn_f32_slowpath:
[----:B------:R-:W-:-:S13]  /*15d10*/  LOP3.LUT P0, RZ, R5, 0x7fffffff, RZ, 0xc0, !PT ;  /* 0x7fffffff05ff7812 */ /* 0x000fda000780c0ff */
[----:B------:R-:W-:Y:S01]  /*15d20*/  @!P0 MOV R4, R5 ;  /* 0x0000000500048202 */ /* 0x000fe20000000f00 */
[----:B------:R-:W-:Y:S06]  /*15d30*/  @!P0 BRA `(.L_x_631) ;  /* 0x0000000000448947 */ /* 0x000fec0003800000 */
[----:B------:R-:W-:Y:S01]  /*15d40*/  FSETP.GEU.FTZ.AND P0, PT, R5, RZ, PT ;  /* 0x000000ff0500720b */ /* 0x000fe20003f1e000 */
[----:B------:R-:W-:-:S12]  /*15d50*/  IMAD.MOV.U32 R0, RZ, RZ, R5 ;  /* 0x000000ffff007224 */ /* 0x000fd800078e0005 */
        /* <DEDUP_REMOVED lines=15> */
.L_x_631:
[----:B------:R-:W-:Y:S02]  /*15e50*/  HFMA2 R5, -RZ, RZ, 0, 0 ;  /* 0x00000000ff057431 */ /* 0x000fe400000001ff */
[----:B------:R-:W-:Y:S02]  /*15e60*/  IMAD.MOV.U32 R0, RZ, RZ, R4 ;  /* 0x000000ffff007224 */ /* 0x000fe400078e0004 */
[----:B------:R-:W-:-:S04]  /*15e70*/  IMAD.MOV.U32 R4, RZ, RZ, R11 ;  /* 0x000000ffff047224 */ /* 0x000fc800078e000b */
[----:B------:R-:W-:Y:S05]  /*15e80*/  RET.REL.NODEC R4 `(_Z10mkstrxd_cuILi3ELi4EEviiiiPdPiiS1_dddS0_iS0_iS1_S1_S0_S0_bbbS0_S0_S1_S1_S0_S0_) ;  /* 0xfffffea0045c7950 */ /* 0x000fea0003c3ffff */
        .type           $_Z10mkstrxd_cuILi3ELi4EEviiiiPdPiiS1_dddS0_iS0_iS1_S1_S0_S0_bbbS0_S0_S1_S1_S0_S0_$__internal_trig_reduction_slowpathd,@function
        .size           $_Z10mkstrxd_cuILi3ELi4EEviiiiPdPiiS1_dddS0_iS0_iS1_S1_S0_S0_bbbS0_S0_S1_S1_S0_S0_$__internal_trig_reduction_slowpathd,(.L_x_2832 - $_Z10mkstrxd_cuILi3ELi4EEviiiiPdPiiS1_dddS0_iS0_iS1_S1_S0_S0_bbbS0_S0_S1_S1_S0_S0_$__internal_trig_reduction_slowpathd)
$_Z10mkstrxd_cuILi3ELi4EEviiiiPdPiiS1_dddS0_iS0_iS1_S1_S0_S0_bbbS0_S0_S1_S1_S0_S0_$__internal_trig_reduction_slowpathd:
        /* <DEDUP_REMOVED lines=27> */
.L_x_636:
        /* <DEDUP_REMOVED lines=27> */
.L_x_635:
[----:B------:R-:W-:-:S07]  /*161f0*/  IMAD.MOV.U32 R4, RZ, RZ, R26 ;  /* 0x000000ffff047224 */ /* 0x000fce00078e001a */
.L_x_634:
[----:B------:R-:W-:Y:S05]  /*16200*/  BSYNC.RECONVERGENT B3 ;  /* 0x0000000000037941 */ /* 0x000fea0003800200 */
.L_x_633:
        /* <DEDUP_REMOVED lines=60> */
.L_x_638:
[----:B------:R-:W-:Y:S05]  /*165d0*/  BSYNC.RECONVERGENT B3 ;  /* 0x0000000000037941 */ /* 0x000fea0003800200 */
.L_x_637:
        /* <DEDUP_REMOVED lines=36> */
.L_x_632:
[----:B------:R-:W-:Y:S01]  /*16820*/  IMAD.MOV.U32 R4, RZ, RZ, R12 ;  /* 0x000000ffff047224 */ /* 0x000fe200078e000c */
[----:B------:R-:W-:Y:S01]  /*16830*/  MOV R12, R18 ;  /* 0x00000012000c7202 */ /* 0x000fe20000000f00 */
[----:B------:R-:W-:-:S04]  /*16840*/  IMAD.MOV.U32 R13, RZ, RZ, 0x0 ;  /* 0x00000000ff0d7424 */ /* 0x000fc800078e00ff */
[----:B------:R-:W-:Y:S05]  /*16850*/  RET.REL.NODEC R12 `(_Z10mkstrxd_cuILi3ELi4EEviiiiPdPiiS1_dddS0_iS0_iS1_S1_S0_S0_bbbS0_S0_S1_S1_S0_S0_) ;  /* 0xfffffe940ce87950 */ /* 0x000fea0003c3ffff */
.L_x_639:
        /* <DEDUP_REMOVED lines=10> */
.L_x_2832:


//--------------------- .text._Z10mkstrxd_cuILi2ELi4EEviiiiPdPiiS1_dddS0_iS0_iS1_S1_S0_S0_bbbS0_S0_S1_S1_S0_S0_ --------------------------
	.section	.text._Z10mkstrxd_cuILi2ELi4EEviiiiPdPiiS1_dddS0_iS0_iS1_S1_S0_S0_bbbS0_S0_S1_S1_S0_S0_,"ax",@progbits
	.align	128
        .global         _Z10mkstrxd_cuILi2ELi4EEviiiiPdPiiS1_dddS0_iS0_iS1_S1_S0_S0_bbbS0_S0_S1_S1_S0_S0_
        .type           _Z10mkstrxd_cuILi2ELi4EEviiiiPdPiiS1_dddS0_iS0_iS1_S1_S0_S0_bbbS0_S0_S1_S1_S0_S0_,@function
        .size           _Z10mkstrxd_cuILi2ELi4EEviiiiPdPiiS1_dddS0_iS0_iS1_S1_S0_S0_bbbS0_S0_S1_S1_S0_S0_,(.L_x_2837 - _Z10mkstrxd_cuILi2ELi4EEviiiiPdPiiS1_dddS0_iS0_iS1_S1_S0_S0_bbbS0_S0_S1_S1_S0_S0_)
        .other          _Z10mkstrxd_cuILi2ELi4EEviiiiPdPiiS1_dddS0_iS0_iS1_S1_S0_S0_bbbS0_S0_S1_S1_S0_S0_,@"STO_CUDA_ENTRY STV_DEFAULT"
_Z10mkstrxd_cuILi2ELi4EEviiiiPdPiiS1_dddS0_iS0_iS1_S1_S0_S0_bbbS0_S0_S1_S1_S0_S0_:
.text._Z10mkstrxd_cuILi2ELi4EEviiiiPdPiiS1_dddS0_iS0_iS1_S1_S0_S0_bbbS0_S0_S1_S1_S0_S0_:
        /* <DEDUP_REMOVED lines=21> */
[----:B------:R-:W-:Y:S02]  /*0150*/  @!P0 IMAD.MOV.U32 R18, RZ, RZ, 0x3 ;  /* 0x00000003ff128424 */ /* 0x000fe400078e00ff */
[----:B------:R-:W-:Y:S01]  /*0160*/  @!P0 IMAD.MOV.U32 R19, RZ, RZ, 0xf ;  /* 0x0000000fff138424 */ /* 0x000fe200078e00ff */
[----:B------:R-:W-:Y:S01]  /*0170*/  MOV R17, R16 ;  /* 0x0000001000117202 */ /* 0x000fe20000000f00 */
[----:B------:R-:W-:Y:S01]  /*0180*/  @!P0 IMAD.MOV.U32 R15, RZ, RZ, 0x3b1 ;  /* 0x000003b1ff0f8424 */ /* 0x000fe200078e00ff */
[----:B0-----:R-:W-:Y:S01]  /*0190*/  @!P0 LEA R0, R3, R0, 0x18 ;  /* 0x0000000003008211 */ /* 0x001fe200078ec0ff */
[----:B---3--:R-:W-:-:S04]  /*01a0*/  IMAD.WIDE R2, R11, 0x4, R6 ;  /* 0x000000040b027825 */ /* 0x008fc800078e0206 */
[----:B------:R0:W-:Y:S01]  /*01b0*/  @!P0 STS.128 [R0+0x630], R16 ;  /* 0x0006301000008388 */ /* 0x0001e20000000c00 */
[----:B----4-:R-:W-:-:S03]  /*01c0*/  IMAD.WIDE.U32 R6, R43, 0x4, R6 ;  /* 0x000000042b067825 */ /* 0x010fc600078e0006 */
[----:B------:R2:W-:Y:S01]  /*01d0*/  @!P0 STS.64 [R0+0x640], R14 ;  /* 0x0006400e00008388 */ /* 0x0005e20000000a00 */
[----:B------:R-:W-:Y:S06]  /*01e0*/  BAR.SYNC.DEFER_BLOCKING 0x0 ;  /* 0x0000000000007b1d */ /* 0x000fec0000010000 */
[----:B------:R-:W5:Y:S04]  /*01f0*/  LDG.E R3, desc[UR36][R2.64] ;  /* 0x0000002402037981 */ /* 0x000f68000c1e1900 */
[----:B------:R-:W3:Y:S01]  /*0200*/  LDG.E R7, desc[UR36][R6.64] ;  /* 0x0000002406077981 */ /* 0x000ee2000c1e1900 */
[----:B0-----:R-:W-:-:S02]  /*0210*/  IMAD R17, R43, 0x3, RZ ;  /* 0x000000032b117824 */ /* 0x001fc400078e02ff */
[----:B--2---:R-:W-:Y:S02]  /*0220*/  IMAD R15, R11, 0x3, RZ ;  /* 0x000000030b0f7824 */ /* 0x004fe400078e02ff */
[----:B-1----:R-:W-:-:S04]  /*0230*/  IMAD.WIDE.U32 R10, R17, 0x8, R12 ;  /* 0x00000008110a7825 */ /* 0x002fc800078e000c */
[----:B------:R-:W-:Y:S01]  /*0240*/  IMAD.WIDE R12, R15, 0x8, R12 ;  /* 0x000000080f0c7825 */ /* 0x000fe200078e020c */
[----:B------:R-:W2:Y:S04]  /*0250*/  LDG.E.64 R18, desc[UR36][R10.64+0x10] ;  /* 0x000010240a127981 */ /* 0x000ea8000c1e1b00 */
[----:B------:R-:W4:Y:S04]  /*0260*/  LDG.E.64 R14, desc[UR36][R10.64+0x8] ;  /* 0x000008240a0e7981 */ /* 0x000f28000c1e1b00 */
[----:B------:R-:W4:Y:S01]  /*0270*/  LDG.E.64 R16, desc[UR36][R12.64+0x8] ;  /* 0x000008240c107981 */ /* 0x000f22000c1e1b00 */
[----:B-----5:R-:W-:-:S03]  /*0280*/  IMAD.WIDE R4, R3, 0x4, R8 ;  /* 0x0000000403047825 */ /* 0x020fc600078e0208 */
[----:B------:R-:W5:Y:S01]  /*0290*/  LDG.E.64 R2, desc[UR36][R10.64] ;  /* 0x000000240a027981 */ /* 0x000f62000c1e1b00 */
[----:B---3--:R-:W-:-:S03]  /*02a0*/  IMAD.WIDE R8, R7, 0x4, R8 ;  /* 0x0000000407087825 */ /* 0x008fc600078e0208 */
[----:B------:R-:W3:Y:S04]  /*02b0*/  LDG.E R20, desc[UR36][R4.64+-0x4] ;  /* 0xfffffc2404147981 */ /* 0x000ee8000c1e1900 */
[----:B------:R-:W2:Y:S04]  /*02c0*/  LDG.E R8, desc[UR36][R8.64+-0x4] ;  /* 0xfffffc2408087981 */ /* 0x000ea8000c1e1900 */
        /* <DEDUP_REMOVED lines=12> */
[----:B----4-:R-:W-:-:S12]  /*0390*/  DADD R14, R14, -R16 ;  /* 0x000000000e0e7229 */ /* 0x010fd80000000810 */
[----:B------:R-:W-:Y:S01]  /*03a0*/  UIADD3 UR9, UPT, UPT, UR9, 0x120, URZ ;  /* 0x0000012009097890 */ /* 0x000fe2000fffe0ff */
[----:B---3--:R-:W-:Y:S02]  /*03b0*/  R2UR UR7, R20 ;  /* 0x00000000140772ca */ /* 0x008fe400000e0000 */
[----:B--2---:R-:W-:-:S11]  /*03c0*/  R2UR UR38, R8 ;  /* 0x00000000082672ca */ /* 0x004fd600000e0000 */
        /* <DEDUP_REMOVED lines=57> */
[----:B------:R-:W-:-:S03]  /*0760*/  MOV R10, RZ ;  /* 0x000000ff000a7202 */ /* 0x000fc60000000f00 */
        /* <DEDUP_REMOVED lines=13> */
[----:B------:R-:W-:Y:S02]  /*0840*/  FSEL R3, R0, -1.875, !P1 ;  /* 0xbff0000000037808 */ /* 0x000fe40004800000 */
[----:B------:R-:W-:-:S03]  /*0850*/  MOV R2, RZ ;  /* 0x000000ff00027202 */ /* 0x000fc60000000f00 */
[----:B------:R-:W-:-:S03]  /*0860*/  FSEL R4, R8, R4, !P0 ;  /* 0x0000000408047208 */ /* 0x000fc60004000000 */
        /* <DEDUP_REMOVED lines=37> */
.L_x_643:
[----:B------:R-:W0:Y:S01]  /*0ac0*/  LDC.64 R2, c[0x4][R2] ;  /* 0x0100000002027b82 */ /* 0x000e220000000a00 */
[----:B------:R-:W1:Y:S01]  /*0ad0*/  LDCU.64 UR4, c[0x4][0x8] ;  /* 0x01000100ff0477ac */ /* 0x000e620008000a00 */
[----:B------:R-:W-:Y:S02]  /*0ae0*/  CS2R R6, SRZ ;  /* 0x0000000000067805 */ /* 0x000fe4000001ff00 */
[----:B-1----:R-:W-:Y:S01]  /*0af0*/  MOV R4, UR4 ;  /* 0x0000000400047c02 */ /* 0x002fe20008000f00 */
[----:B------:R-:W-:-:S07]  /*0b00*/  IMAD.U32 R5, RZ, RZ, UR5 ;  /* 0x00000005ff057e24 */ /* 0x000fce000f8e00ff */
[----:B------:R-:W-:-:S07]  /*0b10*/  LEPC R20, `(.L_x_644) ;  /* 0x000000001014794e */ /* 0x000fce0000000000 */
[----:B0-----:R-:W-:Y:S05]  /*0b20*/  CALL.ABS.NOINC R2 ;  /* 0x0000000002007343 */ /* 0x001fea0003c00000 */
.L_x_644:
[----:B------:R-:W-:Y:S05]  /*0b30*/  BRA `(.L_x_641) ;  /* 0x000000b800b07947 */ /* 0x000fea0003800000 */
.L_x_642:
        /* <DEDUP_REMOVED lines=20> */
[----:B------:R-:W-:Y:S01]  /*0c80*/  MOV R69, 0x3fd00000 ;  /* 0x3fd0000000457802 */ /* 0x000fe20000000f00 */
[----:B------:R-:W-:Y:S01]  /*0c90*/  IMAD.MOV.U32 R64, RZ, RZ, R40 ;  /* 0x000000ffff407224 */ /* 0x000fe200078e0028 */
[----:B------:R-:W-:Y:S01]  /*0ca0*/  MOV R77, 0xcd0 ;  /* 0x00000cd0004d7802 */ /* 0x000fe20000000f00 */
[----:B------:R-:W-:-:S07]  /*0cb0*/  IMAD.MOV.U32 R63, RZ, RZ, R41 ;  /* 0x000000ffff3f7224 */ /* 0x000fce00078e0029 */
[----:B------:R-:W-:Y:S05]  /*0cc0*/  CALL.REL.NOINC `($__internal_9_$__cuda_sm20_div_rn_f64_full) ;  /* 0x0000014400e47944 */ /* 0x000fea0003c00000 */
[----:B------:R-:W-:Y:S01]  /*0cd0*/  IMAD.MOV.U32 R2, RZ, RZ, R72 ;  /* 0x000000ffff027224 */ /* 0x000fe200078e0048 */
[----:B------:R-:W-:-:S07]  /*0ce0*/  MOV R3, R73 ;  /* 0x0000004900037202 */ /* 0x000fce0000000f00 */
.L_x_645:
        /* <DEDUP_REMOVED lines=23> */
[----:B------:R-:W-:Y:S05]  /*0e60*/  CALL.REL.NOINC `($__internal_9_$__cuda_sm20_div_rn_f64_full) ;  /* 0x00000144007c7944 */ /* 0x000fea0003c00000 */
[----:B------:R-:W-:Y:S02]  /*0e70*/  IMAD.MOV.U32 R8, RZ, RZ, R72 ;  /* 0x000000ffff087224 */ /* 0x000fe400078e0048 */
[----:B------:R-:W-:-:S07]  /*0e80*/  IMAD.MOV.U32 R9, RZ, RZ, R73 ;  /* 0x000000ffff097224 */ /* 0x000fce00078e0049 */
.L_x_646:
        /* <DEDUP_REMOVED lines=9> */
[----:B------:R-:W-:Y:S01]  /*0f20*/  HFMA2 R5, -RZ, RZ, 0, 0 ;  /* 0x00000000ff057431 */ /* 0x000fe200000001ff */
[----:B------:R-:W-:-:S12]  /*0f30*/  ULOP3.LUT UR4, UR5, 0xfffffff0, URZ, 0xc0, !UPT ;  /* 0xfffffff005047892 */ /* 0x000fd8000f8ec0ff */
.L_x_649:
[C---:B0-----:R-:W-:Y:S02]  /*0f40*/  IMAD R0, R5.reuse, 0x8, R50 ;  /* 0x0000000805007824 */ /* 0x041fe400078e0232 */
[----:B------:R-:W-:-:S03]  /*0f50*/  VIADD R5, R5, 0x10 ;  /* 0x0000001005057836 */ /* 0x000fc60000000000 */
[----:B------:R0:W-:Y:S02]  /*0f60*/  STS.128 [R0], RZ ;  /* 0x000000ff00007388 */ /* 0x0001e40000000c00 */
[----:B------:R-:W-:Y:S02]  /*0f70*/  ISETP.NE.AND P0, PT, R5, UR4, PT ;  /* 0x0000000405007c0c */ /* 0x000fe4000bf05270 */
        /* <DEDUP_REMOVED lines=8> */
.L_x_648:
[----:B------:R-:W-:Y:S05]  /*1000*/  BRA.U !UP1, `(.L_x_647) ;  /* 0x0000000109907547 */ /* 0x000fea000b800000 */
[----:B------:R-:W-:Y:S02]  /*1010*/  UISETP.GE.U32.AND UP0, UPT, UR6, 0x8, UPT ;  /* 0x000000080600788c */ /* 0x000fe4000bf06070 */
[----:B------:R-:W-:-:S04]  /*1020*/  ULOP3.LUT UR7, UR5, 0x7, URZ, 0xc0, !UPT ;  /* 0x0000000705077892 */ /* 0x000fc8000f8ec0ff */
[----:B------:R-:W-:-:S03]  /*1030*/  UISETP.NE.AND UP1, UPT, UR7, URZ, UPT ;  /* 0x000000ff0700728c */ /* 0x000fc6000bf25270 */
[----:B------:R-:W-:Y:S08]  /*1040*/  BRA.U !UP0, `(.L_x_650) ;  /* 0x00000001082c7547 */ /* 0x000ff0000b800000 */
[----:B------:R-:W-:Y:S01]  /*1050*/  IMAD.U32 R5, RZ, RZ, UR4 ;  /* 0x00000004ff057e24 */ /* 0x000fe2000f8e00ff */
[----:B------:R-:W-:-:S04]  /*1060*/  UIADD3 UR4, UPT, UPT, UR4, 0x8, URZ ;  /* 0x0000000804047890 */ /* 0x000fc8000fffe0ff */
[----:B0-----:R-:W-:-:S05]  /*1070*/  LEA R0, R5, R50, 0x3 ;  /* 0x0000003205007211 */ /* 0x001fca00078e18ff */
        /* <DEDUP_REMOVED lines=8> */
.L_x_650:
[----:B------:R-:W-:Y:S05]  /*1100*/  BRA.U !UP1, `(.L_x_647) ;  /* 0x0000000109507547 */ /* 0x000fea000b800000 */
[----:B------:R-:W-:Y:S01]  /*1110*/  UISETP.GE.U32.AND UP0, UPT, UR7, 0x4, UPT ;  /* 0x000000040700788c */ /* 0x000fe2000bf06070 */
[----:B------:R-:W-:Y:S01]  /*1120*/  IMAD.U32 R5, RZ, RZ, UR4 ;  /* 0x00000004ff057e24 */ /* 0x000fe2000f8e00ff */
        /* <DEDUP_REMOVED lines=11> */
.L_x_651:
[----:B------:R-:W-:Y:S01]  /*11e0*/  IMAD.U32 R5, RZ, RZ, UR4 ;  /* 0x00000004ff057e24 */ /* 0x000fe2000f8e00ff */
[----:B------:R-:W-:Y:S02]  /*11f0*/  UIADD3 UR5, UPT, UPT, UR5, 0x1, URZ ;  /* 0x0000000105057890 */ /* 0x000fe4000fffe0ff */
[----:B------:R-:W-:Y:S02]  /*1200*/  UIADD3 UR4, UPT, UPT, UR4, 0x1, URZ ;  /* 0x0000000104047890 */ /* 0x000fe4000fffe0ff */
[----:B--23--:R-:W-:Y:S01]  /*1210*/  LEA R0, R5, R50, 0x3 ;  /* 0x0000003205007211 */ /* 0x00cfe200078e18ff */
[----:B------:R-:W-:-:S04]  /*1220*/  UISETP.NE.AND UP0, UPT, UR5, UR6, UPT ;  /* 0x000000060500728c */ /* 0x000fc8000bf05270 */
[----:B------:R3:W-:Y:S05]  /*1230*/  STS.64 [R0], RZ ;  /* 0x000000ff00007388 */ /* 0x0007ea0000000a00 */
[----:B------:R-:W-:Y:S05]  /*1240*/  BRA.U UP0, `(.L_x_651) ;  /* 0xfffffffd00e47547 */ /* 0x000fea000b83ffff */
.L_x_647:
[C---:B------:R-:W-:Y:S01]  /*1250*/  ISETP.NE.AND P0, PT, R42.reuse, RZ, PT ;  /* 0x000000ff2a00720c */ /* 0x040fe20003f05270 */
[----:B------:R-:W4:Y:S01]  /*1260*/  LDCU UR4, c[0x0][0x3e0] ;  /* 0x00007c00ff0477ac */ /* 0x000f220008000800 */
[----:B------:R-:W-:Y:S01]  /*1270*/  VIADD R54, R42, 0x1 ;  /* 0x000000012a367836 */ /* 0x000fe20000000000 */
        /* <DEDUP_REMOVED lines=29> */
[----:B------:R-:W-:Y:S05]  /*1450*/  CALL.REL.NOINC `($__internal_9_$__cuda_sm20_div_rn_f64_full) ;  /* 0x0000014000007944 */ /* 0x000fea0003c00000 */
[----:B------:R-:W-:Y:S01]  /*1460*/  MOV R10, R72 ;  /* 0x00000048000a7202 */ /* 0x000fe20000000f00 */
[----:B------:R-:W-:-:S07]  /*1470*/  IMAD.MOV.U32 R11, RZ, RZ, R73 ;  /* 0x000000ffff0b7224 */ /* 0x000fce00078e0049 */
.L_x_654:
[----:B------:R-:W-:-:S06]  /*1480*/  UIADD3 UR4, UPT, UPT, UR46, -0x1, URZ ;  /* 0xffffffff2e047890 */ /* 0x000fcc000fffe0ff */
[----:B------:R-:W-:-:S05]  /*1490*/  IMAD.U32 R53, RZ, RZ, UR4 ;  /* 0x00000004ff357e24 */ /* 0x000fca000f8e00ff */
[----:B------:R-:W-:-:S07]  /*14a0*/  LOP3.LUT R53, R53, 0x3, RZ, 0xc0, !PT ;  /* 0x0000000335357812 */ /* 0x000fce00078ec0ff */
.L_x_717:
        /* <DEDUP_REMOVED lines=20> */
[----:B------:R-:W-:Y:S01]  /*15f0*/  @!P3 MOV R0, 0x1 ;  /* 0x000000010000b802 */ /* 0x000fe20000000f00 */
        /* <DEDUP_REMOVED lines=19> */
[----:B------:R-:W-:Y:S01]  /*1730*/  MOV R18, 0x1760 ;  /* 0x0000176000127802 */ /* 0x000fe20000000f00 */
[----:B------:R-:W-:-:S07]  /*1740*/  IMAD.MOV.U32 R16, RZ, RZ, R29 ;  /* 0x000000ffff107224 */ /* 0x000fce00078e001d */
[----:B------:R-:W-:Y:S05]  /*1750*/  CALL.REL.NOINC `($_Z10mkstrxd_cuILi2ELi4EEviiiiPdPiiS1_dddS0_iS0_iS1_S1_S0_S0_bbbS0_S0_S1_S1_S0_S0_$__internal_trig_reduction_slowpathd) ;  /* 0x0000014400c47944 */ /* 0x000fea0003c00000 */
.L_x_658:
[----:B------:R-:W-:Y:S05]  /*1760*/  BSYNC.RECONVERGENT B2 ;  /* 0x0000000000027941 */ /* 0x000fea0003800200 */
.L_x_657:
[----:B------:R-:W-:-:S07]  /*1770*/  VIADD R0, R0, 0x1 ;  /* 0x0000000100007836 */ /* 0x000fce0000000000 */
.L_x_656:
[----:B------:R-:W-:Y:S05]  /*1780*/  BSYNC.RECONVERGENT B1 ;  /* 0x0000000000017941 */ /* 0x000fea0003800200 */
.L_x_655:
        /* <DEDUP_REMOVED lines=27> */
[----:B------:R-:W-:Y:S02]  /*1940*/  LOP3.LUT P0, RZ, R0, 0x2, RZ, 0xc0, !PT ;  /* 0x0000000200ff7812 */ /* 0x000fe4000780c0ff */
[----:B------:R-:W-:Y:S02]  /*1950*/  @!P3 MOV R0, RZ ;  /* 0x000000ff0000b202 */ /* 0x000fe40000000f00 */
        /* <DEDUP_REMOVED lines=24> */
[----:B------:R-:W-:Y:S01]  /*1ae0*/  IMAD.MOV.U32 R12, RZ, RZ, R4 ;  /* 0x000000ffff0c7224 */ /* 0x000fe200078e0004 */
[----:B------:R-:W-:-:S07]  /*1af0*/  MOV R13, R5 ;  /* 0x00000005000d7202 */ /* 0x000fce0000000f00 */
.L_x_660:
[----:B------:R-:W-:Y:S05]  /*1b00*/  BSYNC.RECONVERGENT B1 ;  /* 0x0000000000017941 */ /* 0x000fea0003800200 */
.L_x_659:
        /* <DEDUP_REMOVED lines=9> */
[----:B------:R-:W-:Y:S01]  /*1ba0*/  DMUL R16, R12, R12 ;  /* 0x0000000c0c107228 */ /* 0x000fe20000000000 */
[----:B------:R-:W-:-:S02]  /*1bb0*/  MOV R15, 0x3da8ff83 ;  /* 0x3da8ff83000f7802 */ /* 0x000fc40000000f00 */
[----:B------:R-:W-:Y:S02]  /*1bc0*/  CS2R R20, SRZ ;  /* 0x0000000000147805 */ /* 0x000fe4000001ff00 */
[----:B------:R-:W-:Y:S01]  /*1bd0*/  ISETP.NE.U32.AND P0, PT, R14, 0x1, PT ;  /* 0x000000010e00780c */ /* 0x000fe20003f05070 */
[----:B------:R-:W-:Y:S01]  /*1be0*/  IMAD.MOV.U32 R14, RZ, RZ, 0x20fd8164 ;  /* 0x20fd8164ff0e7424 */ /* 0x000fe200078e00ff */
[----:B------:R-:W-:Y:S01]  /*1bf0*/  DMUL R18, R6, R6 ;  /* 0x0000000606127228 */ /* 0x000fe20000000000 */
[----:B------:R-:W-:Y:S01]  /*1c00*/  IMAD.MOV.U32 R26, RZ, RZ, 0x0 ;  /* 0x00000000ff1a7424 */ /* 0x000fe200078e00ff */
[----:B------:R-:W-:Y:S01]  /*1c10*/  FSEL R15, -R15, 0.11223486810922622681, !P0 ;  /* 0x3de5db650f0f7808 */ /* 0x000fe20004000100 */
[----:B0-----:R-:W-:Y:S01]  /*1c20*/  IMAD.MOV.U32 R4, RZ, RZ, 0x0 ;  /* 0x00000000ff047424 */ /* 0x001fe200078e00ff */
[----:B------:R-:W-:Y:S01]  /*1c30*/  FSEL R14, R14, -8.06006814911005101289e+34, !P0 ;  /* 0xf9785eba0e0e7808 */ /* 0x000fe20004000000 */
[----:B------:R-:W-:Y:S01]  /*1c40*/  IMAD.MOV.U32 R27, RZ, RZ, 0x3ff00000 ;  /* 0x3ff00000ff1b7424 */ /* 0x000fe200078e00ff */
[----:B------:R-:W-:Y:S01]  /*1c50*/  MOV R5, 0x3ff00000 ;  /* 0x3ff0000000057802 */ /* 0x000fe20000000f00 */
[----:B------:R-:W-:Y:S01]  /*1c60*/  STL.128 [R1+0x150], R20 ;  /* 0x0001501401007387 */ /* 0x000fe20000100c00 */
[----:B------:R-:W-:Y:S01]  /*1c70*/  UISETP.GE.U32.AND UP0, UPT, UR46, 0x2, UPT ;  /* 0x000000022e00788c */ /* 0x000fe2000bf06070 */
[----:B------:R-:W-:-:S02]  /*1c80*/  DFMA R18, R22, R22, R18 ;  /* 0x000000161612722b */ /* 0x000fc40000000012 */
[----:B------:R-:W-:Y:S04]  /*1c90*/  STL.128 [R1+0x120], R4 ;  /* 0x0001200401007387 */ /* 0x000fe80000100c00 */
[----:B------:R-:W-:Y:S01]  /*1ca0*/  STL.128 [R1+0x1b0], R24 ;  /* 0x0001b01801007387 */ /* 0x000fe20000100c00 */
[----:B--2---:R-:W-:Y:S01]  /*1cb0*/  DFMA R28, R16, R14, R28 ;  /* 0x0000000e101c722b */ /* 0x004fe2000000001c */
[----:B------:R-:W-:Y:S02]  /*1cc0*/  IMAD.MOV.U32 R14, RZ, RZ, 0x0 ;  /* 0x00000000ff0e7424 */ /* 0x000fe400078e00ff */
[----:B------:R-:W-:-:S05]  /*1cd0*/  IMAD.MOV.U32 R15, RZ, RZ, 0x3ff00000 ;  /* 0x3ff00000ff0f7424 */ /* 0x000fca00078e00ff */
        /* <DEDUP_REMOVED lines=30> */
.L_x_664:
[----:B0-----:R-:W-:Y:S01]  /*1ec0*/  IMAD.U32 R0, RZ, RZ, UR4 ;  /* 0x00000004ff007e24 */ /* 0x001fe2000f8e00ff */
[----:B------:R-:W-:Y:S02]  /*1ed0*/  UIADD3 UR6, UPT, UPT, UR4, 0xf, URZ ;  /* 0x0000000f04067890 */ /* 0x000fe4000fffe0ff */
[----:B------:R-:W-:Y:S02]  /*1ee0*/  UIADD3 UR4, UPT, UPT, UR4, 0x10, URZ ;  /* 0x0000001004047890 */ /* 0x000fe4000fffe0ff */
[----:B------:R-:W-:Y:S01]  /*1ef0*/  LEA R0, R0, R1, 0x3 ;  /* 0x0000000100007211 */ /* 0x000fe200078e18ff */
        /* <DEDUP_REMOVED lines=11> */
.L_x_663:
        /* <DEDUP_REMOVED lines=9> */
[----:B------:R-:W-:-:S03]  /*2040*/  UIADD3 UR4, UPT, UPT, UR4, 0x8, URZ ;  /* 0x0000000804047890 */ /* 0x000fc6000fffe0ff */
        /* <DEDUP_REMOVED lines=9> */
.L_x_666:
[----:B------:R-:W-:Y:S05]  /*20e0*/  BRA.U !UP1, `(.L_x_665) ;  /* 0x0000002d09c47547 */ /* 0x000fea000b800000 */
[----:B------:R-:W-:Y:S01]  /*20f0*/  ULOP3.LUT UR5, UR6, 0x7, URZ, 0xc0, !UPT ;  /* 0x0000000706057892 */ /* 0x000fe2000f8ec0ff */
[----:B01----:R-:W-:-:S03]  /*2100*/  IMAD.U32 R0, RZ, RZ, UR4 ;  /* 0x00000004ff007e24 */ /* 0x003fc6000f8e00ff */
[----:B------:R-:W-:-:S04]  /*2110*/  UIADD3 UR5, UPT, UPT, UR5, -0x1, URZ ;  /* 0xffffffff05057890 */ /* 0x000fc8000fffe0ff */
[----:B------:R-:W-:-:S06]  /*2120*/  UISETP.GE.U32.AND UP0, UPT, UR5, 0x3, UPT ;  /* 0x000000030500788c */ /* 0x000fcc000bf06070 */
[----:B------:R-:W-:-:S05]  /*2130*/  PLOP3.LUT P0, PT, PT, PT, UP0, 0x80, 0x8 ;  /* 0x000000000008781c */ /* 0x000fca0003f0f008 */
[----:B------:R-:W-:-:S08]  /*2140*/  @UP0 UIADD3 UR4, UPT, UPT, UR4, 0x4, URZ ;  /* 0x0000000404040890 */ /* 0x000fd0000fffe0ff */
[----:B------:R-:W-:-:S05]  /*2150*/  @P0 LEA R0, R0, R1, 0x3 ;  /* 0x0000000100000211 */ /* 0x000fca00078e18ff */
[----:B------:R2:W-:Y:S04]  /*2160*/  @P0 STL.64 [R0], RZ ;  /* 0x000000ff00000387 */ /* 0x0005e80000100a00 */
[----:B------:R2:W-:Y:S04]  /*2170*/  @P0 STL.64 [R0+0x8], RZ ;  /* 0x000008ff00000387 */ /* 0x0005e80000100a00 */
[----:B------:R2:W-:Y:S04]  /*2180*/  @P0 STL.64 [R0+0x10], RZ ;  /* 0x000010ff00000387 */ /* 0x0005e80000100a00 */
[----:B------:R2:W-:Y:S01]  /*2190*/  @P0 STL.64 [R0+0x18], RZ ;  /* 0x000018ff00000387 */ /* 0x0005e20000100a00 */
[----:B------:R-:W-:-:S13]  /*21a0*/  ISETP.NE.AND P0, PT, R53, RZ, PT ;  /* 0x000000ff3500720c */ /* 0x000fda0003f05270 */
[----:B--2---:R-:W-:Y:S05]  /*21b0*/  @!P0 BRA `(.L_x_665) ;  /* 0x0000002c00908947 */ /* 0x004fea0003800000 */
[----:B------:R-:W-:Y:S01]  /*21c0*/  IMAD.U32 R0, RZ, RZ, UR4 ;  /* 0x00000004ff007e24 */ /* 0x000fe2000f8e00ff */
        /* <DEDUP_REMOVED lines=9> */
.L_x_662:
[----:B------:R-:W-:Y:S01]  /*2260*/  IMAD.MOV.U32 R26, RZ, RZ, R6 ;  /* 0x000000ffff1a7224 */ /* 0x000fe200078e0006 */
[----:B------:R-:W-:Y:S01]  /*2270*/  MOV R27, R7 ;  /* 0x00000007001b7202 */ /* 0x000fe20000000f00 */
[----:B------:R4:W-:Y:S01]  /*2280*/  STL.64 [R1+0x8], R22 ;  /* 0x0000081601007387 */ /* 0x0009e20000100a00 */
[----:B------:R-:W-:-:S03]  /*2290*/  UISETP.GE.AND UP0, UPT, UR38, 0x2, UPT ;  /* 0x000000022600788c */ /* 0x000fc6000bf06270 */
[----:B------:R4:W-:Y:S06]  /*22a0*/  STL.128 [R1+0x10], R24 ;  /* 0x0000101801007387 */ /* 0x0009ec0000100c00 */
[----:B------:R-:W-:Y:S05]  /*22b0*/  BRA.U !UP0, `(.L_x_665) ;  /* 0x0000002d08507547 */ /* 0x000fea000b800000 */
[----:B------:R-:W-:Y:S02]  /*22c0*/  HFMA2 R49, -RZ, RZ, 1.984375, 0 ;  /* 0x3ff00000ff317431 */ /* 0x000fe400000001ff */
[----:B------:R-:W-:Y:S01]  /*22d0*/  IMAD.MOV.U32 R55, RZ, RZ, 0x1 ;  /* 0x00000001ff377424 */ /* 0x000fe200078e00ff */
[----:B------:R-:W-:Y:S01]  /*22e0*/  PRMT R57, RZ, 0x7610, R57 ;  /* 0x00007610ff397816 */ /* 0x000fe20000000039 */
[----:B------:R-:W-:Y:S02]  /*22f0*/  IMAD.MOV.U32 R56, RZ, RZ, RZ ;  /* 0x000000ffff387224 */ /* 0x000fe400078e00ff */
[----:B------:R-:W-:-:S07]  /*2300*/  IMAD.MOV.U32 R48, RZ, RZ, 0x0 ;  /* 0x00000000ff307424 */ /* 0x000fce00078e00ff */
.L_x_706:
[----:B------:R-:W-:Y:S01]  /*2310*/  VIADD R59, R56, 0x2 ;  /* 0x00000002383b7836 */ /* 0x000fe20000000000 */
[----:B--2---:R-:W2:Y:S03]  /*2320*/  LDL.64 R32, [R1+0x1b0] ;  /* 0x0001b00001207983 */ /* 0x004ea60000100a00 */
[----:B------:R-:W-:-:S05]  /*2330*/  IMAD R0, R59, 0x30, R52 ;  /* 0x000000303b007824 */ /* 0x000fca00078e0234 */
[----:B01-34-:R-:W3:Y:S01]  /*2340*/  LDL.64 R22, [R0+-0x30] ;  /* 0xffffd00000167983 */ /* 0x01bee20000100a00 */
[----:B------:R-:W0:Y:S01]  /*2350*/  I2F.F64.U32 R30, R59 ;  /* 0x0000003b001e7312 */ /* 0x000e220000201800 */
[----:B------:R-:W-:Y:S01]  /*2360*/  IMAD.MOV.U32 R26, RZ, RZ, 0x1 ;  /* 0x00000001ff1a7424 */ /* 0x000fe200078e00ff */
[----:B------:R-:W-:Y:S01]  /*2370*/  BSSY.RECONVERGENT B3, `(.L_x_667) ;  /* 0x0000024000037945 */ /* 0x000fe20003800200 */
[C---:B------:R-:W-:Y:S01]  /*2380*/  VIADD R4, R56.reuse, 0x1 ;  /* 0x0000000138047836 */ /* 0x040fe20000000000 */
[----:B------:R-:W-:Y:S01]  /*2390*/  DSETP.GT.AND P1, PT, R18, R12, PT ;  /* 0x0000000c1200722a */ /* 0x000fe20003f24000 */
[----:B------:R-:W-:Y:S01]  /*23a0*/  VIADD R82, R56, 0x3 ;  /* 0x0000000338527836 */ /* 0x000fe20000000000 */
[----:B------:R-:W-:Y:S01]  /*23b0*/  IADD3 R83, PT, PT, R0, -0x30, RZ ;  /* 0xffffffd000537810 */ /* 0x000fe20007ffe0ff */
[----:B------:R-:W-:Y:S01]  /*23c0*/  IMAD.MOV.U32 R76, RZ, RZ, R56 ;  /* 0x000000ffff4c7224 */ /* 0x000fe200078e0038 */
[----:B------:R-:W1:Y:S01]  /*23d0*/  I2F.F64 R24, R4 ;  /* 0x0000000400187312 */ /* 0x000e620000201c00 */
[----:B------:R-:W-:Y:S01]  /*23e0*/  IADD3 R5, PT, PT, R59, R4, RZ ;  /* 0x000000043b057210 */ /* 0x000fe20007ffe0ff */
[----:B------:R-:W-:-:S02]  /*23f0*/  IMAD.MOV.U32 R56, RZ, RZ, R4 ;  /* 0x000000ffff387224 */ /* 0x000fc400078e0004 */
[----:B------:R-:W-:-:S04]  /*2400*/  IMAD R58, R59, R82, RZ ;  /* 0x000000523b3a7224 */ /* 0x000fc800078e02ff */
        /* <DEDUP_REMOVED lines=11> */
[----:B------:R-:W-:Y:S02]  /*24c0*/  IMAD.MOV.U32 R48, RZ, RZ, R22 ;  /* 0x000000ffff307224 */ /* 0x000fe400078e0016 */
[----:B------:R-:W-:-:S05]  /*24d0*/  IMAD.MOV.U32 R49, RZ, RZ, R23 ;  /* 0x000000ffff317224 */ /* 0x000fca00078e0017 */
        /* <DEDUP_REMOVED lines=10> */
[----:B------:R-:W-:Y:S05]  /*2580*/  CALL.REL.NOINC `($__internal_9_$__cuda_sm20_div_rn_f64_full) ;  /* 0x0000012c00b47944 */ /* 0x000fea0003c00000 */
[----:B------:R-:W-:Y:S02]  /*2590*/  IMAD.MOV.U32 R20, RZ, RZ, R72 ;  /* 0x000000ffff147224 */ /* 0x000fe400078e0048 */
[----:B------:R-:W-:-:S07]  /*25a0*/  IMAD.MOV.U32 R21, RZ, RZ, R73 ;  /* 0x000000ffff157224 */ /* 0x000fce00078e0049 */
.L_x_668:
[----:B------:R-:W-:Y:S05]  /*25b0*/  BSYNC.RECONVERGENT B3 ;  /* 0x0000000000037941 */ /* 0x000fea0003800200 */
.L_x_667:
[----:B------:R-:W-:Y:S01]  /*25c0*/  IMAD R85, R58, 0x8, R1 ;  /* 0x000000083a557824 */ /* 0x000fe200078e0201 */
[----:B------:R-:W-:Y:S01]  /*25d0*/  STL.64 [R0], R20 ;  /* 0x0000001400007387 */ /* 0x000fe20000100a00 */
[----:B------:R-:W-:-:S03]  /*25e0*/  IMAD R31, R59, 0x8, R0 ;  /* 0x000000083b1f7824 */ /* 0x000fc600078e0200 */
[----:B------:R0:W-:Y:S04]  /*25f0*/  STL.64 [R85], R20 ;  /* 0x0000001455007387 */ /* 0x0001e80000100a00 */
[----:B------:R-:W2:Y:S01]  /*2600*/  LDL.64 R4, [R31+-0x38] ;  /* 0xffffc8001f047983 */ /* 0x000ea20000100a00 */
[----:B------:R-:W-:Y:S01]  /*2610*/  IADD3 R55, PT, PT, R55, 0x2, RZ ;  /* 0x0000000237377810 */ /* 0x000fe20007ffe0ff */
[----:B------:R-:W-:-:S03]  /*2620*/  IMAD R33, R59, 0x8, R1 ;  /* 0x000000083b217824 */ /* 0x000fc600078e0201 */
        /* <DEDUP_REMOVED lines=15> */
[----:B------:R-:W-:-:S05]  /*2720*/  IMAD.IADD R4, R59, 0x1, R58 ;  /* 0x000000013b047824 */ /* 0x000fca00078e023a */
[----:B------:R-:W-:Y:S02]  /*2730*/  LEA R5, R4, R1, 0x3 ;  /* 0x0000000104057211 */ /* 0x000fe400078e18ff */
        /* <DEDUP_REMOVED lines=9> */
[----:B------:R-:W-:Y:S01]  /*27d0*/  LOP3.LUT R71, R56, 0xfffffffc, RZ, 0xc0, !PT ;  /* 0xfffffffc38477812 */ /* 0x000fe200078ec0ff */
[----:B------:R-:W-:-:S07]  /*27e0*/  IMAD.MOV.U32 R70, RZ, RZ, 0x1 ;  /* 0x00000001ff467424 */ /* 0x000fce00078e00ff */
.L_x_680:
[----:B------:R-:W3:Y:S01]  /*27f0*/  LDL.64 R30, [R1+0x1b0] ;  /* 0x0001b000011e7983 */ /* 0x000ee20000100a00 */
[----:B--2---:R-:W-:-:S05]  /*2800*/  IMAD.IADD R33, R59, 0x1, -R70 ;  /* 0x000000013b217824 */ /* 0x004fca00078e0a46 */
[----:B0-----:R-:W-:-:S05]  /*2810*/  LEA R20, R33, R0, 0x3 ;  /* 0x0000000021147211 */ /* 0x001fca00078e18ff */
        /* <DEDUP_REMOVED lines=30> */
.L_x_673:
[----:B------:R-:W-:Y:S05]  /*2a00*/  BSYNC.RECONVERGENT B4 ;  /* 0x0000000000047941 */ /* 0x000fea0003800200 */
.L_x_672:
        /* <DEDUP_REMOVED lines=10> */
[----:B0-----:R-:W-:Y:S01]  /*2ab0*/  IADD3 R20, PT, PT, R70, 0x1, RZ ;  /* 0x0000000146147810 */ /* 0x001fe20007ffe0ff */
[----:B--2---:R-:W-:-:S07]  /*2ac0*/  DMUL R62, R24, R22 ;  /* 0x00000016183e7228 */ /* 0x004fce0000000000 */
[----:B------:R0:W-:Y:S04]  /*2ad0*/  STL.64 [R75], R62 ;  /* 0x0000003e4b007387 */ /* 0x0001e80000100a00 */
[----:B------:R-:W2:Y:S01]  /*2ae0*/  LDL.64 R60, [R1+0x1b0] ;  /* 0x0001b000013c7983 */ /* 0x000ea20000100a00 */
[----:B------:R-:W-:-:S04]  /*2af0*/  IMAD.IADD R25, R59, 0x1, -R20 ;  /* 0x000000013b197824 */ /* 0x000fc800078e0a14 */
[----:B------:R-:W-:-:S05]  /*2b00*/  IMAD R24, R25, 0x8, R0 ;  /* 0x0000000819187824 */ /* 0x000fca00078e0200 */
[----:B------:R-:W3:Y:S01]  /*2b10*/  LDL.64 R26, [R24+-0x30] ;  /* 0xffffd000181a7983 */ /* 0x000ee20000100a00 */
[----:B-1----:R-:W2:Y:S01]  /*2b20*/  I2F.F64.U32 R20, R20 ;  /* 0x0000001400147312 */ /* 0x002ea20000201800 */
[----:B------:R-:W-:Y:S01]  /*2b30*/  IMAD.MOV.U32 R28, RZ, RZ, 0x1 ;  /* 0x00000001ff1c7424 */ /* 0x000fe200078e00ff */
[----:B------:R-:W-:Y:S01]  /*2b40*/  DMUL R22, R18, R22 ;  /* 0x0000001612167228 */ /* 0x000fe20000000000 */
[----:B------:R-:W-:Y:S01]  /*2b50*/  BSSY.RECONVERGENT B4, `(.L_x_674) ;  /* 0x0000019000047945 */ /* 0x000fe20003800200 */
[----:B--2---:R-:W-:Y:S01]  /*2b60*/  DMUL R60, R60, R20 ;  /* 0x000000143c3c7228 */ /* 0x004fe20000000000 */
[----:B------:R-:W-:-:S05]  /*2b70*/  IADD3 R21, PT, PT, R5, -0x1, RZ ;  /* 0xffffffff05157810 */ /* 0x000fca0007ffe0ff */
        /* <DEDUP_REMOVED lines=19> */
[----:B------:R-:W-:Y:S05]  /*2cb0*/  CALL.REL.NOINC `($__internal_9_$__cuda_sm20_div_rn_f64_full) ;  /* 0x0000012400e87944 */ /* 0x000fea0003c00000 */
[----:B------:R-:W-:Y:S01]  /*2cc0*/  IMAD.MOV.U32 R22, RZ, RZ, R72 ;  /* 0x000000ffff167224 */ /* 0x000fe200078e0048 */
[----:B------:R-:W-:-:S07]  /*2cd0*/  MOV R23, R73 ;  /* 0x0000004900177202 */ /* 0x000fce0000000f00 */
.L_x_675:
[----:B------:R-:W-:Y:S05]  /*2ce0*/  BSYNC.RECONVERGENT B4 ;  /* 0x0000000000047941 */ /* 0x000fea0003800200 */
.L_x_674:
        /* <DEDUP_REMOVED lines=8> */
[----:B------:R-:W-:-:S05]  /*2d70*/  IADD3 R25, PT, PT, -R70, R76, RZ ;  /* 0x0000004c46197210 */ /* 0x000fca0007ffe1ff */
[----:B0-----:R-:W-:Y:S01]  /*2d80*/  IMAD R24, R25, 0x8, R0 ;  /* 0x0000000819187824 */ /* 0x001fe200078e0200 */
        /* <DEDUP_REMOVED lines=10> */
[----:B------:R-:W-:-:S05]  /*2e30*/  IADD3 R21, PT, PT, R33, R76, RZ ;  /* 0x0000004c21157210 */ /* 0x000fca0007ffe0ff */
        /* <DEDUP_REMOVED lines=17> */
[----:B------:R-:W-:Y:S01]  /*2f50*/  MOV R77, 0x2f80 ;  /* 0x00002f80004d7802 */ /* 0x000fe20000000f00 */
[----:B------:R-:W-:-:S07]  /*2f60*/  IMAD.MOV.U32 R63, RZ, RZ, R61 ;  /* 0x000000ffff3f7224 */ /* 0x000fce00078e003d */
[----:B------:R-:W-:Y:S05]  /*2f70*/  CALL.REL.NOINC `($__internal_9_$__cuda_sm20_div_rn_f64_full) ;  /* 0x0000012400387944 */ /* 0x000fea0003c00000 */
[----:B------:R-:W-:Y:S01]  /*2f80*/  IMAD.MOV.U32 R22, RZ, RZ, R72 ;  /* 0x000000ffff167224 */ /* 0x000fe200078e0048 */
[----:B------:R-:W-:-:S07]  /*2f90*/  MOV R23, R73 ;  /* 0x0000004900177202 */ /* 0x000fce0000000f00 */
.L_x_677:
[----:B------:R-:W-:Y:S05]  /*2fa0*/  BSYNC.RECONVERGENT B4 ;  /* 0x0000000000047941 */ /* 0x000fea0003800200 */
.L_x_676:
[----:B------:R-:W-:Y:S01]  /*2fb0*/  IMAD R62, R25, 0x8, R1 ;  /* 0x00000008193e7824 */ /* 0x000fe200078e0201 */
[----:B------:R0:W-:Y:S04]  /*2fc0*/  STL.64 [R24], R22 ;  /* 0x0000001618007387 */ /* 0x0001e80000100a00 */
[----:B------:R-:W2:Y:S01]  /*2fd0*/  LDL.64 R20, [R62+0x120] ;  /* 0x000120003e147983 */ /* 0x000ea20000100a00 */
[----:B------:R-:W-:-:S04]  /*2fe0*/  VIADD R26, R74, 0xfffffffe ;  /* 0xfffffffe4a1a7836 */ /* 0x000fc80000000000 */
[----:B------:R-:W-:Y:S01]  /*2ff0*/  IMAD R31, R26, 0x8, R1 ;  /* 0x000000081a1f7824 */ /* 0x000fe200078e0201 */
[----:B--2---:R-:W-:-:S07]  /*3000*/  DMUL R28, R20, R22 ;  /* 0x00000016141c7228 */ /* 0x004fce0000000000 */
[----:B------:R-:W-:Y:S04]  /*3010*/  STL.64 [R31], R28 ;  /* 0x0000001c1f007387 */ /* 0x000fe80000100a00 */
[----:B------:R-:W2:Y:S01]  /*3020*/  LDL.64 R20, [R62+0x150] ;  /* 0x000150003e147983 */ /* 0x000ea20000100a00 */
[----:B------:R-:W-:-:S04]  /*3030*/  IADD3 R30, PT, PT, R70, 0x3, RZ ;  /* 0x00000003461e7810 */ /* 0x000fc80007ffe0ff */
[----:B------:R-:W-:Y:S01]  /*3040*/  I2F.F64.U32 R26, R30 ;  /* 0x0000001e001a7312 */ /* 0x000fe20000201800 */
[----:B--2---:R-:W-:-:S07]  /*3050*/  DMUL R60, R20, R22 ;  /* 0x00000016143c7228 */ /* 0x004fce0000000000 */
[----:B------:R1:W-:Y:S04]  /*3060*/  STL.64 [R75+0x10], R60 ;  /* 0x0000103c4b007387 */ /* 0x0003e80000100a00 */
[----:B------:R-:W2:Y:S01]  /*3070*/  LDL.64 R32, [R1+0x1b0] ;  /* 0x0001b00001207983 */ /* 0x000ea20000100a00 */
[----:B------:R-:W-:-:S04]  /*3080*/  IMAD.IADD R21, R59, 0x1, -R30 ;  /* 0x000000013b157824 */ /* 0x000fc800078e0a1e */
[----:B------:R-:W-:-:S05]  /*3090*/  IMAD R20, R21, 0x8, R0 ;  /* 0x0000000815147824 */ /* 0x000fca00078e0200 */
[----:B0-----:R-:W3:Y:S01]  /*30a0*/  LDL.64 R24, [R20+-0x30] ;  /* 0xffffd00014187983 */ /* 0x001ee20000100a00 */
[----:B------:R-:W-:Y:S01]  /*30b0*/  IADD3 R5, PT, PT, R5, -0x3, RZ ;  /* 0xfffffffd05057810 */ /* 0x000fe20007ffe0ff */
        /* <DEDUP_REMOVED lines=26> */
.L_x_679:
[----:B------:R-:W-:Y:S05]  /*3260*/  BSYNC.RECONVERGENT B4 ;  /* 0x0000000000047941 */ /* 0x000fea0003800200 */
.L_x_678:
        /* <DEDUP_REMOVED lines=8> */
[----:B------:R-:W-:Y:S02]  /*32f0*/  ISETP.NE.AND P0, PT, R30, R71, PT ;  /* 0x000000471e00720c */ /* 0x000fe40003f05270 */
[----:B------:R-:W-:Y:S01]  /*3300*/  IADD3 R70, PT, PT, R70, 0x4, RZ ;  /* 0x0000000446467810 */ /* 0x000fe20007ffe0ff */
[----:B--2---:R-:W-:-:S07]  /*3310*/  DMUL R26, R26, R22 ;  /* 0x000000161a1a7228 */ /* 0x004fce0000000000 */
[----:B------:R0:W-:Y:S03]  /*3320*/  STL.64 [R75+0x18], R26 ;  /* 0x0000181a4b007387 */ /* 0x0001e60000100a00 */
[----:B------:R-:W-:Y:S05]  /*3330*/  @P0 BRA `(.L_x_680) ;  /* 0xfffffff4002c0947 */ /* 0x000fea000383ffff */
.L_x_671:
[----:B------:R-:W-:-:S13]  /*3340*/  LOP3.LUT P0, RZ, R56, 0x3, RZ, 0xc0, !PT ;  /* 0x0000000338ff7812 */ /* 0x000fda000780c0ff */
[----:B------:R-:W-:Y:S05]  /*3350*/  @!P0 BRA `(.L_x_681) ;  /* 0x0000001c00188947 */ /* 0x000fea0003800000 */
[----:B------:R-:W-:-:S13]  /*3360*/  LOP3.LUT P0, RZ, R57, 0x3, RZ, 0xc0, !PT ;  /* 0x0000000339ff7812 */ /* 0x000fda000780c0ff */
[----:B------:R-:W-:Y:S05]  /*3370*/  @!P0 BRA `(.L_x_682) ;  /* 0x00000004006c8947 */ /* 0x000fea0003800000 */
[----:B--2---:R-:W2:Y:S01]  /*3380*/  LDL.64 R32, [R1+0x1b0] ;  /* 0x0001b00001207983 */ /* 0x004ea20000100a00 */
[----:B------:R-:W-:-:S04]  /*3390*/  IMAD.IADD R28, R59, 0x1, -R70 ;  /* 0x000000013b1c7824 */ /* 0x000fc800078e0a46 */
[----:B0-----:R-:W-:-:S05]  /*33a0*/  IMAD R5, R28, 0x8, R0 ;  /* 0x000000081c057824 */ /* 0x001fca00078e0200 */
        /* <DEDUP_REMOVED lines=30> */
.L_x_684:
[----:B------:R-:W-:Y:S05]  /*3590*/  BSYNC.RECONVERGENT B4 ;  /* 0x0000000000047941 */ /* 0x000fea0003800200 */
.L_x_683:
        /* <DEDUP_REMOVED lines=8> */
[C---:B------:R-:W-:Y:S01]  /*3620*/  LEA R61, R70.reuse, R4, 0x3 ;  /* 0x00000004463d7211 */ /* 0x040fe200078e18ff */
[----:B0-----:R-:W-:Y:S01]  /*3630*/  VIADD R5, R70, 0x1 ;  /* 0x0000000146057836 */ /* 0x001fe20000000000 */
        /* <DEDUP_REMOVED lines=13> */
[----:B------:R-:W-:-:S05]  /*3710*/  MOV R26, 0x1 ;  /* 0x00000001001a7802 */ /* 0x000fca0000000f00 */
        /* <DEDUP_REMOVED lines=19> */
[----:B------:R-:W-:Y:S01]  /*3850*/  MOV R22, R72 ;  /* 0x0000004800167202 */ /* 0x000fe20000000f00 */
[----:B------:R-:W-:-:S07]  /*3860*/  IMAD.MOV.U32 R23, RZ, RZ, R73 ;  /* 0x000000ffff177224 */ /* 0x000fce00078e0049 */
.L_x_686:
[----:B------:R-:W-:Y:S05]  /*3870*/  BSYNC.RECONVERGENT B4 ;  /* 0x0000000000047941 */ /* 0x000fea0003800200 */
.L_x_685:
[----:B------:R-:W-:Y:S01]  /*3880*/  IMAD R21, R21, 0x8, R1 ;  /* 0x0000000815157824 */ /* 0x000fe200078e0201 */
[----:B------:R1:W-:Y:S04]  /*3890*/  STL.64 [R20], R22 ;  /* 0x0000001614007387 */ /* 0x0003e80000100a00 */
[----:B------:R-:W2:Y:S01]  /*38a0*/  LDL.64 R24, [R21+0x120] ;  /* 0x0001200015187983 */ /* 0x000ea20000100a00 */
[----:B------:R-:W-:-:S05]  /*38b0*/  VIADD R26, R74, 0xffffffff ;  /* 0xffffffff4a1a7836 */ /* 0x000fca0000000000 */
[----:B------:R-:W-:Y:S01]  /*38c0*/  LEA R5, R26, R1, 0x3 ;  /* 0x000000011a057211 */ /* 0x000fe200078e18ff */
[----:B--2---:R-:W-:-:S07]  /*38d0*/  DMUL R24, R24, R22 ;  /* 0x0000001618187228 */ /* 0x004fce0000000000 */
[----:B------:R1:W-:Y:S04]  /*38e0*/  STL.64 [R5], R24 ;  /* 0x0000001805007387 */ /* 0x0003e80000100a00 */
[----:B------:R-:W2:Y:S01]  /*38f0*/  LDL.64 R26, [R21+0x150] ;  /* 0x00015000151a7983 */ /* 0x000ea20000100a00 */
[----:B------:R-:W-:Y:S01]  /*3900*/  VIADD R70, R70, 0x2 ;  /* 0x0000000246467836 */ /* 0x000fe20000000000 */
[----:B--2---:R-:W-:-:S07]  /*3910*/  DMUL R26, R26, R22 ;  /* 0x000000161a1a7228 */ /* 0x004fce0000000000 */
[----:B------:R1:W-:Y:S04]  /*3920*/  STL.64 [R61+0x8], R26 ;  /* 0x0000081a3d007387 */ /* 0x0003e80000100a00 */
.L_x_682:
        /* <DEDUP_REMOVED lines=36> */
.L_x_688:
[----:B------:R-:W-:Y:S05]  /*3b70*/  BSYNC.RECONVERGENT B4 ;  /* 0x0000000000047941 */ /* 0x000fea0003800200 */
.L_x_687:
        /* <DEDUP_REMOVED lines=8> */
[----:B------:R-:W-:Y:S01]  /*3c00*/  IMAD R29, R70, 0x8, R4 ;  /* 0x00000008461d7824 */ /* 0x000fe200078e0204 */
[----:B--2---:R-:W-:-:S07]  /*3c10*/  DMUL R24, R24, R20 ;  /* 0x0000001418187228 */ /* 0x004fce0000000000 */
[----:B------:R3:W-:Y:S01]  /*3c20*/  STL.64 [R29], R24 ;  /* 0x000000181d007387 */ /* 0x0007e20000100a00 */
[----:B------:R-:W-:Y:S05]  /*3c30*/  BRA `(.L_x_681) ;  /* 0x0000001000e07947 */ /* 0x000fea0003800000 */
.L_x_670:
[----:B------:R-:W-:Y:S01]  /*3c40*/  ISETP.GE.U32.AND P0, PT, R76, 0x3, PT ;  /* 0x000000034c00780c */ /* 0x000fe20003f06070 */
[----:B------:R-:W-:-:S12]  /*3c50*/  IMAD.MOV.U32 R61, RZ, RZ, 0x1 ;  /* 0x00000001ff3d7424 */ /* 0x000fd800078e00ff */
[----:B------:R-:W-:Y:S05]  /*3c60*/  @!P0 BRA `(.L_x_689) ;  /* 0x00000008009c8947 */ /* 0x000fea0003800000 */
[----:B------:R-:W-:-:S07]  /*3c70*/  IMAD.MOV.U32 R87, RZ, RZ, 0x1 ;  /* 0x00000001ff577424 */ /* 0x000fce00078e00ff */
.L_x_698:
[----:B------:R-:W3:Y:S01]  /*3c80*/  LDL.64 R62, [R1+0x1b0] ;  /* 0x0001b000013e7983 */ /* 0x000ee20000100a00 */
[----:B0-2---:R-:W-:-:S05]  /*3c90*/  LEA R4, R87, R83, 0x3 ;  /* 0x0000005357047211 */ /* 0x005fca00078e18ff */
[----:B------:R-:W2:Y:S04]  /*3ca0*/  LDL.64 R28, [R4+0x28] ;  /* 0x00002800041c7983 */ /* 0x000ea80000100a00 */
[----:B------:R-:W4:Y:S01]  /*3cb0*/  LDL.128 R20, [R4+-0x8] ;  /* 0xfffff80004147983 */ /* 0x000f220000100c00 */
        /* <DEDUP_REMOVED lines=26> */
[----:B------:R-:W-:Y:S05]  /*3e60*/  CALL.REL.NOINC `($__internal_9_$__cuda_sm20_div_rn_f64_full) ;  /* 0x00000114007c7944 */ /* 0x000fea0003c00000 */
[----:B------:R-:W-:Y:S02]  /*3e70*/  IMAD.MOV.U32 R20, RZ, RZ, R72 ;  /* 0x000000ffff147224 */ /* 0x000fe400078e0048 */
[----:B------:R-:W-:-:S07]  /*3e80*/  IMAD.MOV.U32 R21, RZ, RZ, R73 ;  /* 0x000000ffff157224 */ /* 0x000fce00078e0049 */
.L_x_691:
[----:B------:R-:W-:Y:S05]  /*3e90*/  BSYNC.RECONVERGENT B4 ;  /* 0x0000000000047941 */ /* 0x000fea0003800200 */
.L_x_690:
[----:B------:R-:W-:Y:S01]  /*3ea0*/  LEA R84, R87, R1, 0x3 ;  /* 0x0000000157547211 */ /* 0x000fe200078e18ff */
[----:B------:R-:W-:Y:S04]  /*3eb0*/  STL.64 [R4+0x30], R20 ;  /* 0x0000301404007387 */ /* 0x000fe80000100a00 */
        /* <DEDUP_REMOVED lines=8> */
[----:B------:R-:W0:Y:S01]  /*3f40*/  MUFU.RCP64H R29, R19 ;  /* 0x00000013001d7308 */ /* 0x000e220000001800 */
[----:B------:R-:W-:Y:S01]  /*3f50*/  IMAD.MOV.U32 R28, RZ, RZ, 0x1 ;  /* 0x00000001ff1c7424 */ /* 0x000fe200078e00ff */
        /* <DEDUP_REMOVED lines=30> */
.L_x_693:
[----:B------:R-:W-:Y:S05]  /*4140*/  BSYNC.RECONVERGENT B4 ;  /* 0x0000000000047941 */ /* 0x000fea0003800200 */
.L_x_692:
[----:B------:R0:W-:Y:S04]  /*4150*/  STL.64 [R4+0x38], R24 ;  /* 0x0000381804007387 */ /* 0x0001e80000100a00 */
[----:B------:R-:W2:Y:S01]  /*4160*/  LDL.128 R72, [R84+0x128] ;  /* 0x0001280054487983 */ /* 0x000ea20000100c00 */
[----:B------:R-:W-:Y:S01]  /*4170*/  LEA R91, R87, R85, 0x3 ;  /* 0x00000055575b7211 */ /* 0x000fe200078e18ff */
[----:B--2---:R-:W-:-:S07]  /*4180*/  DMUL R72, R72, R24 ;  /* 0x0000001848487228 */ /* 0x004fce0000000000 */
[----:B------:R-:W-:Y:S04]  /*4190*/  STL.64 [R91+0x8], R72 ;  /* 0x000008485b007387 */ /* 0x000fe80000100a00 */
[----:B------:R-:W2:Y:S01]  /*41a0*/  LDL.128 R68, [R84+0x158] ;  /* 0x0001580054447983 */ /* 0x000ea20000100c00 */
[----:B------:R-:W1:Y:S01]  /*41b0*/  MUFU.RCP64H R33, R19 ;  /* 0x0000001300217308 */ /* 0x000e620000001800 */
[----:B------:R-:W-:Y:S02]  /*41c0*/  VIADD R28, R60, 0xfffffffe ;  /* 0xfffffffe3c1c7836 */ /* 0x000fe40000000000 */
        /* <DEDUP_REMOVED lines=31> */
.L_x_695:
[----:B------:R-:W-:Y:S05]  /*43c0*/  BSYNC.RECONVERGENT B4 ;  /* 0x0000000000047941 */ /* 0x000fea0003800200 */
.L_x_694:
        /* <DEDUP_REMOVED lines=8> */
[----:B------:R-:W-:Y:S01]  /*4450*/  IADD3 R26, PT, PT, -R87, R76, RZ ;  /* 0x0000004c571a7210 */ /* 0x000fe20007ffe1ff */
[----:B------:R-:W-:Y:S01]  /*4460*/  VIADD R5, R5, 0x3 ;  /* 0x0000000305057836 */ /* 0x000fe20000000000 */
[----:B------:R-:W-:Y:S04]  /*4470*/  BSSY.RECONVERGENT B4, `(.L_x_696) ;  /* 0x0000019000047945 */ /* 0x000fe80003800200 */
        /* <DEDUP_REMOVED lines=19> */
[----:B------:R-:W-:Y:S02]  /*45b0*/  MOV R63, R19 ;  /* 0x00000013003f7202 */ /* 0x000fe40000000f00 */
[----:B------:R-:W-:-:S07]  /*45c0*/  MOV R77, 0x45e0 ;  /* 0x000045e0004d7802 */ /* 0x000fce0000000f00 */
[----:B------:R-:W-:Y:S05]  /*45d0*/  CALL.REL.NOINC `($__internal_9_$__cuda_sm20_div_rn_f64_full) ;  /* 0x0000010c00a07944 */ /* 0x000fea0003c00000 */
[----:B------:R-:W-:Y:S02]  /*45e0*/  IMAD.MOV.U32 R20, RZ, RZ, R72 ;  /* 0x000000ffff147224 */ /* 0x000fe400078e0048 */
[----:B------:R-:W-:-:S07]  /*45f0*/  IMAD.MOV.U32 R21, RZ, RZ, R73 ;  /* 0x000000ffff157224 */ /* 0x000fce00078e0049 */
.L_x_697:
[----:B------:R-:W-:Y:S05]  /*4600*/  BSYNC.RECONVERGENT B4 ;  /* 0x0000000000047941 */ /* 0x000fea0003800200 */
.L_x_696:
[----:B------:R0:W-:Y:S04]  /*4610*/  STL.64 [R4+0x48], R20 ;  /* 0x0000481404007387 */ /* 0x0001e80000100a00 */
[----:B------:R-:W2:Y:S02]  /*4620*/  LDL.64 R22, [R84+0x138] ;  /* 0x0001380054167983 */ /* 0x000ea40000100a00 */
[----:B--2---:R-:W-:-:S07]  /*4630*/  DMUL R22, R22, R20 ;  /* 0x0000001416167228 */ /* 0x004fce0000000000 */
[----:B------:R0:W-:Y:S04]  /*4640*/  STL.64 [R91+0x18], R22 ;  /* 0x000018165b007387 */ /* 0x0001e80000100a00 */
[----:B------:R-:W2:Y:S01]  /*4650*/  LDL.64 R24, [R84+0x168] ;  /* 0x0001680054187983 */ /* 0x000ea20000100a00 */
[C---:B------:R-:W-:Y:S01]  /*4660*/  VIADD R5, R87.reuse, 0x3 ;  /* 0x0000000357057836 */ /* 0x040fe20000000000 */
[----:B------:R-:W-:Y:S02]  /*4670*/  LOP3.LUT R26, R56, 0xfffffffc, RZ, 0xc0, !PT ;  /* 0xfffffffc381a7812 */ /* 0x000fe400078ec0ff */
[----:B------:R-:W-:Y:S02]  /*4680*/  IADD3 R61, PT, PT, R87, 0x4, RZ ;  /* 0x00000004573d7810 */ /* 0x000fe40007ffe0ff */
[----:B------:R-:W-:-:S03]  /*4690*/  ISETP.NE.AND P0, PT, R5, R26, PT ;  /* 0x0000001a0500720c */ /* 0x000fc60003f05270 */
[----:B------:R-:W-:Y:S01]  /*46a0*/  IMAD.MOV.U32 R87, RZ, RZ, R61 ;  /* 0x000000ffff577224 */ /* 0x000fe200078e003d */
[----:B--2---:R-:W-:-:S07]  /*46b0*/  DMUL R24, R24, R20 ;  /* 0x0000001418187228 */ /* 0x004fce0000000000 */
[----:B------:R0:W-:Y:S02]  /*46c0*/  STL.64 [R90+-0x18], R24 ;  /* 0xffffe8185a007387 */ /* 0x0001e40000100a00 */
[----:B------:R-:W-:Y:S05]  /*46d0*/  @P0 BRA `(.L_x_698) ;  /* 0xfffffff400680947 */ /* 0x000fea000383ffff */
.L_x_689:
        /* <DEDUP_REMOVED lines=37> */
.L_x_701:
[----:B------:R-:W-:Y:S05]  /*4930*/  BSYNC.RECONVERGENT B4 ;  /* 0x0000000000047941 */ /* 0x000fea0003800200 */
.L_x_700:
[C---:B------:R-:W-:Y:S02]  /*4940*/  IMAD R71, R61.reuse, 0x8, R0 ;  /* 0x000000083d477824 */ /* 0x040fe400078e0200 */
[----:B------:R-:W-:-:S03]  /*4950*/  IMAD R60, R61, 0x8, R1 ;  /* 0x000000083d3c7824 */ /* 0x000fc600078e0201 */
[----:B------:R-:W-:Y:S04]  /*4960*/  STL.64 [R71], R4 ;  /* 0x0000000447007387 */ /* 0x000fe80000100a00 */
        /* <DEDUP_REMOVED lines=10> */
[----:B------:R-:W-:Y:S01]  /*4a10*/  IADD3 R26, PT, PT, R59, -R61, RZ ;  /* 0x8000003d3b1a7210 */ /* 0x000fe20007ffe0ff */
        /* <DEDUP_REMOVED lines=30> */
.L_x_703:
[----:B------:R-:W-:Y:S05]  /*4c00*/  BSYNC.RECONVERGENT B4 ;  /* 0x0000000000047941 */ /* 0x000fea0003800200 */
.L_x_702:
[----:B------:R1:W-:Y:S04]  /*4c10*/  STL.64 [R71+0x8], R4 ;  /* 0x0000080447007387 */ /* 0x0003e80000100a00 */
[----:B------:R-:W2:Y:S01]  /*4c20*/  LDL.64 R20, [R60+0x128] ;  /* 0x000128003c147983 */ /* 0x000ea20000100a00 */
[----:B------:R-:W-:Y:S01]  /*4c30*/  IMAD R85, R61, 0x8, R85 ;  /* 0x000000083d557824 */ /* 0x000fe200078e0255 */
[----:B--2---:R-:W-:-:S07]  /*4c40*/  DMUL R20, R20, R4 ;  /* 0x0000000414147228 */ /* 0x004fce0000000000 */
[----:B------:R1:W-:Y:S04]  /*4c50*/  STL.64 [R85+0x8], R20 ;  /* 0x0000081455007387 */ /* 0x0003e80000100a00 */
[----:B------:R-:W2:Y:S01]  /*4c60*/  LDL.64 R22, [R60+0x158] ;  /* 0x000158003c167983 */ /* 0x000ea20000100a00 */
[----:B------:R-:W-:Y:S01]  /*4c70*/  IADD3 R61, PT, PT, R61, 0x2, RZ ;  /* 0x000000023d3d7810 */ /* 0x000fe20007ffe0ff */
[----:B--2---:R-:W-:-:S07]  /*4c80*/  DMUL R22, R22, R4 ;  /* 0x0000000416167228 */ /* 0x004fce0000000000 */
[----:B------:R1:W-:Y:S04]  /*4c90*/  STL.64 [R75+-0x8], R22 ;  /* 0xfffff8164b007387 */ /* 0x0003e80000100a00 */
.L_x_699:
        /* <DEDUP_REMOVED lines=9> */
[----:B------:R-:W-:Y:S01]  /*4d30*/  IADD3 R4, PT, PT, R56, R61, RZ ;  /* 0x0000003d38047210 */ /* 0x000fe20007ffe0ff */
[----:B------:R-:W-:Y:S01]  /*4d40*/  IMAD.IADD R21, R82, 0x1, -R61 ;  /* 0x0000000152157824 */ /* 0x000fe200078e0a3d */
        /* <DEDUP_REMOVED lines=25> */
.L_x_705:
[----:B------:R-:W-:Y:S05]  /*4ee0*/  BSYNC.RECONVERGENT B4 ;  /* 0x0000000000047941 */ /* 0x000fea0003800200 */
.L_x_704:
[C---:B------:R-:W-:Y:S02]  /*4ef0*/  IMAD R25, R61.reuse, 0x8, R0 ;  /* 0x000000083d197824 */ /* 0x040fe400078e0200 */
[----:B------:R-:W-:-:S03]  /*4f00*/  IMAD R24, R61, 0x8, R1 ;  /* 0x000000083d187824 */ /* 0x000fc600078e0201 */
        /* <DEDUP_REMOVED lines=9> */
[----:B--2---:R-:W-:-:S07]  /*4fa0*/  DMUL R22, R22, R4 ;  /* 0x0000000416167228 */ /* 0x004fce0000000000 */
[----:B------:R1:W-:Y:S04]  /*4fb0*/  STL.64 [R29], R22 ;  /* 0x000000161d007387 */ /* 0x0003e80000100a00 */
.L_x_681:
[----:B------:R-:W-:Y:S05]  /*4fc0*/  BSYNC.RECONVERGENT B3 ;  /* 0x0000000000037941 */ /* 0x000fea0003800200 */
.L_x_669:
[----:B------:R-:W-:Y:S01]  /*4fd0*/  ISETP.NE.AND P0, PT, R59, UR38, PT ;  /* 0x000000263b007c0c */ /* 0x000fe2000bf05270 */
[----:B------:R-:W-:-:S12]  /*4fe0*/  VIADD R57, R57, 0x1 ;  /* 0x0000000139397836 */ /* 0x000fd80000000000 */
[----:B------:R-:W-:Y:S05]  /*4ff0*/  @P0 BRA `(.L_x_706) ;  /* 0xffffffd000c40947 */ /* 0x000fea000383ffff */
.L_x_665:
[----:B------:R-:W-:Y:S05]  /*5000*/  BSYNC.RECONVERGENT B2 ;  /* 0x0000000000027941 */ /* 0x000fea0003800200 */
.L_x_661:
[----:B0123--:R-:W-:Y:S01]  /*5010*/  DMUL R20, R14, -R2 ;  /* 0x800000020e147228 */ /* 0x00ffe20000000000 */
[----:B------:R-:W-:Y:S01]  /*5020*/  MOV R4, 0x652b82fe ;  /* 0x652b82fe00047802 */ /* 0x000fe20000000f00 */
[----:B------:R-:W-:Y:S01]  /*5030*/  IMAD.MOV.U32 R5, RZ, RZ, 0x3ff71547 ;  /* 0x3ff71547ff057424 */ /* 0x000fe200078e00ff */
[----:B------:R-:W-:Y:S01]  /*5040*/  UMOV UR4, 0xfefa39ef ;  /* 0xfefa39ef00047882 */ /* 0x000fe20000000000 */
[----:B------:R-:W-:Y:S01]  /*5050*/  UMOV UR5, 0x3fe62e42 ;  /* 0x3fe62e4200057882 */ /* 0x000fe20000000000 */
[----:B------:R-:W0:Y:S01]  /*5060*/  MUFU.RCP64H R13, R15 ;  /* 0x0000000f000d7308 */ /* 0x000e220000001800 */
[----:B------:R-:W-:Y:S01]  /*5070*/  MOV R12, 0x1 ;  /* 0x00000001000c7802 */ /* 0x000fe20000000f00 */
        /* <DEDUP_REMOVED lines=51> */
[----:B------:R-:W-:Y:S02]  /*53b0*/  @!P1 LEA.HI R0, R22, R22, RZ, 0x1 ;  /* 0x0000001616009211 */ /* 0x000fe400078f08ff */
[----:B------:R-:W-:Y:S02]  /*53c0*/  FSEL R5, R5, RZ, P0 ;  /* 0x000000ff05057208 */ /* 0x000fe40000000000 */
[----:B------:R-:W-:-:S04]  /*53d0*/  @!P1 SHF.R.S32.HI R13, RZ, 0x1, R0 ;  /* 0x00000001ff0d9819 */ /* 0x000fc80000011400 */
[----:B------:R-:W-:Y:S01]  /*53e0*/  @!P1 LEA R7, R13, R7, 0x14 ;  /* 0x000000070d079211 */ /* 0x000fe200078ea0ff */
[----:B------:R-:W-:-:S05]  /*53f0*/  @!P1 IMAD.IADD R12, R22, 0x1, -R13 ;  /* 0x00000001160c9824 */ /* 0x000fca00078e0a0d */
[----:B------:R-:W-:Y:S01]  /*5400*/  @!P1 LEA R13, R12, 0x3ff00000, 0x14 ;  /* 0x3ff000000c0d9811 */ /* 0x000fe200078ea0ff */
[----:B------:R-:W-:-:S06]  /*5410*/  @!P1 IMAD.MOV.U32 R12, RZ, RZ, RZ ;  /* 0x000000ffff0c9224 */ /* 0x000fcc00078e00ff */
[----:B------:R-:W-:-:S11]  /*5420*/  @!P1 DMUL R4, R6, R12 ;  /* 0x0000000c06049228 */ /* 0x000fd60000000000 */
.L_x_708:
[----:B------:R-:W-:Y:S05]  /*5430*/  BSYNC.RECONVERGENT B1 ;  /* 0x0000000000017941 */ /* 0x000fea0003800200 */
.L_x_707:
        /* <DEDUP_REMOVED lines=16> */
.L_x_710:
[----:B------:R-:W-:Y:S05]  /*5540*/  BSYNC.RECONVERGENT B2 ;  /* 0x0000000000027941 */ /* 0x000fea0003800200 */
.L_x_709:
[----:B------:R-:W-:Y:S05]  /*5550*/  @!P1 BRA `(.L_x_711) ;  /* 0x0000000800ac9947 */ /* 0x000fea0003800000 */
[----:B------:R-:W-:Y:S01]  /*5560*/  PRMT R0, RZ, 0x7610, R0 ;  /* 0x00007610ff007816 */ /* 0x000fe20000000000 */
[----:B------:R-:W-:Y:S01]  /*5570*/  IMAD.MOV.U32 R76, RZ, RZ, RZ ;  /* 0x000000ffff4c7224 */ /* 0x000fe200078e00ff */
[----:B------:R-:W-:Y:S01]  /*5580*/  PRMT R55, RZ, 0x7610, R55 ;  /* 0x00007610ff377816 */ /* 0x000fe20000000037 */
[----:B------:R-:W-:Y:S01]  /*5590*/  UMOV UR4, URZ ;  /* 0x000000ff00047c82 */ /* 0x000fe20008000000 */
[----:B------:R-:W-:-:S05]  /*55a0*/  UMOV UR6, 0x1 ;  /* 0x0000000100067882 */ /* 0x000fca0000000000 */
.L_x_716:
        /* <DEDUP_REMOVED lines=10> */
.L_x_713:
        /* <DEDUP_REMOVED lines=70> */
.L_x_712:
[----:B------:R-:W-:Y:S01]  /*5ab0*/  IMAD.MOV.U32 R64, RZ, RZ, R46 ;  /* 0x000000ffff407224 */ /* 0x000fe200078e002e */
[----:B------:R-:W-:Y:S01]  /*5ac0*/  MOV R46, R16 ;  /* 0x00000010002e7202 */ /* 0x000fe20000000f00 */
[----:B------:R-:W-:Y:S02]  /*5ad0*/  IMAD.MOV.U32 R65, RZ, RZ, R47 ;  /* 0x000000ffff417224 */ /* 0x000fe400078e002f */
[----:B------:R-:W-:Y:S01]  /*5ae0*/  IMAD.MOV.U32 R47, RZ, RZ, R17 ;  /* 0x000000ffff2f7224 */ /* 0x000fe200078e0011 */
[----:B------:R-:W-:Y:S06]  /*5af0*/  BRA.U !UP0, `(.L_x_714) ;  /* 0x0000000508307547 */ /* 0x000fec000b800000 */
[----:B------:R-:W-:Y:S01]  /*5b00*/  LOP3.LUT P0, RZ, R55, 0x4, RZ, 0xc0, !PT ;  /* 0x0000000437ff7812 */ /* 0x000fe2000780c0ff */
[----:B--2---:R-:W-:Y:S01]  /*5b10*/  IMAD.MOV.U32 R48, RZ, RZ, R76 ;  /* 0x000000ffff307224 */ /* 0x004fe200078e004c */
        /* <DEDUP_REMOVED lines=11> */
[----:B------:R-:W-:-:S05]  /*5bd0*/  LEA R67, R76, R50, 0x3 ;  /* 0x000000324c437211 */ /* 0x000fca00078e18ff */
        /* <DEDUP_REMOVED lines=25> */
.L_x_715:
[----:B------:R-:W-:-:S05]  /*5d70*/  @P1 IMAD R22, R48, 0x8, R1 ;  /* 0x0000000830161824 */ /* 0x000fca00078e0201 */
[----:B--2---:R-:W2:Y:S04]  /*5d80*/  @P1 LDL.64 R12, [R22] ;  /* 0x00000000160c1983 */ /* 0x004ea80000100a00 */
[----:B------:R-:W3:Y:S04]  /*5d90*/  @P1 LDL.64 R16, [R22+0x8] ;  /* 0x0000080016101983 */ /* 0x000ee80000100a00 */
[----:B------:R-:W4:Y:S04]  /*5da0*/  @P1 LDL.64 R20, [R22+0x10] ;  /* 0x0000100016141983 */ /* 0x000f280000100a00 */
[----:B------:R0:W5:Y:S01]  /*5db0*/  @P1 LDL.64 R24, [R22+0x18] ;  /* 0x0000180016181983 */ /* 0x0001620000100a00 */
[----:B------:R-:W-:Y:S01]  /*5dc0*/  LOP3.LUT R14, R0, 0x1, RZ, 0xc0, !PT ;  /* 0x00000001000e7812 */ /* 0x000fe200078ec0ff */
[C---:B------:R-:W-:Y:S01]  /*5dd0*/  @P1 IMAD R49, R48.reuse, 0x8, R50 ;  /* 0x0000000830311824 */ /* 0x040fe200078e0232 */
[----:B------:R-:W-:-:S02]  /*5de0*/  @P1 IADD3 R48, PT, PT, R48, 0x4, RZ ;  /* 0x0000000430301810 */ /* 0x000fc40007ffe0ff */
[----:B------:R-:W-:Y:S02]  /*5df0*/  ISETP.NE.U32.AND P0, PT, R14, 0x1, PT ;  /* 0x000000010e00780c */ /* 0x000fe40003f05070 */
[----:B------:R-:W2:Y:S01]  /*5e00*/  @P1 LDS.64 R14, [R49] ;  /* 0x00000000310e1984 */ /* 0x000ea20000000a00 */
[----:B------:R-:W-:-:S03]  /*5e10*/  IMAD R56, R48, 0x8, R1 ;  /* 0x0000000830387824 */ /* 0x000fc600078e0201 */
[----:B------:R-:W3:Y:S04]  /*5e20*/  @P1 LDS.64 R18, [R49+0x8] ;  /* 0x0000080031121984 */ /* 0x000ee80000000a00 */
[----:B------:R-:W5:Y:S04]  /*5e30*/  LDL.64 R28, [R56] ;  /* 0x00000000381c7983 */ /* 0x000f680000100a00 */
[----:B------:R-:W5:Y:S04]  /*5e40*/  @!P0 LDL.64 R30, [R56+0x8] ;  /* 0x00000800381e8983 */ /* 0x000f680000100a00 */
[----:B------:R-:W5:Y:S01]  /*5e50*/  @!P0 LDL.64 R32, [R56+0x10] ;  /* 0x0000100038208983 */ /* 0x000f620000100a00 */
[C---:B------:R-:W-:Y:S01]  /*5e60*/  VIADD R76, R48.reuse, 0x1 ;  /* 0x00000001304c7836 */ /* 0x040fe20000000000 */
[----:B------:R-:W-:-:S02]  /*5e70*/  @!P0 IADD3 R76, PT, PT, R48, 0x3, RZ ;  /* 0x00000003304c8810 */ /* 0x000fc40007ffe0ff */
        /* <DEDUP_REMOVED lines=20> */
.L_x_714:
[----:B------:R-:W-:Y:S01]  /*5fc0*/  DADD R16, -RZ, -R64 ;  /* 0x00000000ff107229 */ /* 0x000fe20000000940 */
[----:B------:R-:W-:Y:S01]  /*5fd0*/  VIADD R55, R55, 0x1 ;  /* 0x0000000137377836 */ /* 0x000fe20000000000 */
[----:B------:R-:W-:Y:S01]  /*5fe0*/  UIADD3 UR6, UPT, UPT, UR6, 0x2, URZ ;  /* 0x0000000206067890 */ /* 0x000fe2000fffe0ff */
[----:B------:R-:W-:Y:S01]  /*5ff0*/  VIADD R0, R0, 0x1 ;  /* 0x0000000100007836 */ /* 0x000fe20000000000 */
[----:B------:R-:W-:Y:S10]  /*6000*/  BRA.U UP1, `(.L_x_716) ;  /* 0xfffffff501687547 */ /* 0x000ff4000b83ffff */
.L_x_711:
[----:B------:R-:W-:Y:S05]  /*6010*/  @!P2 BRA `(.L_x_717) ;  /* 0xffffffb40024a947 */ /* 0x000fea000383ffff */
.L_x_653:
[----:B------:R-:W-:Y:S05]  /*6020*/  BSYNC.RECONVERGENT B0 ;  /* 0x0000000000007941 */ /* 0x000fea0003800200 */
.L_x_652:
        /* <DEDUP_REMOVED lines=29> */
[----:B------:R-:W-:Y:S01]  /*6200*/  IADD3 R53, PT, PT, R53, -0x1, RZ ;  /* 0xffffffff35357810 */ /* 0x000fe20007ffe0ff */
[----:B------:R-:W-:-:S04]  /*6210*/  VIADD R54, R54, 0xffffffff ;  /* 0xffffffff36367836 */ /* 0x000fc80000000000 */
[----:B------:R-:W-:-:S11]  /*6220*/  DMUL R28, R28, -UR6 ;  /* 0x800000061c1c7c28 */ /* 0x000fd60008000000 */
.L_x_785:
        /* <DEDUP_REMOVED lines=11> */
[----:B------:R-:W-:Y:S01]  /*62e0*/  IADD3 R0, PT, PT, R51, R0, RZ ;  /* 0x0000000033007210 */ /* 0x000fe20007ffe0ff */
[----:B------:R-:W-:Y:S01]  /*62f0*/  IMAD.MOV.U32 R10, RZ, RZ, 0x0 ;  /* 0x00000000ff0a7424 */ /* 0x000fe200078e00ff */
[----:B------:R-:W-:Y:S01]  /*6300*/  BSSY.RECONVERGENT B0, `(.L_x_721) ;  /* 0x000032a000007945 */ /* 0x000fe20003800200 */
[----:B------:R-:W-:Y:S01]  /*6310*/  IMAD.MOV.U32 R11, RZ, RZ, 0x3ff00000 ;  /* 0x3ff00000ff0b7424 */ /* 0x000fe200078e00ff */
[----:B------:R1:W-:Y:S01]  /*6320*/  STL.64 [R1+0x180], R12 ;  /* 0x0001800c01007387 */ /* 0x0003e20000100a00 */
[----:B---3--:R-:W-:-:S03]  /*6330*/  ISETP.GE.AND P1, PT, R0, UR6, PT ;  /* 0x0000000600007c0c */ /* 0x008fc6000bf26270 */
[----:B------:R1:W-:Y:S01]  /*6340*/  STL.64 [R1], R12 ;  /* 0x0000000c01007387 */ /* 0x0003e20000100a00 */
[----:B----4-:R-:W-:Y:S02]  /*6350*/  DADD R4, R34, -R4 ;  /* 0x0000000022047229 */ /* 0x010fe40000000804 */
[----:B0-----:R-:W-:Y:S02]  /*6360*/  DADD R18, R36, -R6 ;  /* 0x0000000024127229 */ /* 0x001fe40000000806 */
[----:B-----5:R-:W-:-:S04]  /*6370*/  DADD R8, R38, -R8 ;  /* 0x0000000026087229 */ /* 0x020fc80000000808 */
[----:B--2---:R-:W-:Y:S02]  /*6380*/  DMUL R6, R4, UR4 ;  /* 0x0000000404067c28 */ /* 0x004fe40008000000 */
[----:B------:R-:W-:Y:S01]  /*6390*/  DMUL R18, R18, UR4 ;  /* 0x0000000412127c28 */ /* 0x000fe20008000000 */
[----:B------:R-:W-:Y:S01]  /*63a0*/  MOV R4, 0x0 ;  /* 0x0000000000047802 */ /* 0x000fe20000000f00 */
[----:B------:R-:W-:Y:S01]  /*63b0*/  IMAD.MOV.U32 R5, RZ, RZ, 0x3ff00000 ;  /* 0x3ff00000ff057424 */ /* 0x000fe200078e00ff */
        /* <DEDUP_REMOVED lines=18> */
[----:B------:R-:W-:-:S07]  /*64e0*/  IMAD.MOV.U32 R4, RZ, RZ, 0x1 ;  /* 0x00000001ff047424 */ /* 0x000fce00078e00ff */
.L_x_725:
[C---:B0-----:R-:W-:Y:S01]  /*64f0*/  IMAD R5, R4.reuse, 0x8, R1 ;  /* 0x0000000804057824 */ /* 0x041fe200078e0201 */
[C---:B------:R-:W-:Y:S01]  /*6500*/  IADD3 R7, PT, PT, R4.reuse, 0xf, RZ ;  /* 0x0000000f04077810 */ /* 0x040fe20007ffe0ff */
[----:B------:R-:W-:-:S03]  /*6510*/  VIADD R4, R4, 0x10 ;  /* 0x0000001004047836 */ /* 0x000fc60000000000 */
[----:B------:R0:W-:Y:S01]  /*6520*/  STL.64 [R5], RZ ;  /* 0x000000ff05007387 */ /* 0x0001e20000100a00 */
[----:B------:R-:W-:-:S03]  /*6530*/  ISETP.NE.AND P0, PT, R7, R48, PT ;  /* 0x000000300700720c */ /* 0x000fc60003f05270 */
        /* <DEDUP_REMOVED lines=9> */
.L_x_724:
        /* <DEDUP_REMOVED lines=16> */
.L_x_726:
[----:B------:R-:W-:Y:S05]  /*66d0*/  BRA.U !UP0, `(.L_x_723) ;  /* 0x0000002d08b07547 */ /* 0x000fea000b800000 */
[----:B------:R-:W-:Y:S02]  /*66e0*/  ISETP.GE.U32.AND P0, PT, R54, 0x3, PT ;  /* 0x000000033600780c */ /* 0x000fe40003f06070 */
[----:B------:R-:W-:-:S11]  /*66f0*/  ISETP.NE.AND P2, PT, R49, RZ, PT ;  /* 0x000000ff3100720c */ /* 0x000fd60003f45270 */
[C---:B01----:R-:W-:Y:S01]  /*6700*/  @P0 LEA R5, R4.reuse, R1, 0x3 ;  /* 0x0000000104050211 */ /* 0x043fe200078e18ff */
[----:B------:R-:W-:-:S04]  /*6710*/  @P0 VIADD R4, R4, 0x4 ;  /* 0x0000000404040836 */ /* 0x000fc80000000000 */
        /* <DEDUP_REMOVED lines=14> */
.L_x_722:
[----:B------:R-:W-:Y:S01]  /*6800*/  IMAD.MOV.U32 R10, RZ, RZ, R6 ;  /* 0x000000ffff0a7224 */ /* 0x000fe200078e0006 */
[----:B------:R-:W-:Y:S01]  /*6810*/  MOV R11, R7 ;  /* 0x00000007000b7202 */ /* 0x000fe20000000f00 */
[----:B------:R0:W-:Y:S01]  /*6820*/  STL.64 [R1+0x8], R18 ;  /* 0x0000081201007387 */ /* 0x0001e20000100a00 */
[----:B------:R-:W-:-:S03]  /*6830*/  UISETP.NE.AND UP0, UPT, UR38, 0x1, UPT ;  /* 0x000000012600788c */ /* 0x000fc6000bf05270 */
[----:B------:R0:W-:Y:S06]  /*6840*/  STL.128 [R1+0x10], R8 ;  /* 0x0000100801007387 */ /* 0x0001ec0000100c00 */
[----:B------:R-:W-:Y:S05]  /*6850*/  BRA.U !UP0, `(.L_x_723) ;  /* 0x0000002d08507547 */ /* 0x000fea000b800000 */
[----:B------:R-:W-:Y:S01]  /*6860*/  IMAD.MOV.U32 R55, RZ, RZ, 0x1 ;  /* 0x00000001ff377424 */ /* 0x000fe200078e00ff */
[----:B------:R-:W-:Y:S01]  /*6870*/  PRMT R57, RZ, 0x7610, R57 ;  /* 0x00007610ff397816 */ /* 0x000fe20000000039 */
[----:B------:R-:W-:Y:S01]  /*6880*/  IMAD.MOV.U32 R56, RZ, RZ, RZ ;  /* 0x000000ffff387224 */ /* 0x000fe200078e00ff */
[----:B------:R-:W-:Y:S01]  /*6890*/  MOV R47, 0x3ff00000 ;  /* 0x3ff00000002f7802 */ /* 0x000fe20000000f00 */
[----:B------:R-:W-:-:S07]  /*68a0*/  IMAD.MOV.U32 R46, RZ, RZ, 0x0 ;  /* 0x00000000ff2e7424 */ /* 0x000fce00078e00ff */
.L_x_766:
[----:B------:R-:W-:Y:S01]  /*68b0*/  VIADD R58, R56, 0x2 ;  /* 0x00000002383a7836 */ /* 0x000fe20000000000 */
[----:B--2---:R-:W2:Y:S03]  /*68c0*/  LDL.64 R20, [R1+0x1b0] ;  /* 0x0001b00001147983 */ /* 0x004ea60000100a00 */
[----:B----4-:R-:W-:-:S05]  /*68d0*/  IMAD R4, R58, 0x30, R52 ;  /* 0x000000303a047824 */ /* 0x010fca00078e0234 */
[----:B01-3--:R-:W3:Y:S01]  /*68e0*/  LDL.64 R10, [R4+-0x30] ;  /* 0xffffd000040a7983 */ /* 0x00bee20000100a00 */
        /* <DEDUP_REMOVED lines=38> */
.L_x_728:
[----:B------:R-:W-:Y:S05]  /*6b50*/  BSYNC.RECONVERGENT B3 ;  /* 0x0000000000037941 */ /* 0x000fea0003800200 */
.L_x_727:
        /* <DEDUP_REMOVED lines=23> */
[----:B------:R-:W-:-:S05]  /*6cd0*/  IMAD.IADD R12, R58, 0x1, R60 ;  /* 0x000000013a0c7824 */ /* 0x000fca00078e023c */
[----:B------:R-:W-:Y:S02]  /*6ce0*/  LEA R13, R12, R1, 0x3 ;  /* 0x000000010c0d7211 */ /* 0x000fe400078e18ff */
        /* <DEDUP_REMOVED lines=10> */
.L_x_740:
        /* <DEDUP_REMOVED lines=33> */
.L_x_733:
[----:B------:R-:W-:Y:S05]  /*6fa0*/  BSYNC.RECONVERGENT B4 ;  /* 0x0000000000047941 */ /* 0x000fea0003800200 */
.L_x_732:
        /* <DEDUP_REMOVED lines=10> */
[----:B0-----:R-:W-:-:S05]  /*7050*/  IADD3 R9, PT, PT, R59, 0x1, RZ ;  /* 0x000000013b097810 */ /* 0x001fca0007ffe0ff */
[----:B------:R-:W-:Y:S01]  /*7060*/  IMAD.IADD R20, R58, 0x1, -R9 ;  /* 0x000000013a147824 */ /* 0x000fe200078e0a09 */
[----:B--2---:R-:W-:-:S07]  /*7070*/  DMUL R62, R12, R10 ;  /* 0x0000000a0c3e7228 */ /* 0x004fce0000000000 */
[----:B------:R0:W-:Y:S04]  /*7080*/  STL.64 [R61], R62 ;  /* 0x0000003e3d007387 */ /* 0x0001e80000100a00 */
[----:B------:R-:W2:Y:S01]  /*7090*/  LDL.64 R22, [R1+0x1b0] ;  /* 0x0001b00001167983 */ /* 0x000ea20000100a00 */
[----:B------:R-:W-:-:S05]  /*70a0*/  IMAD R13, R20, 0x8, R4 ;  /* 0x00000008140d7824 */ /* 0x000fca00078e0204 */
[----:B------:R-:W3:Y:S01]  /*70b0*/  LDL.64 R14, [R13+-0x30] ;  /* 0xffffd0000d0e7983 */ /* 0x000ee20000100a00 */
[----:B-1----:R-:W-:Y:S01]  /*70c0*/  I2F.F64.U32 R16, R9 ;  /* 0x0000000900107312 */ /* 0x002fe20000201800 */
[----:B------:R-:W-:Y:S01]  /*70d0*/  IADD3 R12, PT, PT, R8, -0x1, RZ ;  /* 0xffffffff080c7810 */ /* 0x000fe20007ffe0ff */
        /* <DEDUP_REMOVED lines=26> */
.L_x_735:
[----:B------:R-:W-:Y:S05]  /*7280*/  BSYNC.RECONVERGENT B4 ;  /* 0x0000000000047941 */ /* 0x000fea0003800200 */
.L_x_734:
        /* <DEDUP_REMOVED lines=8> */
[----:B------:R-:W-:-:S05]  /*7310*/  IADD3 R20, PT, PT, -R59, R76, RZ ;  /* 0x0000004c3b147210 */ /* 0x000fca0007ffe1ff */
[----:B0-----:R-:W-:Y:S02]  /*7320*/  IMAD R13, R20, 0x8, R4 ;  /* 0x00000008140d7824 */ /* 0x001fe400078e0204 */
[----:B------:R-:W-:Y:S01]  /*7330*/  VIADD R9, R59, 0x2 ;  /* 0x000000023b097836 */ /* 0x000fe20000000000 */
[----:B--2---:R-:W-:-:S07]  /*7340*/  DMUL R62, R14, R10 ;  /* 0x0000000a0e3e7228 */ /* 0x004fce0000000000 */
[----:B------:R0:W-:Y:S04]  /*7350*/  STL.64 [R61+0x8], R62 ;  /* 0x0000083e3d007387 */ /* 0x0001e80000100a00 */
[----:B------:R-:W2:Y:S04]  /*7360*/  LDL.64 R22, [R1+0x1b0] ;  /* 0x0001b00001167983 */ /* 0x000ea80000100a00 */
[----:B------:R-:W3:Y:S01]  /*7370*/  LDL.64 R14, [R13+-0x30] ;  /* 0xffffd0000d0e7983 */ /* 0x000ee20000100a00 */
[----:B------:R-:W-:Y:S01]  /*7380*/  I2F.F64.U32 R16, R9 ;  /* 0x0000000900107312 */ /* 0x000fe20000201800 */
[----:B------:R-:W-:Y:S01]  /*7390*/  IADD3 R12, PT, PT, R21, R76, RZ ;  /* 0x0000004c150c7210 */ /* 0x000fe20007ffe0ff */
        /* <DEDUP_REMOVED lines=26> */
.L_x_737:
[----:B------:R-:W-:Y:S05]  /*7540*/  BSYNC.RECONVERGENT B4 ;  /* 0x0000000000047941 */ /* 0x000fea0003800200 */
.L_x_736:
        /* <DEDUP_REMOVED lines=8> */
[----:B------:R-:W-:-:S05]  /*75d0*/  IADD3 R19, PT, PT, R59, 0x3, RZ ;  /* 0x000000033b137810 */ /* 0x000fca0007ffe0ff */
[----:B------:R-:W-:-:S04]  /*75e0*/  IMAD.IADD R18, R58, 0x1, -R19 ;  /* 0x000000013a127824 */ /* 0x000fc800078e0a13 */
[----:B------:R-:W-:Y:S01]  /*75f0*/  IMAD R9, R18, 0x8, R4 ;  /* 0x0000000812097824 */ /* 0x000fe200078e0204 */
[----:B--2---:R-:W-:-:S07]  /*7600*/  DMUL R22, R14, R10 ;  /* 0x0000000a0e167228 */ /* 0x004fce0000000000 */
[----:B------:R1:W-:Y:S04]  /*7610*/  STL.64 [R61+0x10], R22 ;  /* 0x000010163d007387 */ /* 0x0003e80000100a00 */
[----:B------:R-:W2:Y:S04]  /*7620*/  LDL.64 R20, [R1+0x1b0] ;  /* 0x0001b00001147983 */ /* 0x000ea80000100a00 */
[----:B0-----:R-:W3:Y:S01]  /*7630*/  LDL.64 R12, [R9+-0x30] ;  /* 0xffffd000090c7983 */ /* 0x001ee20000100a00 */
[----:B------:R-:W-:Y:S01]  /*7640*/  I2F.F64.U32 R14, R19 ;  /* 0x00000013000e7312 */ /* 0x000fe20000201800 */
[----:B------:R-:W-:Y:S01]  /*7650*/  IADD3 R8, PT, PT, R8, -0x3, RZ ;  /* 0xfffffffd08087810 */ /* 0x000fe20007ffe0ff */
        /* <DEDUP_REMOVED lines=26> */
.L_x_739:
[----:B------:R-:W-:Y:S05]  /*7800*/  BSYNC.RECONVERGENT B4 ;  /* 0x0000000000047941 */ /* 0x000fea0003800200 */
.L_x_738:
        /* <DEDUP_REMOVED lines=13> */
.L_x_731:
[----:B------:R-:W-:-:S13]  /*78e0*/  LOP3.LUT P0, RZ, R56, 0x3, RZ, 0xc0, !PT ;  /* 0x0000000338ff7812 */ /* 0x000fda000780c0ff */
[----:B------:R-:W-:Y:S05]  /*78f0*/  @!P0 BRA `(.L_x_741) ;  /* 0x0000001c00188947 */ /* 0x000fea0003800000 */
[----:B------:R-:W-:-:S13]  /*7900*/  LOP3.LUT P0, RZ, R57, 0x3, RZ, 0xc0, !PT ;  /* 0x0000000339ff7812 */ /* 0x000fda000780c0ff */
[----:B------:R-:W-:Y:S05]  /*7910*/  @!P0 BRA `(.L_x_742) ;  /* 0x00000004006c8947 */ /* 0x000fea0003800000 */
[----:B--2---:R-:W2:Y:S01]  /*7920*/  LDL.64 R20, [R1+0x1b0] ;  /* 0x0001b00001147983 */ /* 0x004ea20000100a00 */
[----:B0-----:R-:W-:-:S04]  /*7930*/  IMAD.IADD R9, R58, 0x1, -R59 ;  /* 0x000000013a097824 */ /* 0x001fc800078e0a3b */
        /* <DEDUP_REMOVED lines=31> */
.L_x_744:
[----:B------:R-:W-:Y:S05]  /*7b30*/  BSYNC.RECONVERGENT B4 ;  /* 0x0000000000047941 */ /* 0x000fea0003800200 */
.L_x_743:
        /* <DEDUP_REMOVED lines=9> */
[----:B0-----:R-:W-:-:S04]  /*7bd0*/  VIADD R8, R59, 0x1 ;  /* 0x000000013b087836 */ /* 0x001fc80000000000 */
        /* <DEDUP_REMOVED lines=13> */
[----:B------:R-:W-:Y:S01]  /*7cb0*/  MOV R14, 0x1 ;  /* 0x00000001000e7802 */ /* 0x000fe20000000f00 */
        /* <DEDUP_REMOVED lines=21> */
.L_x_746:
[----:B------:R-:W-:Y:S05]  /*7e10*/  BSYNC.RECONVERGENT B4 ;  /* 0x0000000000047941 */ /* 0x000fea0003800200 */
.L_x_745:
        /* <DEDUP_REMOVED lines=11> */
.L_x_742:
        /* <DEDUP_REMOVED lines=36> */
.L_x_748:
[----:B------:R-:W-:Y:S05]  /*8110*/  BSYNC.RECONVERGENT B4 ;  /* 0x0000000000047941 */ /* 0x000fea0003800200 */
.L_x_747:
        /* <DEDUP_REMOVED lines=12> */
.L_x_730:
[----:B------:R-:W-:Y:S01]  /*81e0*/  ISETP.GE.U32.AND P0, PT, R76, 0x3, PT ;  /* 0x000000034c00780c */ /* 0x000fe20003f06070 */
[----:B------:R-:W-:-:S12]  /*81f0*/  IMAD.MOV.U32 R23, RZ, RZ, 0x1 ;  /* 0x00000001ff177424 */ /* 0x000fd800078e00ff */
[----:B------:R-:W-:Y:S05]  /*8200*/  @!P0 BRA `(.L_x_749) ;  /* 0x00000008009c8947 */ /* 0x000fea0003800000 */
[----:B------:R-:W-:Y:S01]  /*8210*/  LOP3.LUT R84, R56, 0xfffffffc, RZ, 0xc0, !PT ;  /* 0xfffffffc38547812 */ /* 0x000fe200078ec0ff */
[----:B------:R-:W-:-:S07]  /*8220*/  IMAD.MOV.U32 R85, RZ, RZ, 0x1 ;  /* 0x00000001ff557424 */ /* 0x000fce00078e00ff */
.L_x_758:
        /* <DEDUP_REMOVED lines=33> */
.L_x_751:
[----:B------:R-:W-:Y:S05]  /*8440*/  BSYNC.RECONVERGENT B4 ;  /* 0x0000000000047941 */ /* 0x000fea0003800200 */
.L_x_750:
        /* <DEDUP_REMOVED lines=10> */
[----:B------:R-:W1:Y:S01]  /*84f0*/  MUFU.RCP64H R19, R25 ;  /* 0x0000001900137308 */ /* 0x000e620000001800 */
[----:B------:R-:W-:Y:S01]  /*8500*/  IMAD.MOV.U32 R18, RZ, RZ, 0x1 ;  /* 0x00000001ff127424 */ /* 0x000fe200078e00ff */
        /* <DEDUP_REMOVED lines=30> */
.L_x_753:
[----:B------:R-:W-:Y:S05]  /*86f0*/  BSYNC.RECONVERGENT B4 ;  /* 0x0000000000047941 */ /* 0x000fea0003800200 */
.L_x_752:
[----:B------:R0:W-:Y:S04]  /*8700*/  STL.64 [R5+0x38], R14 ;  /* 0x0000380e05007387 */ /* 0x0001e80000100a00 */
[----:B------:R-:W2:Y:S01]  /*8710*/  LDL.128 R68, [R87+0x128] ;  /* 0x0001280057447983 */ /* 0x000ea20000100c00 */
[----:B------:R-:W-:Y:S01]  /*8720*/  LEA R91, R85, R83, 0x3 ;  /* 0x00000053555b7211 */ /* 0x000fe200078e18ff */
[----:B--2---:R-:W-:-:S07]  /*8730*/  DMUL R68, R68, R14 ;  /* 0x0000000e44447228 */ /* 0x004fce0000000000 */
[----:B------:R1:W-:Y:S04]  /*8740*/  STL.64 [R91+0x8], R68 ;  /* 0x000008445b007387 */ /* 0x0003e80000100a00 */
[----:B------:R-:W2:Y:S01]  /*8750*/  LDL.128 R72, [R87+0x158] ;  /* 0x0001580057487983 */ /* 0x000ea20000100c00 */
[----:B------:R-:W3:Y:S01]  /*8760*/  MUFU.RCP64H R23, R25 ;  /* 0x0000001900177308 */ /* 0x000ee20000001800 */
[----:B------:R-:W-:Y:S02]  /*8770*/  IMAD.MOV.U32 R22, RZ, RZ, 0x1 ;  /* 0x00000001ff167424 */ /* 0x000fe400078e00ff */
        /* <DEDUP_REMOVED lines=25> */
[----:B------:R-:W-:Y:S01]  /*8910*/  MOV R64, R24 ;  /* 0x0000001800407202 */ /* 0x000fe20000000f00 */
[----:B------:R-:W-:Y:S01]  /*8920*/  IMAD.MOV.U32 R63, RZ, RZ, R25 ;  /* 0x000000ffff3f7224 */ /* 0x000fe200078e0019 */
[----:B------:R-:W-:-:S07]  /*8930*/  MOV R77, 0x8950 ;  /* 0x00008950004d7802 */ /* 0x000fce0000000f00 */
[----:B------:R-:W-:Y:S05]  /*8940*/  CALL.REL.NOINC `($__internal_9_$__cuda_sm20_div_rn_f64_full) ;  /* 0x000000c800c47944 */ /* 0x000fea0003c00000 */
[----:B------:R-:W-:Y:S02]  /*8950*/  IMAD.MOV.U32 R8, RZ, RZ, R72 ;  /* 0x000000ffff087224 */ /* 0x000fe400078e0048 */
[----:B------:R-:W-:-:S07]  /*8960*/  IMAD.MOV.U32 R9, RZ, RZ, R73 ;  /* 0x000000ffff097224 */ /* 0x000fce00078e0049 */
.L_x_755:
[----:B------:R-:W-:Y:S05]  /*8970*/  BSYNC.RECONVERGENT B4 ;  /* 0x0000000000047941 */ /* 0x000fea0003800200 */
.L_x_754:
        /* <DEDUP_REMOVED lines=35> */
.L_x_757:
[----:B------:R-:W-:Y:S05]  /*8bb0*/  BSYNC.RECONVERGENT B4 ;  /* 0x0000000000047941 */ /* 0x000fea0003800200 */
.L_x_756:
[----:B------:R0:W-:Y:S04]  /*8bc0*/  STL.64 [R5+0x48], R8 ;  /* 0x0000480805007387 */ /* 0x0001e80000100a00 */
[----:B------:R-:W2:Y:S02]  /*8bd0*/  LDL.64 R10, [R87+0x138] ;  /* 0x00013800570a7983 */ /* 0x000ea40000100a00 */
[----:B--2---:R-:W-:-:S07]  /*8be0*/  DMUL R10, R10, R8 ;  /* 0x000000080a0a7228 */ /* 0x004fce0000000000 */
[----:B------:R0:W-:Y:S04]  /*8bf0*/  STL.64 [R91+0x18], R10 ;  /* 0x0000180a5b007387 */ /* 0x0001e80000100a00 */
[----:B------:R-:W2:Y:S01]  /*8c00*/  LDL.64 R12, [R87+0x168] ;  /* 0x00016800570c7983 */ /* 0x000ea20000100a00 */
[C---:B------:R-:W-:Y:S01]  /*8c10*/  VIADD R15, R85.reuse, 0x3 ;  /* 0x00000003550f7836 */ /* 0x040fe20000000000 */
[----:B------:R-:W-:-:S04]  /*8c20*/  IADD3 R23, PT, PT, R85, 0x4, RZ ;  /* 0x0000000455177810 */ /* 0x000fc80007ffe0ff */
[----:B------:R-:W-:Y:S01]  /*8c30*/  ISETP.NE.AND P0, PT, R15, R84, PT ;  /* 0x000000540f00720c */ /* 0x000fe20003f05270 */
[----:B------:R-:W-:Y:S01]  /*8c40*/  IMAD.MOV.U32 R85, RZ, RZ, R23 ;  /* 0x000000ffff557224 */ /* 0x000fe200078e0017 */
[----:B--2---:R-:W-:-:S07]  /*8c50*/  DMUL R12, R12, R8 ;  /* 0x000000080c0c7228 */ /* 0x004fce0000000000 */
[----:B------:R0:W-:Y:S04]  /*8c60*/  STL.64 [R90+-0x18], R12 ;  /* 0xffffe80c5a007387 */ /* 0x0001e80000100a00 */
[----:B------:R-:W-:Y:S05]  /*8c70*/  @P0 BRA `(.L_x_758) ;  /* 0xfffffff4006c0947 */ /* 0x000fea000383ffff */
.L_x_749:
        /* <DEDUP_REMOVED lines=37> */
.L_x_761:
[----:B------:R-:W-:Y:S05]  /*8ed0*/  BSYNC.RECONVERGENT B4 ;  /* 0x0000000000047941 */ /* 0x000fea0003800200 */
.L_x_760:
        /* <DEDUP_REMOVED lines=12> */
[----:B------:R-:W-:Y:S01]  /*8fa0*/  IADD3 R14, PT, PT, R58, -R23, RZ ;  /* 0x800000173a0e7210 */ /* 0x000fe20007ffe0ff */
[----:B------:R-:W-:Y:S01]  /*8fb0*/  IMAD.MOV.U32 R18, RZ, RZ, 0x1 ;  /* 0x00000001ff127424 */ /* 0x000fe200078e00ff */
        /* <DEDUP_REMOVED lines=27> */
[----:B------:R-:W-:Y:S05]  /*9170*/  CALL.REL.NOINC `($__internal_9_$__cuda_sm20_div_rn_f64_full) ;  /* 0x000000c000b87944 */ /* 0x000fea0003c00000 */
[----:B------:R-:W-:Y:S02]  /*9180*/  IMAD.MOV.U32 R8, RZ, RZ, R72 ;  /* 0x000000ffff087224 */ /* 0x000fe400078e0048 */
[----:B------:R-:W-:-:S07]  /*9190*/  IMAD.MOV.U32 R9, RZ, RZ, R73 ;  /* 0x000000ffff097224 */ /* 0x000fce00078e0049 */
.L_x_763:
[----:B------:R-:W-:Y:S05]  /*91a0*/  BSYNC.RECONVERGENT B4 ;  /* 0x0000000000047941 */ /* 0x000fea0003800200 */
.L_x_762:
        /* <DEDUP_REMOVED lines=9> */
.L_x_759:
        /* <DEDUP_REMOVED lines=36> */
.L_x_765:
[----:B------:R-:W-:Y:S05]  /*9480*/  BSYNC.RECONVERGENT B4 ;  /* 0x0000000000047941 */ /* 0x000fea0003800200 */
.L_x_764:
        /* <DEDUP_REMOVED lines=13> */
.L_x_741:
[----:B------:R-:W-:Y:S05]  /*9560*/  BSYNC.RECONVERGENT B3 ;  /* 0x0000000000037941 */ /* 0x000fea0003800200 */
.L_x_729:
[----:B------:R-:W-:Y:S01]  /*9570*/  ISETP.NE.AND P0, PT, R58, UR38, PT ;  /* 0x000000263a007c0c */ /* 0x000fe2000bf05270 */
[----:B------:R-:W-:-:S12]  /*9580*/  VIADD R57, R57, 0x1 ;  /* 0x0000000139397836 */ /* 0x000fd80000000000 */
[----:B------:R-:W-:Y:S05]  /*9590*/  @P0 BRA `(.L_x_766) ;  /* 0xffffffd000c40947 */ /* 0x000fea000383ffff */
.L_x_723:
[----:B------:R-:W-:Y:S05]  /*95a0*/  BSYNC.RECONVERGENT B0 ;  /* 0x0000000000007941 */ /* 0x000fea0003800200 */
.L_x_721:
[----:B01234-:R-:W0:Y:S01]  /*95b0*/  MUFU.RSQ64H R5, R3 ;  /* 0x0000000300057308 */ /* 0x01fe220000001c00 */
[----:B------:R-:W-:Y:S01]  /*95c0*/  IADD3 R4, PT, PT, R3, -0x3500000, RZ ;  /* 0xfcb0000003047810 */ /* 0x000fe20007ffe0ff */
[----:B------:R-:W-:Y:S01]  /*95d0*/  IMAD.MOV.U32 R8, RZ, RZ, 0x0 ;  /* 0x00000000ff087424 */ /* 0x000fe200078e00ff */
[----:B------:R-:W-:Y:S01]  /*95e0*/  BSSY.RECONVERGENT B0, `(.L_x_767) ;  /* 0x0000019000007945 */ /* 0x000fe20003800200 */
[----:B------:R-:W-:Y:S01]  /*95f0*/  IMAD.MOV.U32 R9, RZ, RZ, 0x3fd80000 ;  /* 0x3fd80000ff097424 */ /* 0x000fe200078e00ff */
[----:B------:R-:W-:Y:S02]  /*9600*/  ISETP.GE.U32.AND P0, PT, R4, 0x7ca00000, PT ;  /* 0x7ca000000400780c */ /* 0x000fe40003f06070 */
[----:B0-----:R-:W-:-:S08]  /*9610*/  DMUL R6, R4, R4 ;  /* 0x0000000404067228 */ /* 0x001fd00000000000 */
[----:B------:R-:W-:-:S08]  /*9620*/  DFMA R6, R2, -R6, 1 ;  /* 0x3ff000000206742b */ /* 0x000fd00000000806 */
[----:B------:R-:W-:Y:S02]  /*9630*/  DFMA R8, R6, R8, 0.5 ;  /* 0x3fe000000608742b */ /* 0x000fe40000000008 */
[----:B------:R-:W-:-:S08]  /*9640*/  DMUL R6, R4, R6 ;  /* 0x0000000604067228 */ /* 0x000fd00000000000 */
[----:B------:R-:W-:-:S08]  /*9650*/  DFMA R8, R8, R6, R4 ;  /* 0x000000060808722b */ /* 0x000fd00000000004 */
[----:B------:R-:W-:Y:S02]  /*9660*/  DMUL R10, R2, R8 ;  /* 0x00000008020a7228 */ /* 0x000fe40000000000 */
[----:B------:R-:W-:Y:S01]  /*9670*/  VIADD R7, R9, 0xfff00000 ;  /* 0xfff0000009077836 */ /* 0x000fe20000000000 */
[----:B------:R-:W-:-:S05]  /*9680*/  MOV R6, R8 ;  /* 0x0000000800067202 */ /* 0x000fca0000000f00 */
        /* <DEDUP_REMOVED lines=13> */
[----:B------:R-:W-:Y:S05]  /*9760*/  CALL.REL.NOINC `($__internal_10_$__cuda_sm20_dsqrt_rn_f64_mediumpath_v1) ;  /* 0x000000c000a87944 */ /* 0x000fea0003c00000 */
.L_x_768:
[----:B------:R-:W-:Y:S05]  /*9770*/  BSYNC.RECONVERGENT B0 ;  /* 0x0000000000007941 */ /* 0x000fea0003800200 */
.L_x_767:
[----:B------:R-:W0:Y:S01]  /*9780*/  LDCU.64 UR4, c[0x0][0x3b0] ;  /* 0x00007600ff0477ac */ /* 0x000e220008000a00 */
[----:B------:R-:W-:Y:S01]  /*9790*/  BSSY.RECONVERGENT B0, `(.L_x_769) ;  /* 0x00000a9000007945 */ /* 0x000fe20003800200 */
[----:B0-----:R-:W-:-:S10]  /*97a0*/  DMUL R24, R64, UR4 ;  /* 0x0000000440187c28 */ /* 0x001fd40008000000 */
        /* <DEDUP_REMOVED lines=158> */
.L_x_770:
        /* <DEDUP_REMOVED lines=9> */
.L_x_771:
[----:B------:R-:W-:Y:S05]  /*a220*/  BSYNC.RECONVERGENT B0 ;  /* 0x0000000000007941 */ /* 0x000fea0003800200 */
.L_x_769:
        /* <DEDUP_REMOVED lines=17> */
[----:B------:R-:W-:Y:S05]  /*a340*/  CALL.REL.NOINC `($__internal_9_$__cuda_sm20_div_rn_f64_full) ;  /* 0x000000b000447944 */ /* 0x000fea0003c00000 */
[----:B------:R-:W-:Y:S01]  /*a350*/  IMAD.MOV.U32 R4, RZ, RZ, R72 ;  /* 0x000000ffff047224 */ /* 0x000fe200078e0048 */
[----:B------:R-:W-:-:S07]  /*a360*/  MOV R5, R73 ;  /* 0x0000004900057202 */ /* 0x000fce0000000f00 */
.L_x_773:
[----:B------:R-:W-:Y:S05]  /*a370*/  BSYNC.RECONVERGENT B0 ;  /* 0x0000000000007941 */ /* 0x000fea0003800200 */
.L_x_772:
[----:B------:R-:W-:Y:S01]  /*a380*/  DMUL R14, R40, -R2 ;  /* 0x80000002280e7228 */ /* 0x000fe20000000000 */
[----:B------:R-:W-:Y:S01]  /*a390*/  IMAD.MOV.U32 R16, RZ, RZ, 0x652b82fe ;  /* 0x652b82feff107424 */ /* 0x000fe200078e00ff */
[----:B------:R-:W-:Y:S01]  /*a3a0*/  UMOV UR4, 0xfefa39ef ;  /* 0xfefa39ef00047882 */ /* 0x000fe20000000000 */
[----:B------:R-:W-:Y:S01]  /*a3b0*/  IMAD.MOV.U32 R17, RZ, RZ, 0x3ff71547 ;  /* 0x3ff71547ff117424 */ /* 0x000fe200078e00ff */
[----:B------:R-:W-:Y:S01]  /*a3c0*/  UMOV UR5, 0x3fe62e42 ;  /* 0x3fe62e4200057882 */ /* 0x000fe20000000000 */
[----:B------:R-:W0:Y:S01]  /*a3d0*/  MUFU.RCP64H R11, R31 ;  /* 0x0000001f000b7308 */ /* 0x000e220000001800 */
[----:B------:R-:W-:Y:S01]  /*a3e0*/  IMAD.MOV.U32 R10, RZ, RZ, 0x1 ;  /* 0x00000001ff0a7424 */ /* 0x000fe200078e00ff */
[----:B------:R-:W-:Y:S02]  /*a3f0*/  BSSY.RECONVERGENT B0, `(.L_x_774) ;  /* 0x000003b000007945 */ /* 0x000fe40003800200 */
[----:B------:R-:W-:Y:S01]  /*a400*/  DFMA R16, R14, R16, 6.75539944105574400000e+15 ;  /* 0x433800000e10742b */ /* 0x000fe20000000010 */
        /* <DEDUP_REMOVED lines=10> */
[----:B------:R-:W-:Y:S01]  /*a4b0*/  MOV R7, 0x3e928af3 ;  /* 0x3e928af300077802 */ /* 0x000fe20000000f00 */
        /* <DEDUP_REMOVED lines=41> */
[----:B------:R-:W-:Y:S01]  /*a750*/  @!P2 IADD3 R10, PT, PT, R16, -R11, RZ ;  /* 0x8000000b100aa210 */ /* 0x000fe20007ffe0ff */
[----:B------:R-:W-:-:S03]  /*a760*/  @!P2 IMAD R9, R11, 0x100000, R9 ;  /* 0x001000000b09a824 */ /* 0x000fc600078e0209 */
[----:B------:R-:W-:Y:S01]  /*a770*/  @!P2 LEA R11, R10, 0x3ff00000, 0x14 ;  /* 0x3ff000000a0ba811 */ /* 0x000fe200078ea0ff */
[----:B------:R-:W-:-:S06]  /*a780*/  @!P2 IMAD.MOV.U32 R10, RZ, RZ, RZ ;  /* 0x000000ffff0aa224 */ /* 0x000fcc00078e00ff */
[----:B------:R-:W-:-:S11]  /*a790*/  @!P2 DMUL R6, R8, R10 ;  /* 0x0000000a0806a228 */ /* 0x000fd60000000000 */
.L_x_775:
[----:B------:R-:W-:Y:S05]  /*a7a0*/  BSYNC.RECONVERGENT B0 ;  /* 0x0000000000007941 */ /* 0x000fea0003800200 */
.L_x_774:
[----:B------:R-:W-:Y:S01]  /*a7b0*/  DMUL R68, R28, R6 ;  /* 0x000000061c447228 */ /* 0x000fe20000000000 */
[----:B------:R-:W-:Y:S01]  /*a7c0*/  BSSY.RECONVERGENT B0, `(.L_x_776) ;  /* 0x0000010000007945 */ /* 0x000fe20003800200 */
[----:B------:R-:W-:Y:S01]  /*a7d0*/  IMAD.MOV.U32 R14, RZ, RZ, R4 ;  /* 0x000000ffff0e7224 */ /* 0x000fe200078e0004 */
[----:B------:R-:W-:-:S05]  /*a7e0*/  MOV R15, R5 ;  /* 0x00000005000f7202 */ /* 0x000fca0000000f00 */
        /* <DEDUP_REMOVED lines=13> */
.L_x_777:
[----:B------:R-:W-:Y:S05]  /*a8c0*/  BSYNC.RECONVERGENT B0 ;  /* 0x0000000000007941 */ /* 0x000fea0003800200 */
.L_x_776:
        /* <DEDUP_REMOVED lines=17> */
[----:B------:R-:W-:Y:S01]  /*a9e0*/  IMAD.MOV.U32 R13, RZ, RZ, R3 ;  /* 0x000000ffff0d7224 */ /* 0x000fe200078e0003 */
[----:B------:R-:W-:-:S07]  /*a9f0*/  IADD3 R11, PT, PT, R4, -0x100000, RZ ;  /* 0xfff00000040b7810 */ /* 0x000fce0007ffe0ff */
[----:B------:R-:W-:Y:S05]  /*aa00*/  CALL.REL.NOINC `($__internal_8_$__cuda_sm20_dblrcp_rn_slowpath_v3) ;  /* 0x000000a400e87944 */ /* 0x000fea0003c00000 */
[----:B------:R-:W-:Y:S02]  /*aa10*/  IMAD.MOV.U32 R10, RZ, RZ, R8 ;  /* 0x000000ffff0a7224 */ /* 0x000fe400078e0008 */
[----:B------:R-:W-:-:S07]  /*aa20*/  IMAD.MOV.U32 R11, RZ, RZ, R9 ;  /* 0x000000ffff0b7224 */ /* 0x000fce00078e0009 */
.L_x_779:
[----:B------:R-:W-:Y:S05]  /*aa30*/  BSYNC.RECONVERGENT B0 ;  /* 0x0000000000007941 */ /* 0x000fea0003800200 */
.L_x_778:
[----:B------:R-:W-:Y:S01]  /*aa40*/  PRMT R55, RZ, 0x7610, R55 ;  /* 0x00007610ff377816 */ /* 0x000fe20000000037 */
[----:B------:R-:W-:Y:S01]  /*aa50*/  IMAD.MOV.U32 R72, RZ, RZ, 0x1 ;  /* 0x00000001ff487424 */ /* 0x000fe200078e00ff */
[----:B------:R-:W-:Y:S01]  /*aa60*/  PRMT R66, RZ, 0x7610, R66 ;  /* 0x00007610ff427816 */ /* 0x000fe20000000042 */
[----:B------:R-:W-:Y:S01]  /*aa70*/  UMOV UR6, 0x1 ;  /* 0x0000000100067882 */ /* 0x000fe20000000000 */
[----:B------:R-:W-:Y:S01]  /*aa80*/  UMOV UR5, 0x3 ;  /* 0x0000000300057882 */ /* 0x000fe20000000000 */
[----:B------:R-:W-:-:S05]  /*aa90*/  UMOV UR4, URZ ;  /* 0x000000ff00047c82 */ /* 0x000fca0008000000 */
.L_x_784:
[----:B------:R-:W-:Y:S01]  /*aaa0*/  ULEA UR7, UR6, 0xffffffff, 0x1 ;  /* 0xffffffff06077891 */ /* 0x000fe2000f8e08ff */
[----:B------:R-:W-:Y:S01]  /*aab0*/  IADD3 R74, PT, PT, R66, 0x1, RZ ;  /* 0x00000001424a7810 */ /* 0x000fe20007ffe0ff */
[C---:B------:R-:W-:Y:S01]  /*aac0*/  VIADD R73, R55.reuse, 0x1 ;  /* 0x0000000137497836 */ /* 0x040fe20000000000 */
[----:B------:R-:W-:Y:S01]  /*aad0*/  PRMT R75, R55, 0x7610, R75 ;  /* 0x00007610374b7816 */ /* 0x000fe2000000004b */
        /* <DEDUP_REMOVED lines=9> */
.L_x_781:
[----:B------:R-:W-:-:S05]  /*ab70*/  IMAD R26, R72, 0x8, R1 ;  /* 0x00000008481a7824 */ /* 0x000fca00078e0201 */
        /* <DEDUP_REMOVED lines=18> */
[----:B------:R-:W-:-:S03]  /*aca0*/  IADD3 R72, PT, PT, R72, 0x10, RZ ;  /* 0x0000001048487810 */ /* 0x000fc60007ffe0ff */
        /* <DEDUP_REMOVED lines=50> */
.L_x_780:
[----:B------:R-:W-:Y:S01]  /*afd0*/  PRMT R66, R74, 0x7610, R66 ;  /* 0x000076104a427816 */ /* 0x000fe20000000042 */
[----:B------:R-:W-:Y:S01]  /*afe0*/  UMOV UR5, UR4 ;  /* 0x0000000400057c82 */ /* 0x000fe20008000000 */
[----:B-1----:R-:W-:Y:S01]  /*aff0*/  PRMT R55, R73, 0x7610, R55 ;  /* 0x0000761049377816 */ /* 0x002fe20000000037 */
[----:B------:R-:W-:Y:S01]  /*b000*/  UMOV UR4, UR6 ;  /* 0x0000000600047c82 */ /* 0x000fe20008000000 */
[----:B------:R-:W-:Y:S05]  /*b010*/  BRA.U !UP1, `(.L_x_782) ;  /* 0x0000000509407547 */ /* 0x000fea000b800000 */
[----:B------:R-:W-:Y:S02]  /*b020*/  IMAD.SHL.U32 R2, R66, 0x2, RZ ;  /* 0x0000000242027824 */ /* 0x000fe400078e00ff */
[----:B------:R-:W-:Y:S02]  /*b030*/  IMAD.SHL.U32 R3, R55, 0x2, RZ ;  /* 0x0000000237037824 */ /* 0x000fe400078e00ff */
[----:B------:R-:W-:Y:S01]  /*b040*/  IMAD.MOV.U32 R56, RZ, RZ, R72 ;  /* 0x000000ffff387224 */ /* 0x000fe200078e0048 */
[----:B------:R-:W-:Y:S02]  /*b050*/  LOP3.LUT R2, R2, 0xe, RZ, 0xc0, !PT ;  /* 0x0000000e02027812 */ /* 0x000fe400078ec0ff */
[----:B------:R-:W-:Y:S02]  /*b060*/  LOP3.LUT R3, R3, 0x6, RZ, 0xc0, !PT ;  /* 0x0000000603037812 */ /* 0x000fe400078ec0ff */
[----:B------:R-:W-:Y:S02]  /*b070*/  ISETP.GE.U32.AND P0, PT, R2, 0x7, PT ;  /* 0x000000070200780c */ /* 0x000fe40003f06070 */
[----:B------:R-:W-:-:S11]  /*b080*/  ISETP.GE.U32.AND P2, PT, R3, 0x3, PT ;  /* 0x000000030300780c */ /* 0x000fd60003f46070 */
        /* <DEDUP_REMOVED lines=36> */
.L_x_783:
[----:B------:R-:W-:-:S05]  /*b2d0*/  @P2 IMAD R18, R56, 0x8, R1 ;  /* 0x0000000838122824 */ /* 0x000fca00078e0201 */
[----:B--2---:R-:W2:Y:S04]  /*b2e0*/  @P2 LDL.64 R2, [R18] ;  /* 0x0000000012022983 */ /* 0x004ea80000100a00 */
[----:B------:R-:W3:Y:S04]  /*b2f0*/  @P2 LDL.64 R8, [R18+0x8] ;  /* 0x0000080012082983 */ /* 0x000ee80000100a00 */
[----:B------:R-:W4:Y:S04]  /*b300*/  @P2 LDL.64 R16, [R18+0x10] ;  /* 0x0000100012102983 */ /* 0x000f280000100a00 */
[----:B------:R1:W5:Y:S01]  /*b310*/  @P2 LDL.64 R20, [R18+0x18] ;  /* 0x0000180012142983 */ /* 0x0003620000100a00 */
[----:B0-----:R-:W-:-:S02]  /*b320*/  LOP3.LUT R4, R75, 0x1, RZ, 0xc0, !PT ;  /* 0x000000014b047812 */ /* 0x001fc400078ec0ff */
[C---:B------:R-:W-:Y:S01]  /*b330*/  @P2 LEA R57, R56.reuse, R50, 0x3 ;  /* 0x0000003238392211 */ /* 0x040fe200078e18ff */
[----:B------:R-:W-:Y:S01]  /*b340*/  @P2 VIADD R56, R56, 0x4 ;  /* 0x0000000438382836 */ /* 0x000fe20000000000 */
[----:B------:R-:W-:-:S03]  /*b350*/  ISETP.NE.U32.AND P0, PT, R4, 0x1, PT ;  /* 0x000000010400780c */ /* 0x000fc60003f05070 */
[C---:B------:R-:W-:Y:S01]  /*b360*/  IMAD R58, R56.reuse, 0x8, R1 ;  /* 0x00000008383a7824 */ /* 0x040fe200078e0201 */
[----:B------:R-:W2:Y:S04]  /*b370*/  @P2 LDS.64 R4, [R57] ;  /* 0x0000000039042984 */ /* 0x000ea80000000a00 */
[----:B------:R-:W5:Y:S04]  /*b380*/  LDL.64 R24, [R58] ;  /* 0x000000003a187983 */ /* 0x000f680000100a00 */
[----:B------:R-:W3:Y:S04]  /*b390*/  @P2 LDS.64 R12, [R57+0x8] ;  /* 0x00000800390c2984 */ /* 0x000ee80000000a00 */
[----:B------:R-:W5:Y:S04]  /*b3a0*/  @P0 LDL.64 R26, [R58+0x8] ;  /* 0x000008003a1a0983 */ /* 0x000f680000100a00 */
[----:B------:R-:W5:Y:S01]  /*b3b0*/  @P0 LDL.64 R46, [R58+0x10] ;  /* 0x000010003a2e0983 */ /* 0x000f620000100a00 */
[C---:B------:R-:W-:Y:S01]  /*b3c0*/  IADD3 R72, PT, PT, R56.reuse, 0x1, RZ ;  /* 0x0000000138487810 */ /* 0x040fe20007ffe0ff */
[----:B------:R-:W-:-:S02]  /*b3d0*/  @P0 VIADD R72, R56, 0x3 ;  /* 0x0000000338480836 */ /* 0x000fc40000000000 */
        /* <DEDUP_REMOVED lines=20> */
.L_x_782:
[----:B------:R-:W-:Y:S01]  /*b520*/  UISETP.NE.AND UP0, UPT, UR4, UR38, UPT ;  /* 0x000000260400728c */ /* 0x000fe2000bf05270 */
[----:B------:R-:W-:Y:S01]  /*b530*/  DMUL R6, R30, R6 ;  /* 0x000000061e067228 */ /* 0x000fe20000000000 */
[----:B------:R-:W-:Y:S02]  /*b540*/  UIADD3 UR6, UPT, UPT, UR4, 0x1, URZ ;  /* 0x0000000104067890 */ /* 0x000fe4000fffe0ff */
[----:B------:R-:W-:-:S05]  /*b550*/  ULEA UR5, UR5, 0x5, 0x1 ;  /* 0x0000000505057891 */ /* 0x000fca000f8e08ff */
[----:B------:R-:W-:Y:S07]  /*b560*/  BRA.U UP0, `(.L_x_784) ;  /* 0xfffffff5004c7547 */ /* 0x000fee000b83ffff */
[----:B------:R-:W-:Y:S05]  /*b570*/  @!P1 BRA `(.L_x_785) ;  /* 0xffffffac002c9947 */ /* 0x000fea000383ffff */
.L_x_720:
[----:B------:R-:W-:Y:S05]  /*b580*/  BSYNC.RECONVERGENT B2 ;  /* 0x0000000000027941 */ /* 0x000fea0003800200 */
.L_x_719:
[----:B------:R-:W-:Y:S05]  /*b590*/  BRA `(.L_x_786) ;  /* 0x0000000c00f07947 */ /* 0x000fea0003800000 */
.L_x_718:
[----:B------:R-:W2:Y:S01]  /*b5a0*/  LDCU UR4, c[0x0][0x3d0] ;  /* 0x00007a00ff0477ac */ /* 0x000ea20008000800 */
[----:B-1-3--:R-:W-:Y:S01]  /*b5b0*/  IMAD.IADD R0, R42, 0x1, R3 ;  /* 0x000000012a007824 */ /* 0x00afe200078e0203 */
[----:B------:R-:W-:Y:S01]  /*b5c0*/  BSSY.RECONVERGENT B0, `(.L_x_787) ;  /* 0x00000f6000007945 */ /* 0x000fe20003800200 */
[----:B------:R-:W-:-:S03]  /*b5d0*/  CS2R R4, SRZ ;  /* 0x0000000000047805 */ /* 0x000fc6000001ff00 */
[----:B--2---:R-:W-:-:S13]  /*b5e0*/  ISETP.GE.AND P0, PT, R0, UR4, PT ;  /* 0x0000000400007c0c */ /* 0x004fda000bf06270 */
[----:B------:R-:W-:Y:S05]  /*b5f0*/  @P0 BRA `(.L_x_788) ;  /* 0x0000000c00c80947 */ /* 0x000fea0003800000 */
[----:B------:R-:W-:-:S07]  /*b600*/  CS2R R4, SRZ ;  /* 0x0000000000047805 */ /* 0x000fce000001ff00 */
.L_x_796:
        /* <DEDUP_REMOVED lines=9> */
[----:B--2---:R-:W-:-:S02]  /*b6a0*/  ISETP.GE.AND P1, PT, R0, UR4, PT ;  /* 0x0000000400007c0c */ /* 0x004fc4000bf26270 */
[----:B-1----:R-:W-:Y:S01]  /*b6b0*/  MOV R2, 0x0 ;  /* 0x0000000000027802 */ /* 0x002fe20000000f00 */
        /* <DEDUP_REMOVED lines=32> */
[----:B------:R-:W-:Y:S02]  /*b8c0*/  IMAD.MOV.U32 R2, RZ, RZ, R64 ;  /* 0x000000ffff027224 */ /* 0x000fe400078e0040 */
[----:B------:R-:W-:-:S07]  /*b8d0*/  IMAD.MOV.U32 R3, RZ, RZ, R65 ;  /* 0x000000ffff037224 */ /* 0x000fce00078e0041 */
.L_x_790:
[----:B------:R-:W-:Y:S05]  /*b8e0*/  BSYNC.RECONVERGENT B1 ;  /* 0x0000000000017941 */ /* 0x000fea0003800200 */
.L_x_789:
[----:B------:R-:W0:Y:S01]  /*b8f0*/  LDCU.128 UR4, c[0x0][0x3b0] ;  /* 0x00007600ff0477ac */ /* 0x000e220008000c00 */
[----:B------:R-:W-:Y:S01]  /*b900*/  BSSY.RECONVERGENT B1, `(.L_x_791) ;  /* 0x00000aa000017945 */ /* 0x000fe20003800200 */
[----:B0-----:R-:W-:-:S08]  /*b910*/  DMUL R64, R2, UR6 ;  /* 0x0000000602407c28 */ /* 0x001fd00008000000 */
[----:B------:R-:W-:-:S10]  /*b920*/  DMUL R24, R64, UR4 ;  /* 0x0000000440187c28 */ /* 0x000fd40008000000 */
        /* <DEDUP_REMOVED lines=158> */
.L_x_792:
        /* <DEDUP_REMOVED lines=9> */
.L_x_793:
[----:B------:R-:W-:Y:S05]  /*c3a0*/  BSYNC.RECONVERGENT B1 ;  /* 0x0000000000017941 */ /* 0x000fea0003800200 */
.L_x_791:
        /* <DEDUP_REMOVED lines=17> */
[----:B------:R-:W-:Y:S05]  /*c4c0*/  CALL.REL.NOINC `($__internal_9_$__cuda_sm20_div_rn_f64_full) ;  /* 0x0000008c00e47944 */ /* 0x000fea0003c00000 */
[----:B------:R-:W-:Y:S02]  /*c4d0*/  IMAD.MOV.U32 R2, RZ, RZ, R72 ;  /* 0x000000ffff027224 */ /* 0x000fe400078e0048 */
[----:B------:R-:W-:-:S07]  /*c4e0*/  IMAD.MOV.U32 R3, RZ, RZ, R73 ;  /* 0x000000ffff037224 */ /* 0x000fce00078e0049 */
.L_x_795:
[----:B------:R-:W-:Y:S05]  /*c4f0*/  BSYNC.RECONVERGENT B2 ;  /* 0x0000000000027941 */ /* 0x000fea0003800200 */
.L_x_794:
[----:B------:R-:W-:Y:S01]  /*c500*/  DADD R4, R2, R4 ;  /* 0x0000000002047229 */ /* 0x000fe20000000004 */
[----:B------:R-:W-:Y:S10]  /*c510*/  @!P1 BRA `(.L_x_796) ;  /* 0xfffffff0003c9947 */ /* 0x000ff4000383ffff */
.L_x_788:
[----:B------:R-:W-:Y:S05]  /*c520*/  BSYNC.RECONVERGENT B0 ;  /* 0x0000000000007941 */ /* 0x000fea0003800200 */
.L_x_787:
[----:B------:R-:W1:Y:S02]  /*c530*/  LDS.64 R2, [R50] ;  /* 0x0000000032027984 */ /* 0x000e640000000a00 */
[----:B-1----:R-:W-:-:S07]  /*c540*/  DADD R2, R2, R4 ;  /* 0x0000000002027229 */ /* 0x002fce0000000004 */
[----:B------:R1:W-:Y:S04]  /*c550*/  STS.64 [R50], R2 ;  /* 0x0000000232007388 */ /* 0x0003e80000000a00 */
.L_x_786:
[----:B------:R-:W-:Y:S01]  /*c560*/  UMOV UR4, 0xa0b5ed8d ;  /* 0xa0b5ed8d00047882 */ /* 0x000fe20000000000 */
[----:B------:R-:W-:Y:S02]  /*c570*/  UMOV UR5, 0x3eb0c6f7 ;  /* 0x3eb0c6f700057882 */ /* 0x000fe40000000000 */
[----:B------:R-:W-:-:S06]  /*c580*/  DSETP.GT.AND P0, PT, R32, UR4, PT ;  /* 0x0000000420007e2a */ /* 0x000fcc000bf04000 */
[----:B------:R-:W-:-:S13]  /*c590*/  ISETP.NE.OR P0, PT, R42, RZ, P0 ;  /* 0x000000ff2a00720c */ /* 0x000fda0000705670 */
[----:B-1----:R-:W1:Y:S01]  /*c5a0*/  @!P0 LDS.64 R2, [R50] ;  /* 0x0000000032028984 */ /* 0x002e620000000a00 */
[----:B0-----:R-:W1:Y:S01]  /*c5b0*/  @!P0 LDC.64 R4, c[0x0][0x3b0] ;  /* 0x0000ec00ff048b82 */ /* 0x001e620000000a00 */
[----:B------:R-:W-:Y:S01]  /*c5c0*/  @!P0 IMAD.MOV.U32 R6, RZ, RZ, 0x50429b6d ;  /* 0x50429b6dff068424 */ /* 0x000fe200078e00ff */
[----:B------:R-:W-:-:S06]  /*c5d0*/  @!P0 MOV R7, 0x3ff20dd7 ;  /* 0x3ff20dd700078802 */ /* 0x000fcc0000000f00 */
[----:B-1----:R-:W-:-:S07]  /*c5e0*/  @!P0 DFMA R2, R4, -R6, R2 ;  /* 0x800000060402822b */ /* 0x002fce0000000002 */
[----:B------:R0:W-:Y:S04]  /*c5f0*/  @!P0 STS.64 [R50], R2 ;  /* 0x0000000232008388 */ /* 0x0001e80000000a00 */
.L_x_641:
        /* <DEDUP_REMOVED lines=15> */
.L_x_806:
[----:B------:R-:W-:Y:S01]  /*c6f0*/  UISETP.GT.AND UP0, UPT, UR44, URZ, UPT ;  /* 0x000000ff2c00728c */ /* 0x000fe2000bf04270 */
[----:B------:R-:W-:Y:S01]  /*c700*/  IMAD R17, R13, 0x8, R16 ;  /* 0x000000080d117824 */ /* 0x000fe200078e0210 */
[----:B------:R-:W-:Y:S02]  /*c710*/  MOV R12, RZ ;  /* 0x000000ff000c7202 */ /* 0x000fe40000000f00 */
[----:B0-----:R-:W-:-:S05]  /*c720*/  CS2R R2, SRZ ;  /* 0x0000000000027805 */ /* 0x001fca000001ff00 */
        /* <DEDUP_REMOVED lines=8> */
.L_x_803:
        /* <DEDUP_REMOVED lines=12> */
.L_x_802:
        /* <DEDUP_REMOVED lines=10> */
.L_x_804:
[----:B------:R-:W-:-:S13]  /*c910*/  ISETP.NE.OR P0, PT, R12, UR44, P0 ;  /* 0x0000002c0c007c0c */ /* 0x000fda0008705670 */
[----:B------:R-:W-:Y:S05]  /*c920*/  @!P0 BRA `(.L_x_805) ;  /* 0x0000000000188947 */ /* 0x000fea0003800000 */
.L_x_801:
[C---:B------:R-:W-:Y:S02]  /*c930*/  IMAD R4, R12.reuse, 0x120, R17 ;  /* 0x000001200c047824 */ /* 0x040fe400078e0211 */
[----:B------:R-:W-:-:S04]  /*c940*/  VIADD R12, R12, 0x1 ;  /* 0x000000010c0c7836 */ /* 0x000fc80000000000 */
[----:B------:R-:W0:Y:S01]  /*c950*/  LDS.64 R4, [R4] ;  /* 0x0000000004047984 */ /* 0x000e220000000a00 */
[----:B------:R-:W-:Y:S01]  /*c960*/  ISETP.NE.AND P0, PT, R12, UR44, PT ;  /* 0x0000002c0c007c0c */ /* 0x000fe2000bf05270 */
[----:B0-----:R-:W-:-:S12]  /*c970*/  DADD R2, R4, R2 ;  /* 0x0000000004027229 */ /* 0x001fd80000000002 */
[----:B------:R-:W-:Y:S05]  /*c980*/  @P0 BRA `(.L_x_801) ;  /* 0xfffffffc00e80947 */ /* 0x000fea000383ffff */
.L_x_805:
[----:B------:R-:W0:Y:S02]  /*c990*/  LDC.64 R4, c[0x0][0x400] ;  /* 0x00010000ff047b82 */ /* 0x000e240000000a00 */
[----:B0-----:R-:W-:-:S06]  /*c9a0*/  IMAD.WIDE.U32 R4, R13, 0x8, R4 ;  /* 0x000000080d047825 */ /* 0x001fcc00078e0004 */
[----:B------:R-:W2:Y:S01]  /*c9b0*/  LDG.E.64 R4, desc[UR36][R4.64] ;  /* 0x0000002404047981 */ /* 0x000ea2000c1e1b00 */
[C---:B------:R-:W-:Y:S02]  /*c9c0*/  IMAD R7, R13.reuse, 0x8, R0 ;  /* 0x000000080d077824 */ /* 0x040fe400078e0200 */
[----:B------:R-:W-:-:S05]  /*c9d0*/  VIADD R13, R13, 0x4 ;  /* 0x000000040d0d7836 */ /* 0x000fca0000000000 */
[----:B------:R-:W-:Y:S01]  /*c9e0*/  ISETP.GE.U32.AND P0, PT, R13, UR46, PT ;  /* 0x0000002e0d007c0c */ /* 0x000fe2000bf06070 */
[----:B--2---:R-:W-:-:S07]  /*c9f0*/  DMUL R2, R4, R2 ;  /* 0x0000000204027228 */ /* 0x004fce0000000000 */
[----:B------:R0:W-:Y:S05]  /*ca00*/  STS.64 [R7], R2 ;  /* 0x0000000207007388 */ /* 0x0001ea0000000a00 */
[----:B------:R-:W-:Y:S05]  /*ca10*/  @!P0 BRA `(.L_x_806) ;  /* 0xfffffffc00348947 */ /* 0x000fea000383ffff */
[----:B------:R-:W-:Y:S05]  /*ca20*/  BSYNC.RECONVERGENT B1 ;  /* 0x0000000000017941 */ /* 0x000fea0003800200 */
.L_x_800:
[----:B------:R-:W-:Y:S05]  /*ca30*/  BRA `(.L_x_798) ;  /* 0x0000000800bc7947 */ /* 0x000fea0003800000 */
.L_x_799:
[----:B0-----:R-:W-:Y:S01]  /*ca40*/  MOV R3, 0x4 ;  /* 0x0000000400037802 */ /* 0x001fe20000000f00 */
[----:B------:R-:W-:Y:S01]  /*ca50*/  BSSY.RECONVERGENT B1, `(.L_x_807) ;  /* 0x000001b000017945 */ /* 0x000fe20003800200 */
[----:B------:R-:W-:Y:S01]  /*ca60*/  LOP3.LUT R45, RZ, R45, RZ, 0x33, !PT ;  /* 0x0000002dff2d7212 */ /* 0x000fe200078e33ff */
[----:B------:R-:W-:Y:S01]  /*ca70*/  IMAD.MOV.U32 R41, RZ, RZ, R42 ;  /* 0x000000ffff297224 */ /* 0x000fe200078e002a */
        /* <DEDUP_REMOVED lines=9> */
[----:B------:R-:W-:Y:S01]  /*cb10*/  IMAD.MOV.U32 R8, RZ, RZ, RZ ;  /* 0x000000ffff087224 */ /* 0x000fe200078e00ff */
[----:B------:R-:W-:-:S03]  /*cb20*/  MOV R41, R42 ;  /* 0x0000002a00297202 */ /* 0x000fc60000000f00 */
[----:B------:R-:W-:Y:S01]  /*cb30*/  VIADD R2, R0, 0x510 ;  /* 0x0000051000027836 */ /* 0x000fe20000000000 */
[----:B------:R-:W-:-:S04]  /*cb40*/  LEA.HI R0, R3, 0x1, RZ, 0x1e ;  /* 0x0000000103007811 */ /* 0x000fc800078ff0ff */
[----:B------:R-:W-:Y:S02]  /*cb50*/  LOP3.LUT R11, R0, 0x3, RZ, 0xc0, !PT ;  /* 0x00000003000b7812 */ /* 0x000fe400078ec0ff */
[----:B0-----:R-:W-:-:S07]  /*cb60*/  LEA R10, R5, R2, 0x18 ;  /* 0x00000002050a7211 */ /* 0x001fce00078ec0ff */
.L_x_809:
[----:B-1----:R-:W-:-:S06]  /*cb70*/  IMAD.WIDE.U32 R2, R41, 0x8, R6 ;  /* 0x0000000829027825 */ /* 0x002fcc00078e0006 */
[----:B------:R-:W2:Y:S01]  /*cb80*/  LDG.E.64 R2, desc[UR36][R2.64] ;  /* 0x0000002402027981 */ /* 0x000ea2000c1e1b00 */
[C---:B0-----:R-:W-:Y:S02]  /*cb90*/  IMAD R9, R41.reuse, 0x8, R10 ;  /* 0x0000000829097824 */ /* 0x041fe400078e020a */
[----:B------:R-:W-:Y:S02]  /*cba0*/  VIADD R8, R8, 0x1 ;  /* 0x0000000108087836 */ /* 0x000fe40000000000 */
[----:B------:R-:W-:-:S03]  /*cbb0*/  VIADD R41, R41, 0x4 ;  /* 0x0000000429297836 */ /* 0x000fc60000000000 */
[----:B------:R-:W-:Y:S01]  /*cbc0*/  ISETP.NE.AND P0, PT, R8, R11, PT ;  /* 0x0000000b0800720c */ /* 0x000fe20003f05270 */
[----:B--2---:R-:W-:-:S07]  /*cbd0*/  DMUL R4, RZ, R2 ;  /* 0x00000002ff047228 */ /* 0x004fce0000000000 */
[----:B------:R0:W-:Y:S05]  /*cbe0*/  STS.64 [R9], R4 ;  /* 0x0000000409007388 */ /* 0x0001ea0000000a00 */
[----:B------:R-:W-:Y:S05]  /*cbf0*/  @P0 BRA `(.L_x_809) ;  /* 0xfffffffc00dc0947 */ /* 0x000fea000383ffff */
.L_x_808:
[----:B------:R-:W-:Y:S05]  /*cc00*/  BSYNC.RECONVERGENT B1 ;  /* 0x0000000000017941 */ /* 0x000fea0003800200 */
.L_x_807:
        /* <DEDUP_REMOVED lines=10> */
[----:B------:R-:W0:Y:S02]  /*ccb0*/  S2R R13, SR_CgaCtaId ;  /* 0x00000000000d7919 */ /* 0x000e240000008800 */
[----:B------:R-:W-:-:S04]  /*ccc0*/  IADD3 R0, PT, PT, R0, 0x510, RZ ;  /* 0x0000051000007810 */ /* 0x000fc80007ffe0ff */
        /* <DEDUP_REMOVED lines=16> */
[----:B------:R-:W-:Y:S01]  /*cdd0*/  IMAD.U32 R0, RZ, RZ, UR46 ;  /* 0x0000002eff007e24 */ /* 0x000fe2000f8e00ff */
[----:B------:R-:W-:-:S04]  /*cde0*/  PLOP3.LUT P0, PT, PT, PT, PT, 0x8, 0x80 ;  /* 0x000000000080781c */ /* 0x000fc80003f0e170 */
[----:B------:R-:W-:-:S09]  /*cdf0*/  IADD3 R0, PT, PT, R0, -0x30, RZ ;  /* 0xffffffd000007810 */ /* 0x000fd20007ffe0ff */
.L_x_812:
[----:B-1----:R-:W1:Y:S01]  /*ce00*/  LDC.64 R30, c[0x0][0x400] ;  /* 0x00010000ff1e7b82 */ /* 0x002e620000000a00 */
[C---:B0-----:R-:W-:Y:S02]  /*ce10*/  VIADD R11, R41.reuse, 0x10 ;  /* 0x00000010290b7836 */ /* 0x041fe40000000000 */
[C---:B------:R-:W-:Y:S02]  /*ce20*/  VIADD R21, R41.reuse, 0x20 ;  /* 0x0000002029157836 */ /* 0x040fe40000000000 */
        /* <DEDUP_REMOVED lines=21> */
[C---:B0-----:R-:W-:Y:S01]  /*cf80*/  LEA R11, R41.reuse, R40, 0x3 ;  /* 0x00000028290b7211 */ /* 0x041fe200078e18ff */
        /* <DEDUP_REMOVED lines=35> */
.L_x_811:
[----:B------:R-:W-:Y:S05]  /*d1c0*/  BSYNC.RECONVERGENT B1 ;  /* 0x0000000000017941 */ /* 0x000fea0003800200 */
.L_x_810:
        /* <DEDUP_REMOVED lines=17> */
[----:B------:R-:W-:Y:S01]  /*d2e0*/  IMAD R23, R41, 0x8, R40 ;  /* 0x0000000829177824 */ /* 0x000fe200078e0228 */
[----:B------:R-:W-:-:S02]  /*d2f0*/  PLOP3.LUT P0, PT, PT, PT, PT, 0x8, 0x80 ;  /* 0x000000000080781c */ /* 0x000fc40003f0e170 */
[----:B------:R-:W-:Y:S01]  /*d300*/  IADD3 R41, PT, PT, R41, 0x20, RZ ;  /* 0x0000002029297810 */ /* 0x000fe20007ffe0ff */
[----:B--2---:R-:W-:Y:S02]  /*d310*/  DMUL R4, RZ, R4 ;  /* 0x00000004ff047228 */ /* 0x004fe40000000000 */
[----:B---3--:R-:W-:Y:S02]  /*d320*/  DMUL R2, RZ, R2 ;  /* 0x00000002ff027228 */ /* 0x008fe40000000000 */
[----:B----4-:R-:W-:Y:S02]  /*d330*/  DMUL R6, RZ, R6 ;  /* 0x00000006ff067228 */ /* 0x010fe40000000000 */
[----:B-----5:R-:W-:Y:S02]  /*d340*/  DMUL R8, RZ, R8 ;  /* 0x00000008ff087228 */ /* 0x020fe40000000000 */
[----:B------:R-:W-:Y:S02]  /*d350*/  DMUL R12, RZ, R12 ;  /* 0x0000000cff0c7228 */ /* 0x000fe40000000000 */
[----:B------:R-:W-:-:S02]  /*d360*/  DMUL R14, RZ, R14 ;  /* 0x0000000eff0e7228 */ /* 0x000fc40000000000 */
[----:B------:R-:W-:Y:S02]  /*d370*/  DMUL R16, RZ, R16 ;  /* 0x00000010ff107228 */ /* 0x000fe40000000000 */
        /* <DEDUP_REMOVED lines=9> */
.L_x_814:
[----:B------:R-:W-:Y:S05]  /*d410*/  BSYNC.RECONVERGENT B1 ;  /* 0x0000000000017941 */ /* 0x000fea0003800200 */
.L_x_813:
        /* <DEDUP_REMOVED lines=17> */
.L_x_798:
[----:B------:R-:W-:Y:S05]  /*d530*/  BSYNC.RECONVERGENT B0 ;  /* 0x0000000000007941 */ /* 0x000fea0003800200 */
.L_x_797:
[----:B------:R-:W-:Y:S06]  /*d540*/  BAR.SYNC.DEFER_BLOCKING 0x0 ;  /* 0x0000000000007b1d */ /* 0x000fec0000010000 */
[----:B------:R-:W-:Y:S05]  /*d550*/  BRA `(.L_x_815) ;  /* 0x0000005400607947 */ /* 0x000fea0003800000 */
.L_x_640:
        /* <DEDUP_REMOVED lines=65> */
[----:B------:R-:W-:Y:S01]  /*d970*/  CS2R R22, SRZ ;  /* 0x0000000000167805 */ /* 0x000fe2000001ff00 */
[----:B------:R-:W-:Y:S01]  /*d980*/  IMAD.U32 R7, RZ, RZ, UR11 ;  /* 0x0000000bff077e24 */ /* 0x000fe2000f8e00ff */
[----:B------:R-:W-:Y:S01]  /*d990*/  CS2R R10, SRZ ;  /* 0x00000000000a7805 */ /* 0x000fe2000001ff00 */
[----:B------:R-:W-:Y:S01]  /*d9a0*/  IMAD.MOV.U32 R16, RZ, RZ, 0x0 ;  /* 0x00000000ff107424 */ /* 0x000fe200078e00ff */
[----:B------:R-:W-:Y:S01]  /*d9b0*/  UIADD3 UR16, UPT, UPT, UR16, UR45, URZ ;  /* 0x0000002d10107290 */ /* 0x000fe2000fffe0ff */
[----:B------:R-:W-:Y:S01]  /*d9c0*/  DMUL R4, R4, UR12 ;  /* 0x0000000c04047c28 */ /* 0x000fe20008000000 */
[----:B------:R-:W-:Y:S01]  /*d9d0*/  IMAD.MOV.U32 R17, RZ, RZ, 0x3ff00000 ;  /* 0x3ff00000ff117424 */ /* 0x000fe200078e00ff */
[----:B------:R-:W-:-:S06]  /*d9e0*/  UMOV UR6, URZ ;  /* 0x000000ff00067c82 */ /* 0x000fcc0008000000 */
[----:B------:R-:W-:-:S08]  /*d9f0*/  DFMA R4, R6, UR10, R4 ;  /* 0x0000000a06047c2b */ /* 0x000fd00008000004 */
[----:B------:R-:W-:-:S11]  /*da00*/  DFMA R14, R2, R2, R4 ;  /* 0x00000002020e722b */ /* 0x000fd60000000004 */
.L_x_875:
[----:B------:R-:W-:Y:S01]  /*da10*/  UISETP.NE.AND UP0, UPT, UR6, URZ, UPT ;  /* 0x000000ff0600728c */ /* 0x000fe2000bf05270 */
[----:B------:R-:W-:Y:S01]  /*da20*/  MOV R24, 0x50429b6d ;  /* 0x50429b6d00187802 */ /* 0x000fe20000000f00 */
[----:B------:R-:W-:Y:S01]  /*da30*/  IMAD.MOV.U32 R25, RZ, RZ, 0x3fd20dd7 ;  /* 0x3fd20dd7ff197424 */ /* 0x000fe200078e00ff */
[----:B------:R-:W-:Y:S01]  /*da40*/  UMOV UR17, UR6 ;  /* 0x0000000600117c82 */ /* 0x000fe20008000000 */
        /* <DEDUP_REMOVED lines=48> */
[----:B------:R-:W-:Y:S01]  /*dd50*/  IMAD.MOV.U32 R63, RZ, RZ, R65 ;  /* 0x000000ffff3f7224 */ /* 0x000fe200078e0041 */
[----:B------:R-:W-:-:S07]  /*dd60*/  MOV R77, 0xdd80 ;  /* 0x0000dd80004d7802 */ /* 0x000fce0000000f00 */
[----:B-1----:R-:W-:Y:S05]  /*dd70*/  CALL.REL.NOINC `($__internal_9_$__cuda_sm20_div_rn_f64_full) ;  /* 0x0000007400b87944 */ /* 0x002fea0003c00000 */
[----:B------:R-:W-:Y:S01]  /*dd80*/  MOV R4, R72 ;  /* 0x0000004800047202 */ /* 0x000fe20000000f00 */
[----:B------:R-:W-:-:S07]  /*dd90*/  IMAD.MOV.U32 R5, RZ, RZ, R73 ;  /* 0x000000ffff057224 */ /* 0x000fce00078e0049 */
.L_x_818:
        /* <DEDUP_REMOVED lines=27> */
[----:B-1----:R-:W-:Y:S05]  /*df50*/  CALL.REL.NOINC `($__internal_10_$__cuda_sm20_dsqrt_rn_f64_mediumpath_v1) ;  /* 0x0000007800ac7944 */ /* 0x002fea0003c00000 */
[----:B------:R-:W-:Y:S01]  /*df60*/  MOV R24, R64 ;  /* 0x0000004000187202 */ /* 0x000fe20000000f00 */
[----:B------:R-:W-:-:S07]  /*df70*/  IMAD.MOV.U32 R25, RZ, RZ, R65 ;  /* 0x000000ffff197224 */ /* 0x000fce00078e0041 */
.L_x_819:
[----:B------:R-:W-:Y:S05]  /*df80*/  BSYNC.RECONVERGENT B0 ;  /* 0x0000000000007941 */ /* 0x000fea0003800200 */
.L_x_817:
[----:B------:R-:W0:Y:S01]  /*df90*/  S2UR UR18, SR_CgaCtaId ;  /* 0x00000000001279c3 */ /* 0x000e220000008800 */
[----:B------:R-:W-:Y:S01]  /*dfa0*/  UISETP.NE.AND UP0, UPT, UR6, URZ, UPT ;  /* 0x000000ff0600728c */ /* 0x000fe2000bf05270 */
[----:B------:R-:W-:Y:S01]  /*dfb0*/  IMAD.U32 R20, RZ, RZ, UR4 ;  /* 0x00000004ff147e24 */ /* 0x000fe2000f8e00ff */
[----:B------:R-:W-:Y:S01]  /*dfc0*/  UMOV UR8, 0x400 ;  /* 0x0000040000087882 */ /* 0x000fe20000000000 */
[----:B------:R-:W-:Y:S01]  /*dfd0*/  UIADD3 UR7, UPT, UPT, UR6, 0x1, URZ ;  /* 0x0000000106077890 */ /* 0x000fe2000fffe0ff */
[----:B------:R-:W-:Y:S01]  /*dfe0*/  IMAD.U32 R21, RZ, RZ, UR5 ;  /* 0x00000005ff157e24 */ /* 0x000fe2000f8e00ff */
[----:B------:R-:W-:Y:S01]  /*dff0*/  UIADD3 UR8, UPT, UPT, UR8, 0x630, URZ ;  /* 0x0000063008087890 */ /* 0x000fe2000fffe0ff */
[----:B------:R-:W-:Y:S01]  /*e000*/  MOV R18, UR14 ;  /* 0x0000000e00127c02 */ /* 0x000fe20008000f00 */
[----:B------:R-:W-:Y:S01]  /*e010*/  IMAD.U32 R19, RZ, RZ, UR15 ;  /* 0x0000000fff137e24 */ /* 0x000fe2000f8e00ff */
[----:B------:R-:W-:Y:S02]  /*e020*/  UIADD3 UR24, UPT, UPT, UR6, 0x2, URZ ;  /* 0x0000000206187890 */ /* 0x000fe4000fffe0ff */
        /* <DEDUP_REMOVED lines=9> */
[----:B------:R-:W-:Y:S01]  /*e0c0*/  UISETP.NE.AND UP1, UPT, UR38, URZ, UPT ;  /* 0x000000ff2600728c */ /* 0x000fe2000bf25270 */
[----:B------:R-:W-:Y:S01]  /*e0d0*/  IMAD.MOV.U32 R5, RZ, RZ, R23 ;  /* 0x000000ffff057224 */ /* 0x000fe200078e0017 */
[----:B------:R-:W-:Y:S01]  /*e0e0*/  UMOV UR4, URZ ;  /* 0x000000ff00047c82 */ /* 0x000fe20008000000 */
[----:B------:R-:W-:Y:S01]  /*e0f0*/  IMAD.MOV.U32 R8, RZ, RZ, R24 ;  /* 0x000000ffff087224 */ /* 0x000fe200078e0018 */
[----:B------:R-:W-:Y:S01]  /*e100*/  UMOV UR5, UR19 ;  /* 0x0000001300057c82 */ /* 0x000fe20008000000 */
[----:B------:R-:W-:Y:S01]  /*e110*/  IMAD.MOV.U32 R9, RZ, RZ, R25 ;  /* 0x000000ffff097224 */ /* 0x000fe200078e0019 */
[----:B------:R-:W-:Y:S06]  /*e120*/  BRA.U UP0, `(.L_x_821) ;  /* 0x00000001003c7547 */ /* 0x000fec000b800000 */
[----:B------:R-:W0:Y:S01]  /*e130*/  LDS R0, [UR18] ;  /* 0x00000012ff007984 */ /* 0x000e220008000800 */
[----:B------:R-:W-:Y:S01]  /*e140*/  UMOV UR4, 0xe8584caa ;  /* 0xe8584caa00047882 */ /* 0x000fe20000000000 */
[----:B------:R-:W-:Y:S01]  /*e150*/  UMOV UR5, 0x3ffbb67a ;  /* 0x3ffbb67a00057882 */ /* 0x000fe20000000000 */
[----:B------:R-:W-:Y:S01]  /*e160*/  MOV R4, R24 ;  /* 0x0000001800047202 */ /* 0x000fe20000000f00 */
[----:B------:R-:W-:Y:S01]  /*e170*/  IMAD.MOV.U32 R5, RZ, RZ, R25 ;  /* 0x000000ffff057224 */ /* 0x000fe200078e0019 */
[----:B------:R-:W-:Y:S01]  /*e180*/  DMUL R8, R24, UR4 ;  /* 0x0000000418087c28 */ /* 0x000fe20008000000 */
[----:B------:R-:W-:Y:S01]  /*e190*/  IMAD.MOV.U32 R6, RZ, RZ, R22 ;  /* 0x000000ffff067224 */ /* 0x000fe200078e0016 */
[----:B------:R-:W-:Y:S01]  /*e1a0*/  UMOV UR4, 0x1 ;  /* 0x0000000100047882 */ /* 0x000fe20000000000 */
[----:B------:R-:W-:Y:S01]  /*e1b0*/  IMAD.MOV.U32 R7, RZ, RZ, R23 ;  /* 0x000000ffff077224 */ /* 0x000fe200078e0017 */
[----:B------:R-:W-:Y:S01]  /*e1c0*/  UMOV UR5, URZ ;  /* 0x000000ff00057c82 */ /* 0x000fe20008000000 */
[----:B0-----:R-:W0:Y:S02]  /*e1d0*/  I2F.F64 R10, R0 ;  /* 0x00000000000a7312 */ /* 0x001e240000201c00 */
[----:B0-----:R-:W-:-:S07]  /*e1e0*/  DMUL R10, R10, R24 ;  /* 0x000000180a0a7228 */ /* 0x001fce0000000000 */
[----:B------:R0:W-:Y:S01]  /*e1f0*/  STL.64 [R1+0x120], R10 ;  /* 0x0001200a01007387 */ /* 0x0001e20000100a00 */
[----:B------:R-:W-:-:S07]  /*e200*/  DMUL R12, R10, UR14 ;  /* 0x0000000e0a0c7c28 */ /* 0x000fce0008000000 */
[----:B------:R0:W-:Y:S04]  /*e210*/  STL.64 [R1], R12 ;  /* 0x0000000c01007387 */ /* 0x0001e80000100a00 */
.L_x_821:
[----:B0-----:R-:W-:Y:S01]  /*e220*/  MOV R10, R22 ;  /* 0x00000016000a7202 */ /* 0x001fe20000000f00 */
[----:B------:R-:W-:Y:S01]  /*e230*/  IMAD.MOV.U32 R11, RZ, RZ, R23 ;  /* 0x000000ffff0b7224 */ /* 0x000fe200078e0017 */
[----:B------:R-:W-:Y:S01]  /*e240*/  UMOV UR7, URZ ;  /* 0x000000ff00077c82 */ /* 0x000fe20008000000 */
[----:B------:R-:W-:Y:S02]  /*e250*/  IMAD.MOV.U32 R22, RZ, RZ, R24 ;  /* 0x000000ffff167224 */ /* 0x000fe400078e0018 */
[----:B------:R-:W-:Y:S01]  /*e260*/  IMAD.MOV.U32 R23, RZ, RZ, R25 ;  /* 0x000000ffff177224 */ /* 0x000fe200078e0019 */
[----:B------:R-:W-:Y:S06]  /*e270*/  BRA.U !UP1, `(.L_x_822) ;  /* 0x0000003509ac7547 */ /* 0x000fec000b800000 */
[----:B------:R-:W-:Y:S01]  /*e280*/  MOV R22, R4 ;  /* 0x0000000400167202 */ /* 0x000fe20000000f00 */
[----:B------:R-:W-:Y:S01]  /*e290*/  IMAD.MOV.U32 R23, RZ, RZ, R5 ;  /* 0x000000ffff177224 */ /* 0x000fe200078e0005 */
[----:B------:R-:W-:Y:S01]  /*e2a0*/  UMOV UR7, UR5 ;  /* 0x0000000500077c82 */ /* 0x000fe20008000000 */
[----:B------:R-:W-:Y:S02]  /*e2b0*/  IMAD.MOV.U32 R10, RZ, RZ, R6 ;  /* 0x000000ffff0a7224 */ /* 0x000fe400078e0006 */
[----:B------:R-:W-:-:S07]  /*e2c0*/  IMAD.MOV.U32 R11, RZ, RZ, R7 ;  /* 0x000000ffff0b7224 */ /* 0x000fce00078e0007 */
.L_x_846:
[----:B------:R-:W-:Y:S01]  /*e2d0*/  UISETP.NE.AND UP0, UPT, UR4, URZ, UPT ;  /* 0x000000ff0400728c */ /* 0x000fe2000bf05270 */
[----:B------:R-:W-:Y:S01]  /*e2e0*/  MOV R26, R10 ;  /* 0x0000000a001a7202 */ /* 0x000fe20000000f00 */
[----:B------:R-:W-:Y:S01]  /*e2f0*/  IMAD.MOV.U32 R27, RZ, RZ, R11 ;  /* 0x000000ffff1b7224 */ /* 0x000fe200078e000b */
[----:B------:R-:W-:Y:S01]  /*e300*/  MOV R10, R8 ;  /* 0x00000008000a7202 */ /* 0x000fe20000000f00 */
        /* <DEDUP_REMOVED lines=31> */
[----:B-1----:R-:W-:Y:S05]  /*e500*/  CALL.REL.NOINC `($__internal_9_$__cuda_sm20_div_rn_f64_full) ;  /* 0x0000006c00d47944 */ /* 0x002fea0003c00000 */
[----:B------:R-:W-:Y:S02]  /*e510*/  IMAD.MOV.U32 R4, RZ, RZ, R72 ;  /* 0x000000ffff047224 */ /* 0x000fe400078e0048 */
[----:B------:R-:W-:-:S07]  /*e520*/  IMAD.MOV.U32 R5, RZ, RZ, R73 ;  /* 0x000000ffff057224 */ /* 0x000fce00078e0049 */
.L_x_826:
        /* <DEDUP_REMOVED lines=16> */
[----:B------:R-:W-:Y:S01]  /*e630*/  MOV R64, R26 ;  /* 0x0000001a00407202 */ /* 0x000fe20000000f00 */
[----:B------:R-:W-:Y:S01]  /*e640*/  IMAD.MOV.U32 R63, RZ, RZ, R27 ;  /* 0x000000ffff3f7224 */ /* 0x000fe200078e001b */
[----:B------:R-:W-:-:S07]  /*e650*/  MOV R77, 0xe670 ;  /* 0x0000e670004d7802 */ /* 0x000fce0000000f00 */
[----:B-1----:R-:W-:Y:S05]  /*e660*/  CALL.REL.NOINC `($__internal_9_$__cuda_sm20_div_rn_f64_full) ;  /* 0x0000006c007c7944 */ /* 0x002fea0003c00000 */
[----:B------:R-:W-:Y:S02]  /*e670*/  IMAD.MOV.U32 R4, RZ, RZ, R72 ;  /* 0x000000ffff047224 */ /* 0x000fe400078e0048 */
[----:B------:R-:W-:-:S07]  /*e680*/  IMAD.MOV.U32 R5, RZ, RZ, R73 ;  /* 0x000000ffff057224 */ /* 0x000fce00078e0049 */
.L_x_828:
[----:B------:R-:W-:Y:S05]  /*e690*/  BSYNC.RECONVERGENT B0 ;  /* 0x0000000000007941 */ /* 0x000fea0003800200 */
.L_x_827:
[----:B------:R-:W0:Y:S01]  /*e6a0*/  MUFU.RCP64H R7, R25 ;  /* 0x0000001900077308 */ /* 0x000e220000001800 */
[----:B------:R-:W-:Y:S01]  /*e6b0*/  MOV R6, 0x1 ;  /* 0x0000000100067802 */ /* 0x000fe20000000f00 */
        /* <DEDUP_REMOVED lines=17> */
[----:B-1----:R-:W-:Y:S05]  /*e7d0*/  CALL.REL.NOINC `($__internal_9_$__cuda_sm20_div_rn_f64_full) ;  /* 0x0000006c00207944 */ /* 0x002fea0003c00000 */
[----:B------:R-:W-:Y:S01]  /*e7e0*/  IMAD.MOV.U32 R6, RZ, RZ, R72 ;  /* 0x000000ffff067224 */ /* 0x000fe200078e0048 */
[----:B------:R-:W-:-:S07]  /*e7f0*/  MOV R7, R73 ;  /* 0x0000004900077202 */ /* 0x000fce0000000f00 */
.L_x_829:
        /* <DEDUP_REMOVED lines=20> */
[----:B------:R-:W-:Y:S01]  /*e940*/  MOV R6, R72 ;  /* 0x0000004800067202 */ /* 0x000fe20000000f00 */
[----:B------:R-:W-:-:S07]  /*e950*/  IMAD.MOV.U32 R7, RZ, RZ, R73 ;  /* 0x000000ffff077224 */ /* 0x000fce00078e0049 */
.L_x_831:
[----:B------:R-:W-:Y:S05]  /*e960*/  BSYNC.RECONVERGENT B0 ;  /* 0x0000000000007941 */ /* 0x000fea0003800200 */
.L_x_830:
        /* <DEDUP_REMOVED lines=11> */
.L_x_824:
[----:B------:R-:W0:Y:S01]  /*ea20*/  LDS R6, [UR18+0x4] ;  /* 0x00000412ff067984 */ /* 0x000e220008000800 */
[----:B------:R-:W-:Y:S01]  /*ea30*/  DMUL R4, R2, R10 ;  /* 0x0000000a02047228 */ /* 0x000fe20000000000 */
[----:B------:R-:W-:Y:S01]  /*ea40*/  UMOV UR7, 0x1 ;  /* 0x0000000100077882 */ /* 0x000fe20000000000 */
[----:B0-----:R-:W0:Y:S06]  /*ea50*/  I2F.F64 R6, R6 ;  /* 0x0000000600067312 */ /* 0x001e2c0000201c00 */
[----:B0-----:R-:W-:-:S07]  /*ea60*/  DMUL R4, R4, R6 ;  /* 0x0000000604047228 */ /* 0x001fce0000000000 */
[----:B------:R0:W-:Y:S01]  /*ea70*/  STL.64 [R1+0x128], R4 ;  /* 0x0001280401007387 */ /* 0x0001e20000100a00 */
[----:B------:R-:W-:Y:S05]  /*ea80*/  BRA `(.L_x_825) ;  /* 0x0000000000147947 */ /* 0x000fea0003800000 */
.L_x_823:
[----:B------:R-:W0:Y:S01]  /*ea90*/  LDS R0, [UR18] ;  /* 0x00000012ff007984 */ /* 0x000e220008000800 */
[----:B------:R-:W-:Y:S01]  /*eaa0*/  UMOV UR7, URZ ;  /* 0x000000ff00077c82 */ /* 0x000fe20008000000 */
[----:B0-----:R-:W0:Y:S02]  /*eab0*/  I2F.F64 R4, R0 ;  /* 0x0000000000047312 */ /* 0x001e240000201c00 */
[----:B0-----:R-:W-:-:S07]  /*eac0*/  DMUL R4, R10, R4 ;  /* 0x000000040a047228 */ /* 0x001fce0000000000 */
[----:B------:R3:W-:Y:S04]  /*ead0*/  STL.64 [R1+0x120], R4 ;  /* 0x0001200401007387 */ /* 0x0007e80000100a00 */
.L_x_825:
        /* <DEDUP_REMOVED lines=13> */
[----:B------:R-:W-:Y:S01]  /*ebb0*/  IMAD.U32 R0, RZ, RZ, UR19 ;  /* 0x00000013ff007e24 */ /* 0x000fe2000f8e00ff */
[----:B0-----:R-:W0:Y:S04]  /*ebc0*/  MUFU.RCP64H R7, R65 ;  /* 0x0000004100077308 */ /* 0x001e280000001800 */
[----:B------:R-:W-:Y:S02]  /*ebd0*/  LEA R27, R0, R1, 0x3 ;  /* 0x00000001001b7211 */ /* 0x000fe400078e18ff */
        /* <DEDUP_REMOVED lines=16> */
[----:B01----:R-:W-:Y:S05]  /*ece0*/  CALL.REL.NOINC `($__internal_9_$__cuda_sm20_div_rn_f64_full) ;  /* 0x0000006400dc7944 */ /* 0x003fea0003c00000 */
[----:B------:R-:W-:Y:S02]  /*ecf0*/  IMAD.MOV.U32 R6, RZ, RZ, R72 ;  /* 0x000000ffff067224 */ /* 0x000fe400078e0048 */
[----:B------:R-:W-:-:S07]  /*ed00*/  IMAD.MOV.U32 R7, RZ, RZ, R73 ;  /* 0x000000ffff077224 */ /* 0x000fce00078e0049 */
.L_x_832:
[----:B0-----:R-:W0:Y:S01]  /*ed10*/  MUFU.RSQ64H R9, R7 ;  /* 0x0000000700097308 */ /* 0x001e220000001c00 */
[----:B------:R-:W-:Y:S01]  /*ed20*/  IADD3 R8, PT, PT, R7, -0x3500000, RZ ;  /* 0xfcb0000007087810 */ /* 0x000fe20007ffe0ff */
[----:B------:R-:W-:Y:S01]  /*ed30*/  IMAD.MOV.U32 R24, RZ, RZ, 0x0 ;  /* 0x00000000ff187424 */ /* 0x000fe200078e00ff */
[----:B------:R-:W-:Y:S01]  /*ed40*/  BSSY.RECONVERGENT B0, `(.L_x_833) ;  /* 0x000001b000007945 */ /* 0x000fe20003800200 */
[----:B------:R-:W-:Y:S01]  /*ed50*/  IMAD.MOV.U32 R25, RZ, RZ, 0x3fd80000 ;  /* 0x3fd80000ff197424 */ /* 0x000fe200078e00ff */
[----:B------:R-:W-:Y:S02]  /*ed60*/  ISETP.GE.U32.AND P0, PT, R8, 0x7ca00000, PT ;  /* 0x7ca000000800780c */ /* 0x000fe40003f06070 */
[----:B0-----:R-:W-:-:S08]  /*ed70*/  DMUL R22, R8, R8 ;  /* 0x0000000808167228 */ /* 0x001fd00000000000 */
[----:B------:R-:W-:-:S08]  /*ed80*/  DFMA R22, -R22, R6, 1 ;  /* 0x3ff000001616742b */ /* 0x000fd00000000106 */
        /* <DEDUP_REMOVED lines=20> */
[----:B------:R-:W-:Y:S02]  /*eed0*/  IMAD.MOV.U32 R22, RZ, RZ, R64 ;  /* 0x000000ffff167224 */ /* 0x000fe400078e0040 */
[----:B------:R-:W-:-:S07]  /*eee0*/  IMAD.MOV.U32 R23, RZ, RZ, R65 ;  /* 0x000000ffff177224 */ /* 0x000fce00078e0041 */
.L_x_834:
[----:B------:R-:W-:Y:S05]  /*eef0*/  BSYNC.RECONVERGENT B0 ;  /* 0x0000000000007941 */ /* 0x000fea0003800200 */
.L_x_833:
[----:B------:R-:W-:Y:S01]  /*ef00*/  DMUL R22, R10, R22 ;  /* 0x000000160a167228 */ /* 0x000fe20000000000 */
[----:B------:R-:W-:Y:S10]  /*ef10*/  BRA.U !UP0, `(.L_x_835) ;  /* 0x00000005089c7547 */ /* 0x000ff4000b800000 */
[----:B------:R-:W-:-:S09]  /*ef20*/  UISETP.GE.U32.AND UP0, UPT, UR8, UR24, UPT ;  /* 0x000000180800728c */ /* 0x000fd2000bf06070 */
[----:B------:R-:W-:Y:S05]  /*ef30*/  BRA.U !UP0, `(.L_x_836) ;  /* 0x0000000508b87547 */ /* 0x000fea000b800000 */
[----:B------:R-:W0:Y:S01]  /*ef40*/  I2F.F64.U32 R26, UR8 ;  /* 0x00000008001a7d12 */ /* 0x000e220008201800 */
[----:B------:R-:W-:Y:S01]  /*ef50*/  MOV R6, 0x1 ;  /* 0x0000000100067802 */ /* 0x000fe20000000f00 */
        /* <DEDUP_REMOVED lines=23> */
.L_x_837:
        /* <DEDUP_REMOVED lines=22> */
.L_x_839:
[----:B------:R-:W-:Y:S05]  /*f230*/  BSYNC.RECONVERGENT B0 ;  /* 0x0000000000007941 */ /* 0x000fea0003800200 */
.L_x_838:
        /* <DEDUP_REMOVED lines=22> */
.L_x_840:
        /* <DEDUP_REMOVED lines=22> */
.L_x_842:
[----:B------:R-:W-:Y:S05]  /*f500*/  BSYNC.RECONVERGENT B0 ;  /* 0x0000000000007941 */ /* 0x000fea0003800200 */
.L_x_841:
        /* <DEDUP_REMOVED lines=8> */
.L_x_835:
        /* <DEDUP_REMOVED lines=9> */
.L_x_836:
[----:B------:R-:W-:Y:S01]  /*f620*/  UIADD3 UR4, UPT, UPT, UR4, 0x2, URZ ;  /* 0x0000000204047890 */ /* 0x000fe2000fffe0ff */
[----:B------:R-:W-:-:S03]  /*f630*/  MOV R6, 0x1 ;  /* 0x0000000100067802 */ /* 0x000fc60000000f00 */
        /* <DEDUP_REMOVED lines=23> */
[----:B------:R-:W-:Y:S01]  /*f7b0*/  IMAD.MOV.U32 R63, RZ, RZ, R65 ;  /* 0x000000ffff3f7224 */ /* 0x000fe200078e0041 */
[----:B------:R-:W-:-:S07]  /*f7c0*/  MOV R77, 0xf7e0 ;  /* 0x0000f7e0004d7802 */ /* 0x000fce0000000f00 */
[----:B-1----:R-:W-:Y:S05]  /*f7d0*/  CALL.REL.NOINC `($__internal_9_$__cuda_sm20_div_rn_f64_full) ;  /* 0x0000005c00207944 */ /* 0x002fea0003c00000 */
[----:B------:R-:W-:Y:S01]  /*f7e0*/  MOV R4, R72 ;  /* 0x0000004800047202 */ /* 0x000fe20000000f00 */
[----:B------:R-:W-:-:S07]  /*f7f0*/  IMAD.MOV.U32 R5, RZ, RZ, R73 ;  /* 0x000000ffff057224 */ /* 0x000fce00078e0049 */
.L_x_843:
        /* <DEDUP_REMOVED lines=21> */
[----:B------:R-:W-:Y:S01]  /*f950*/  MOV R61, 0xf9c0 ;  /* 0x0000f9c0003d7802 */ /* 0x000fe20000000f00 */
[----:B------:R-:W-:Y:S02]  /*f960*/  IMAD.MOV.U32 R55, RZ, RZ, R28 ;  /* 0x000000ffff377224 */ /* 0x000fe400078e001c */
[----:B------:R-:W-:Y:S02]  /*f970*/  IMAD.MOV.U32 R56, RZ, RZ, R29 ;  /* 0x000000ffff387224 */ /* 0x000fe400078e001d */
[----:B------:R-:W-:Y:S02]  /*f980*/  IMAD.MOV.U32 R59, RZ, RZ, R27 ;  /* 0x000000ffff3b7224 */ /* 0x000fe400078e001b */
[----:B------:R-:W-:-:S02]  /*f990*/  IMAD.MOV.U32 R26, RZ, RZ, R6 ;  /* 0x000000ffff1a7224 */ /* 0x000fc400078e0006 */
[----:B------:R-:W-:-:S07]  /*f9a0*/  IMAD.MOV.U32 R57, RZ, RZ, R13 ;  /* 0x000000ffff397224 */ /* 0x000fce00078e000d */
[----:B-1----:R-:W-:Y:S05]  /*f9b0*/  CALL.REL.NOINC `($__internal_10_$__cuda_sm20_dsqrt_rn_f64_mediumpath_v1) ;  /* 0x0000006000147944 */ /* 0x002fea0003c00000 */
[----:B------:R-:W-:Y:S01]  /*f9c0*/  MOV R8, R64 ;  /* 0x0000004000087202 */ /* 0x000fe20000000f00 */
[----:B------:R-:W-:-:S07]  /*f9d0*/  IMAD.MOV.U32 R9, RZ, RZ, R65 ;  /* 0x000000ffff097224 */ /* 0x000fce00078e0041 */
.L_x_845:
[----:B------:R-:W-:Y:S05]  /*f9e0*/  BSYNC.RECONVERGENT B0 ;  /* 0x0000000000007941 */ /* 0x000fea0003800200 */
.L_x_844:
[----:B------:R-:W-:-:S09]  /*f9f0*/  UISETP.NE.AND UP0, UPT, UR4, UR16, UPT ;  /* 0x000000100400728c */ /* 0x000fd2000bf05270 */
[----:B------:R-:W-:Y:S05]  /*fa00*/  BRA.U !UP0, `(.L_x_822) ;  /* 0x0000001d08c87547 */ /* 0x000fea000b800000 */
[----:B------:R-:W-:Y:S01]  /*fa10*/  DMUL R8, R22, R8 ;  /* 0x0000000816087228 */ /* 0x000fe20000000000 */
[----:B------:R-:W-:Y:S10]  /*fa20*/  BRA `(.L_x_846) ;  /* 0xffffffe800287947 */ /* 0x000ff4000383ffff */
.L_x_820:
[----:B------:R-:W-:Y:S01]  /*fa30*/  UIADD3 UR7, UPT, UPT, UR16, -UR17, URZ ;  /* 0x8000001110077290 */ /* 0x000fe2000fffe0ff */
[----:B------:R-:W-:Y:S01]  /*fa40*/  IMAD.MOV.U32 R6, RZ, RZ, R10 ;  /* 0x000000ffff067224 */ /* 0x000fe200078e000a */
[----:B------:R-:W-:Y:S01]  /*fa50*/  MOV R4, R22 ;  /* 0x0000001600047202 */ /* 0x000fe20000000f00 */
[----:B------:R-:W-:Y:S01]  /*fa60*/  IMAD.MOV.U32 R7, RZ, RZ, R11 ;  /* 0x000000ffff077224 */ /* 0x000fe200078e000b */
[----:B------:R-:W-:Y:S01]  /*fa70*/  ULOP3.LUT UR7, UR7, 0x1, URZ, 0xc0, !UPT ;  /* 0x0000000107077892 */ /* 0x000fe2000f8ec0ff */
[----:B------:R-:W-:Y:S01]  /*fa80*/  IMAD.MOV.U32 R5, RZ, RZ, R23 ;  /* 0x000000ffff057224 */ /* 0x000fe200078e0017 */
[----:B------:R-:W-:Y:S01]  /*fa90*/  UMOV UR8, UR19 ;  /* 0x0000001300087c82 */ /* 0x000fe20008000000 */
[----:B------:R-:W-:Y:S01]  /*faa0*/  IMAD.MOV.U32 R8, RZ, RZ, R24 ;  /* 0x000000ffff087224 */ /* 0x000fe200078e0018 */
[----:B------:R-:W-:Y:S01]  /*fab0*/  UISETP.NE.U32.AND UP0, UPT, UR7, 0x1, UPT ;  /* 0x000000010700788c */ /* 0x000fe2000bf05070 */
[----:B------:R-:W-:Y:S01]  /*fac0*/  IMAD.MOV.U32 R9, RZ, RZ, R25 ;  /* 0x000000ffff097224 */ /* 0x000fe200078e0019 */
[----:B------:R-:W-:-:S07]  /*fad0*/  UMOV UR19, UR17 ;  /* 0x0000001100137c82 */ /* 0x000fce0008000000 */
[----:B------:R-:W-:Y:S05]  /*fae0*/  BRA.U UP0, `(.L_x_847) ;  /* 0x0000000500347547 */ /* 0x000fea000b800000 */
[----:B------:R-:W-:Y:S01]  /*faf0*/  UIADD3 UR7, UPT, UPT, UR24, UR25, URZ ;  /* 0x0000001918077290 */ /* 0x000fe2000fffe0ff */
[----:B------:R-:W-:Y:S01]  /*fb00*/  HFMA2 R4, -RZ, RZ, 0, 5.9604644775390625e-08 ;  /* 0x00000001ff047431 */ /* 0x000fe200000001ff */
[----:B------:R-:W-:Y:S01]  /*fb10*/  UIADD3 UR8, UPT, UPT, UR6, UR17, URZ ;  /* 0x0000001106087290 */ /* 0x000fe2000fffe0ff */
[----:B------:R-:W0:Y:S03]  /*fb20*/  LDS R0, [UR18] ;  /* 0x00000012ff007984 */ /* 0x000e260008000800 */
[----:B------:R-:W-:Y:S02]  /*fb30*/  UIMAD UR7, UR7, UR8, URZ ;  /* 0x00000008070772a4 */ /* 0x000fe4000f8e02ff */
[----:B------:R-:W-:-:S06]  /*fb40*/  UIMAD UR8, UR17, UR17, URZ ;  /* 0x00000011110872a4 */ /* 0x000fcc000f8e02ff */
[----:B------:R-:W-:Y:S01]  /*fb50*/  IMAD.U32 R30, RZ, RZ, UR8 ;  /* 0x00000008ff1e7e24 */ /* 0x000fe2000f8e00ff */
[----:B------:R-:W2:Y:S01]  /*fb60*/  I2F.F64.U32 R64, UR7 ;  /* 0x0000000700407d12 */ /* 0x000ea20008201800 */
[----:B------:R-:W-:-:S03]  /*fb70*/  ULEA UR7, UR17, 0x3, 0x1 ;  /* 0x0000000311077891 */ /* 0x000fc6000f8e08ff */
[----:B------:R-:W-:-:S06]  /*fb80*/  LEA R31, R30, R1, 0x3 ;  /* 0x000000011e1f7211 */ /* 0x000fcc00078e18ff */
[----:B------:R-:W3:Y:S01]  /*fb90*/  I2F.F64.U32 R68, UR7 ;  /* 0x0000000700447d12 */ /* 0x000ee20008201800 */
[----:B------:R-:W-:-:S06]  /*fba0*/  UIMAD UR7, UR6, UR17, UR17 ;  /* 0x00000011060772a4 */ /* 0x000fcc000f8e0211 */
[----:B------:R-:W-:Y:S01]  /*fbb0*/  IMAD.U32 R28, RZ, RZ, UR7 ;  /* 0x00000007ff1c7e24 */ /* 0x000fe2000f8e00ff */
[----:B--2---:R-:W2:Y:S03]  /*fbc0*/  MUFU.RCP64H R5, R65 ;  /* 0x0000004100057308 */ /* 0x004ea60000001800 */
[----:B------:R-:W-:Y:S01]  /*fbd0*/  IMAD R29, R28, 0x8, R1 ;  /* 0x000000081c1d7824 */ /* 0x000fe200078e0201 */
        /* <DEDUP_REMOVED lines=21> */
[----:B-1----:R-:W-:Y:S05]  /*fd30*/  CALL.REL.NOINC `($__internal_9_$__cuda_sm20_div_rn_f64_full) ;  /* 0x0000005400c87944 */ /* 0x002fea0003c00000 */
[----:B------:R-:W-:Y:S02]  /*fd40*/  IMAD.MOV.U32 R6, RZ, RZ, R72 ;  /* 0x000000ffff067224 */ /* 0x000fe400078e0048 */
[----:B------:R-:W-:-:S07]  /*fd50*/  IMAD.MOV.U32 R7, RZ, RZ, R73 ;  /* 0x000000ffff077224 */ /* 0x000fce00078e0049 */
.L_x_848:
[----:B------:R-:W0:Y:S01]  /*fd60*/  MUFU.RSQ64H R5, R7 ;  /* 0x0000000700057308 */ /* 0x000e220000001c00 */
        /* <DEDUP_REMOVED lines=29> */
.L_x_850:
[----:B------:R-:W-:Y:S05]  /*ff40*/  BSYNC.RECONVERGENT B0 ;  /* 0x0000000000007941 */ /* 0x000fea0003800200 */
.L_x_849:
[----:B------:R-:W-:Y:S01]  /*ff50*/  DMUL R8, R8, R24 ;  /* 0x0000001808087228 */ /* 0x000fe20000000000 */
[----:B------:R-:W-:Y:S01]  /*ff60*/  MOV R4, R24 ;  /* 0x0000001800047202 */ /* 0x000fe20000000f00 */
[----:B------:R-:W-:Y:S01]  /*ff70*/  IMAD.MOV.U32 R5, RZ, RZ, R25 ;  /* 0x000000ffff057224 */ /* 0x000fe200078e0019 */
[----:B------:R-:W-:Y:S01]  /*ff80*/  UMOV UR8, URZ ;  /* 0x000000ff00087c82 */ /* 0x000fe20008000000 */
[----:B------:R-:W-:Y:S01]  /*ff90*/  IMAD.MOV.U32 R6, RZ, RZ, R22 ;  /* 0x000000ffff067224 */ /* 0x000fe200078e0016 */
[----:B------:R-:W-:Y:S01]  /*ffa0*/  UMOV UR19, UR6 ;  /* 0x0000000600137c82 */ /* 0x000fe20008000000 */
[----:B------:R-:W-:-:S07]  /*ffb0*/  IMAD.MOV.U32 R7, RZ, RZ, R23 ;  /* 0x000000ffff077224 */ /* 0x000fce00078e0017 */
.L_x_847:
[----:B------:R-:W-:Y:S01]  /*ffc0*/  UISETP.NE.AND UP0, UPT, UR38, UR17, UPT ;  /* 0x000000112600728c */ /* 0x000fe2000bf05270 */
[----:B------:R-:W-:Y:S01]  /*ffd0*/  MOV R10, R22 ;  /* 0x00000016000a7202 */ /* 0x000fe20000000f00 */
[----:B------:R-:W-:Y:S01]  /*ffe0*/  IMAD.MOV.U32 R11, RZ, RZ, R23 ;  /* 0x000000ffff0b7224 */ /* 0x000fe200078e0017 */
[----:B------:R-:W-:Y:S01]  /*fff0*/  UMOV UR7, URZ ;  /* 0x000000ff00077c82 */ /* 0x000fe20008000000 */
[----:B------:R-:W-:Y:S02]  /*10000*/  IMAD.MOV.U32 R22, RZ, RZ, R24 ;  /* 0x000000ffff167224 */ /* 0x000fe400078e0018 */
[----:B------:R-:W-:-:S03]  /*10010*/  IMAD.MOV.U32 R23, RZ, RZ, R25 ;  /* 0x000000ffff177224 */ /* 0x000fc600078e0019 */
[----:B------:R-:W-:Y:S05]  /*10020*/  BRA.U !UP0, `(.L_x_822) ;  /* 0x0000001908407547 */ /* 0x000fea000b800000 */
[----:B------:R-:W-:Y:S01]  /*10030*/  MOV R22, R4 ;  /* 0x0000000400167202 */ /* 0x000fe20000000f00 */
[----:B------:R-:W-:Y:S01]  /*10040*/  IMAD.MOV.U32 R23, RZ, RZ, R5 ;  /* 0x000000ffff177224 */ /* 0x000fe200078e0005 */
[----:B------:R-:W-:Y:S01]  /*10050*/  UMOV UR7, UR8 ;  /* 0x0000000800077c82 */ /* 0x000fe20008000000 */
[----:B------:R-:W-:Y:S02]  /*10060*/  IMAD.MOV.U32 R10, RZ, RZ, R6 ;  /* 0x000000ffff0a7224 */ /* 0x000fe400078e0006 */
[----:B------:R-:W-:-:S07]  /*10070*/  IMAD.MOV.U32 R11, RZ, RZ, R7 ;  /* 0x000000ffff0b7224 */ /* 0x000fce00078e0007 */
.L_x_874:
[----:B------:R-:W-:Y:S01]  /*10080*/  UISETP.NE.AND UP0, UPT, UR19, UR17, UPT ;  /* 0x000000111300728c */ /* 0x000fe2000bf05270 */
[----:B------:R-:W-:Y:S01]  /*10090*/  MOV R26, R10 ;  /* 0x0000000a001a7202 */ /* 0x000fe20000000f00 */
[----:B------:R-:W-:Y:S01]  /*100a0*/  IMAD.MOV.U32 R27, RZ, RZ, R11 ;  /* 0x000000ffff1b7224 */ /* 0x000fe200078e000b */
[----:B------:R-:W-:Y:S01]  /*100b0*/  MOV R4, R22 ;  /* 0x0000001600047202 */ /* 0x000fe20000000f00 */
[----:B------:R-:W-:Y:S02]  /*100c0*/  IMAD.MOV.U32 R10, RZ, RZ, R8 ;  /* 0x000000ffff0a7224 */ /* 0x000fe400078e0008 */
        /* <DEDUP_REMOVED lines=18> */
.L_x_852:
        /* <DEDUP_REMOVED lines=29> */
.L_x_853:
        /* <DEDUP_REMOVED lines=22> */
.L_x_855:
[----:B------:R-:W-:Y:S05]  /*10520*/  BSYNC.RECONVERGENT B0 ;  /* 0x0000000000007941 */ /* 0x000fea0003800200 */
.L_x_854:
        /* <DEDUP_REMOVED lines=22> */
.L_x_856:
        /* <DEDUP_REMOVED lines=22> */
.L_x_858:
[----:B------:R-:W-:Y:S05]  /*107f0*/  BSYNC.RECONVERGENT B0 ;  /* 0x0000000000007941 */ /* 0x000fea0003800200 */
.L_x_857:
        /* <DEDUP_REMOVED lines=10> */
.L_x_851:
        /* <DEDUP_REMOVED lines=17> */
[----:B------:R-:W-:Y:S02]  /*109b0*/  IMAD.U32 R0, RZ, RZ, UR26 ;  /* 0x0000001aff007e24 */ /* 0x000fe4000f8e00ff */
[----:B------:R-:W-:Y:S02]  /*109c0*/  MOV R28, UR27 ;  /* 0x0000001b001c7c02 */ /* 0x000fe40008000f00 */
[----:B------:R-:W-:Y:S01]  /*109d0*/  IMAD R29, R0, 0x8, R1 ;  /* 0x00000008001d7824 */ /* 0x000fe200078e0201 */
[----:B---3--:R-:W-:-:S02]  /*109e0*/  FSETP.GEU.AND P1, PT, |R69|, 6.5827683646048100446e-37, PT ;  /* 0x036000004500780b */ /* 0x008fc40003f2e200 */
        /* <DEDUP_REMOVED lines=16> */
[----:B------:R-:W-:Y:S01]  /*10af0*/  IMAD.MOV.U32 R63, RZ, RZ, R65 ;  /* 0x000000ffff3f7224 */ /* 0x000fe200078e0041 */
[----:B------:R-:W-:-:S07]  /*10b00*/  MOV R77, 0x10b20 ;  /* 0x00010b20004d7802 */ /* 0x000fce0000000f00 */
[----:B01----:R-:W-:Y:S05]  /*10b10*/  CALL.REL.NOINC `($__internal_9_$__cuda_sm20_div_rn_f64_full) ;  /* 0x0000004800507944 */ /* 0x003fea0003c00000 */
[----:B------:R-:W-:Y:S01]  /*10b20*/  MOV R8, R72 ;  /* 0x0000004800087202 */ /* 0x000fe20000000f00 */
[----:B------:R-:W-:-:S07]  /*10b30*/  IMAD.MOV.U32 R9, RZ, RZ, R73 ;  /* 0x000000ffff097224 */ /* 0x000fce00078e0049 */
.L_x_859:
        /* <DEDUP_REMOVED lines=30> */
.L_x_861:
[----:B------:R-:W-:Y:S05]  /*10d20*/  BSYNC.RECONVERGENT B0 ;  /* 0x0000000000007941 */ /* 0x000fea0003800200 */
.L_x_860:
        /* <DEDUP_REMOVED lines=33> */
.L_x_865:
        /* <DEDUP_REMOVED lines=22> */
.L_x_867:
[----:B------:R-:W-:Y:S05]  /*110a0*/  BSYNC.RECONVERGENT B0 ;  /* 0x0000000000007941 */ /* 0x000fea0003800200 */
.L_x_866:
[----:B------:R-:W0:Y:S01]  /*110b0*/  MUFU.RCP64H R5, R27 ;  /* 0x0000001b00057308 */ /* 0x000e220000001800 */
[----:B------:R-:W-:Y:S01]  /*110c0*/  MOV R4, 0x1 ;  /* 0x0000000100047802 */ /* 0x000fe20000000f00 */
        /* <DEDUP_REMOVED lines=20> */
.L_x_868:
        /* <DEDUP_REMOVED lines=22> */
.L_x_870:
[----:B------:R-:W-:Y:S05]  /*11370*/  BSYNC.RECONVERGENT B0 ;  /* 0x0000000000007941 */ /* 0x000fea0003800200 */
.L_x_869:
        /* <DEDUP_REMOVED lines=8> */
.L_x_863:
[----:B------:R-:W0:Y:S01]  /*11400*/  LDS R0, [UR18+0x4] ;  /* 0x00000412ff007984 */ /* 0x000e220008000800 */
[----:B------:R-:W-:Y:S01]  /*11410*/  DMUL R4, R2, R22 ;  /* 0x0000001602047228 */ /* 0x000fe20000000000 */
[----:B------:R-:W-:Y:S01]  /*11420*/  UMOV UR7, 0x1 ;  /* 0x0000000100077882 */ /* 0x000fe20000000000 */
[----:B0-----:R-:W0:Y:S06]  /*11430*/  I2F.F64 R6, R0 ;  /* 0x0000000000067312 */ /* 0x001e2c0000201c00 */
[----:B0-----:R-:W-:-:S07]  /*11440*/  DMUL R6, R4, R6 ;  /* 0x0000000604067228 */ /* 0x001fce0000000000 */
[----:B------:R2:W-:Y:S01]  /*11450*/  STL.64 [R1+0x128], R6 ;  /* 0x0001280601007387 */ /* 0x0005e20000100a00 */
[----:B------:R-:W-:Y:S05]  /*11460*/  BRA `(.L_x_864) ;  /* 0x0000000000147947 */ /* 0x000fea0003800000 */
.L_x_862:
[----:B------:R-:W0:Y:S01]  /*11470*/  LDS R0, [UR18] ;  /* 0x00000012ff007984 */ /* 0x000e220008000800 */
[----:B------:R-:W-:Y:S01]  /*11480*/  UMOV UR7, URZ ;  /* 0x000000ff00077c82 */ /* 0x000fe20008000000 */
[----:B0-----:R-:W0:Y:S02]  /*11490*/  I2F.F64 R6, R0 ;  /* 0x0000000000067312 */ /* 0x001e240000201c00 */
[----:B0-----:R-:W-:-:S07]  /*114a0*/  DMUL R6, R22, R6 ;  /* 0x0000000616067228 */ /* 0x001fce0000000000 */
[----:B------:R3:W-:Y:S04]  /*114b0*/  STL.64 [R1+0x120], R6 ;  /* 0x0001200601007387 */ /* 0x0007e80000100a00 */
.L_x_864:
        /* <DEDUP_REMOVED lines=12> */
[----:B------:R-:W-:Y:S02]  /*11580*/  IMAD.U32 R0, RZ, RZ, UR20 ;  /* 0x00000014ff007e24 */ /* 0x000fe4000f8e00ff */
[----:B------:R-:W-:Y:S02]  /*11590*/  MOV R26, UR8 ;  /* 0x00000008001a7c02 */ /* 0x000fe40008000f00 */
[----:B------:R-:W-:Y:S01]  /*115a0*/  IMAD R27, R0, 0x8, R1 ;  /* 0x00000008001b7824 */ /* 0x000fe200078e0201 */
[----:B-----5:R-:W-:-:S02]  /*115b0*/  FSETP.GEU.AND P1, PT, |R69|, 6.5827683646048100446e-37, PT ;  /* 0x036000004500780b */ /* 0x020fc40003f2e200 */
        /* <DEDUP_REMOVED lines=16> */
[----:B------:R-:W-:Y:S01]  /*116c0*/  IMAD.MOV.U32 R63, RZ, RZ, R65 ;  /* 0x000000ffff3f7224 */ /* 0x000fe200078e0041 */
[----:B------:R-:W-:-:S07]  /*116d0*/  MOV R77, 0x116f0 ;  /* 0x000116f0004d7802 */ /* 0x000fce0000000f00 */
[----:B-1----:R-:W-:Y:S05]  /*116e0*/  CALL.REL.NOINC `($__internal_9_$__cuda_sm20_div_rn_f64_full) ;  /* 0x0000003c005c7944 */ /* 0x002fea0003c00000 */
[----:B------:R-:W-:Y:S01]  /*116f0*/  MOV R4, R72 ;  /* 0x0000004800047202 */ /* 0x000fe20000000f00 */
[----:B------:R-:W-:-:S07]  /*11700*/  IMAD.MOV.U32 R5, RZ, RZ, R73 ;  /* 0x000000ffff057224 */ /* 0x000fce00078e0049 */
.L_x_871:
        /* <DEDUP_REMOVED lines=30> */
.L_x_873:
[----:B------:R-:W-:Y:S05]  /*118f0*/  BSYNC.RECONVERGENT B0 ;  /* 0x0000000000007941 */ /* 0x000fea0003800200 */
.L_x_872:
[----:B------:R-:W-:Y:S01]  /*11900*/  UISETP.NE.AND UP0, UPT, UR19, UR16, UPT ;  /* 0x000000101300728c */ /* 0x000fe2000bf05270 */
[----:B------:R-:W-:-:S08]  /*11910*/  DMUL R8, R22, R8 ;  /* 0x0000000816087228 */ /* 0x000fd00000000000 */
[----:B------:R-:W-:Y:S05]  /*11920*/  BRA.U UP0, `(.L_x_874) ;  /* 0xffffffe500d47547 */ /* 0x000fea000b83ffff */
.L_x_822:
        /* <DEDUP_REMOVED lines=33> */
.L_x_876:
[----:B------:R-:W0:Y:S01]  /*11b40*/  S2UR UR5, SR_CgaCtaId ;  /* 0x00000000000579c3 */ /* 0x000e220000008800 */
[----:B------:R-:W-:Y:S01]  /*11b50*/  UMOV UR6, 0xd9d7bdbb ;  /* 0xd9d7bdbb00067882 */ /* 0x000fe20000000000 */
[----:B------:R-:W-:Y:S01]  /*11b60*/  UMOV UR7, 0x3ddb7cdf ;  /* 0x3ddb7cdf00077882 */ /* 0x000fe20000000000 */
[----:B------:R-:W-:Y:S01]  /*11b70*/  UMOV UR4, 0x400 ;  /* 0x0000040000047882 */ /* 0x000fe20000000000 */
[----:B------:R-:W-:Y:S01]  /*11b80*/  DSETP.GEU.AND P0, PT, R14, UR6, PT ;  /* 0x000000060e007e2a */ /* 0x000fe2000bf0e000 */
[----:B------:R-:W-:Y:S01]  /*11b90*/  UIADD3 UR4, UPT, UPT, UR4, 0x630, URZ ;  /* 0x0000063004047890 */ /* 0x000fe2000fffe0ff */
[----:B------:R-:W-:Y:S01]  /*11ba0*/  IMAD.MOV.U32 R68, RZ, RZ, R10 ;  /* 0x000000ffff447224 */ /* 0x000fe200078e000a */
[----:B------:R-:W-:Y:S01]  /*11bb0*/  PRMT R0, RZ, 0x7610, R0 ;  /* 0x00007610ff007816 */ /* 0x000fe20000000000 */
[----:B------:R-:W-:Y:S01]  /*11bc0*/  IMAD.MOV.U32 R69, RZ, RZ, R11 ;  /* 0x000000ffff457224 */ /* 0x000fe200078e000b */
[----:B------:R-:W-:Y:S01]  /*11bd0*/  PRMT R40, RZ, 0x7610, R40 ;  /* 0x00007610ff287816 */ /* 0x000fe20000000028 */
[----:B------:R-:W-:Y:S01]  /*11be0*/  UMOV UR7, 0x1 ;  /* 0x0000000100077882 */ /* 0x000fe20000000000 */
[----:B------:R-:W-:-:S02]  /*11bf0*/  FSEL R4, R14, RZ, P0 ;  /* 0x000000ff0e047208 */ /* 0x000fc40000000000 */
[----:B------:R-:W-:Y:S02]  /*11c00*/  FSEL R5, R15, 1.875, P0 ;  /* 0x3ff000000f057808 */ /* 0x000fe40000000000 */
[----:B------:R-:W-:Y:S01]  /*11c10*/  MOV R44, RZ ;  /* 0x000000ff002c7202 */ /* 0x000fe20000000f00 */
[----:B0-----:R-:W-:-:S03]  /*11c20*/  ULEA UR6, UR5, UR4, 0x18 ;  /* 0x0000000405067291 */ /* 0x001fc6000f8ec0ff */
[----:B------:R-:W-:-:S09]  /*11c30*/  UMOV UR4, URZ ;  /* 0x000000ff00047c82 */ /* 0x000fd20008000000 */
.L_x_883:
        /* <DEDUP_REMOVED lines=22> */
.L_x_878:
[----:B------:R-:W-:Y:S05]  /*11da0*/  BSYNC.RECONVERGENT B0 ;  /* 0x0000000000007941 */ /* 0x000fea0003800200 */
.L_x_877:
        /* <DEDUP_REMOVED lines=9> */
.L_x_880:
        /* <DEDUP_REMOVED lines=18> */
[----:B------:R-:W-:-:S03]  /*11f60*/  VIADD R44, R44, 0x10 ;  /* 0x000000102c2c7836 */ /* 0x000fc60000000000 */
        /* <DEDUP_REMOVED lines=34> */
.L_x_879:
[----:B------:R-:W-:Y:S01]  /*12190*/  MOV R68, R2 ;  /* 0x0000000200447202 */ /* 0x000fe20000000f00 */
[----:B------:R-:W-:Y:S01]  /*121a0*/  IMAD.MOV.U32 R69, RZ, RZ, R3 ;  /* 0x000000ffff457224 */ /* 0x000fe200078e0003 */
[----:B------:R-:W-:Y:S06]  /*121b0*/  BRA.U !UP1, `(.L_x_881) ;  /* 0x0000000109ec7547 */ /* 0x000fec000b800000 */
[----:B------:R-:W-:Y:S01]  /*121c0*/  LOP3.LUT P0, RZ, R40, 0x4, RZ, 0xc0, !PT ;  /* 0x0000000428ff7812 */ /* 0x000fe2000780c0ff */
[----:B0-----:R-:W-:Y:S01]  /*121d0*/  IMAD.MOV.U32 R20, RZ, RZ, R44 ;  /* 0x000000ffff147224 */ /* 0x001fe200078e002c */
        /* <DEDUP_REMOVED lines=11> */
[----:B------:R-:W-:Y:S01]  /*12290*/  IADD3 R20, PT, PT, R44, 0x8, RZ ;  /* 0x000000082c147810 */ /* 0x000fe20007ffe0ff */
        /* <DEDUP_REMOVED lines=16> */
.L_x_882:
[----:B0-----:R-:W-:-:S05]  /*123a0*/  @P1 IMAD R15, R20, 0x8, R1 ;  /* 0x00000008140f1824 */ /* 0x001fca00078e0201 */
[----:B------:R-:W2:Y:S04]  /*123b0*/  @P1 LDL.64 R2, [R15] ;  /* 0x000000000f021983 */ /* 0x000ea80000100a00 */
[----:B------:R-:W3:Y:S04]  /*123c0*/  @P1 LDL.64 R6, [R15+0x8] ;  /* 0x000008000f061983 */ /* 0x000ee80000100a00 */
[----:B------:R-:W4:Y:S04]  /*123d0*/  @P1 LDL.64 R8, [R15+0x10] ;  /* 0x000010000f081983 */ /* 0x000f280000100a00 */
[----:B------:R-:W5:Y:S01]  /*123e0*/  @P1 LDL.64 R10, [R15+0x18] ;  /* 0x000018000f0a1983 */ /* 0x000f620000100a00 */
[----:B------:R-:W-:-:S04]  /*123f0*/  @P1 VIADD R20, R20, 0x4 ;  /* 0x0000000414141836 */ /* 0x000fc80000000000 */
[----:B------:R-:W-:Y:S01]  /*12400*/  IMAD R17, R20, 0x8, R1 ;  /* 0x0000000814117824 */ /* 0x000fe200078e0201 */
        /* <DEDUP_REMOVED lines=9> */
[----:B------:R-:W-:Y:S02]  /*124a0*/  LOP3.LUT R14, R0, 0x1, RZ, 0xc0, !PT ;  /* 0x00000001000e7812 */ /* 0x000fe400078ec0ff */
[----:B------:R-:W-:-:S02]  /*124b0*/  IADD3 R44, PT, PT, R20, 0x1, RZ ;  /* 0x00000001142c7810 */ /* 0x000fc40007ffe0ff */
        /* <DEDUP_REMOVED lines=11> */
.L_x_881:
[----:B------:R-:W-:Y:S01]  /*12570*/  UISETP.NE.AND UP0, UPT, UR4, UR38, UPT ;  /* 0x000000260400728c */ /* 0x000fe2000bf05270 */
[----:B------:R-:W-:Y:S01]  /*12580*/  VIADD R40, R40, 0x1 ;  /* 0x0000000128287836 */ /* 0x000fe20000000000 */
[----:B------:R-:W-:Y:S01]  /*12590*/  UIADD3 UR5, UPT, UPT, UR4, 0x1, URZ ;  /* 0x0000000104057890 */ /* 0x000fe2000fffe0ff */
[----:B------:R-:W-:Y:S01]  /*125a0*/  VIADD R0, R0, 0x1 ;  /* 0x0000000100007836 */ /* 0x000fe20000000000 */
[----:B------:R-:W-:-:S05]  /*125b0*/  UIADD3 UR7, UPT, UPT, UR7, 0x2, URZ ;  /* 0x0000000207077890 */ /* 0x000fca000fffe0ff */
[----:B------:R-:W-:Y:S01]  /*125c0*/  UMOV UR4, UR5 ;  /* 0x0000000500047c82 */ /* 0x000fe20008000000 */
[----:B------:R-:W-:Y:S06]  /*125d0*/  BRA.U UP0, `(.L_x_883) ;  /* 0xfffffff500987547 */ /* 0x000fec000b83ffff */
.L_x_816:
        /* <DEDUP_REMOVED lines=13> */
[----:B0-----:R-:W-:-:S06]  /*126b0*/  IADD3 R2, PT, PT, R6, 0xffffffe, RZ ;  /* 0x0ffffffe06027810 */ /* 0x001fcc0007ffe0ff */
[----:B------:R0:W2:Y:S02]  /*126c0*/  F2I.FTZ.U32.TRUNC.NTZ R3, R2 ;  /* 0x0000000200037305 */ /* 0x0000a4000021f000 */
[----:B0-----:R-:W-:Y:S02]  /*126d0*/  IMAD.MOV.U32 R2, RZ, RZ, RZ ;  /* 0x000000ffff027224 */ /* 0x001fe400078e00ff */
[----:B--2---:R-:W-:-:S04]  /*126e0*/  IMAD R7, R7, R3, RZ ;  /* 0x0000000307077224 */ /* 0x004fc800078e02ff */
[----:B------:R-:W-:-:S06]  /*126f0*/  IMAD.HI.U32 R6, R3, R7, R2 ;  /* 0x0000000703067227 */ /* 0x000fcc00078e0002 */
[----:B------:R-:W-:-:S05]  /*12700*/  IMAD.HI.U32 R3, R6, R5, RZ ;  /* 0x0000000506037227 */ /* 0x000fca00078e00ff */
[----:B------:R-:W-:-:S05]  /*12710*/  IADD3 R0, PT, PT, -R3, RZ, RZ ;  /* 0x000000ff03007210 */ /* 0x000fca0007ffe1ff */
[----:B------:R-:W-:-:S05]  /*12720*/  IMAD R5, R0, UR42, R5 ;  /* 0x0000002a00057c24 */ /* 0x000fca000f8e0205 */
[----:B------:R-:W-:-:S13]  /*12730*/  ISETP.GE.U32.AND P0, PT, R5, UR42, PT ;  /* 0x0000002a05007c0c */ /* 0x000fda000bf06070 */
[----:B------:R-:W-:Y:S02]  /*12740*/  @P0 VIADD R5, R5, -UR42 ;  /* 0x8000002a05050c36 */ /* 0x000fe40008000000 */
[----:B------:R-:W-:-:S03]  /*12750*/  @P0 VIADD R3, R3, 0x1 ;  /* 0x0000000103030836 */ /* 0x000fc60000000000 */
[----:B------:R-:W-:-:S13]  /*12760*/  ISETP.GE.U32.AND P1, PT, R5, UR42, PT ;  /* 0x0000002a05007c0c */ /* 0x000fda000bf26070 */
[----:B------:R-:W-:Y:S01]  /*12770*/  @P1 VIADD R3, R3, 0x1 ;  /* 0x0000000103031836 */ /* 0x000fe20000000000 */
[----:B------:R-:W-:-:S04]  /*12780*/  @!P2 LOP3.LUT R3, RZ, UR42, RZ, 0x33, !PT ;  /* 0x0000002aff03ac12 */ /* 0x000fc8000f8e33ff */
[----:B------:R-:W-:-:S04]  /*12790*/  IADD3 R2, PT, PT, R4, R3, RZ ;  /* 0x0000000304027210 */ /* 0x000fc80007ffe0ff */
[C---:B------:R-:W-:Y:S02]  /*127a0*/  LOP3.LUT R0, R2.reuse, 0x3, RZ, 0xc0, !PT ;  /* 0x0000000302007812 */ /* 0x040fe400078ec0ff */
[----:B------:R-:W-:Y:S02]  /*127b0*/  ISETP.GE.U32.AND P1, PT, R2, 0x3, PT ;  /* 0x000000030200780c */ /* 0x000fe40003f26070 */
[----:B------:R-:W-:Y:S01]  /*127c0*/  ISETP.NE.AND P0, PT, R0, 0x3, PT ;  /* 0x000000030000780c */ /* 0x000fe20003f05270 */
[----:B------:R-:W-:-:S12]  /*127d0*/  IMAD.MOV.U32 R0, RZ, RZ, R42 ;  /* 0x000000ffff007224 */ /* 0x000fd800078e002a */
[----:B------:R-:W-:Y:S05]  /*127e0*/  @!P0 BRA `(.L_x_886) ;  /* 0x0000000000408947 */ /* 0x000fea0003800000 */
[----:B------:R-:W0:Y:S01]  /*127f0*/  S2R R3, SR_CgaCtaId ;  /* 0x0000000000037919 */ /* 0x000e220000008800 */
[----:B------:R-:W-:Y:S01]  /*12800*/  MOV R0, 0x400 ;  /* 0x0000040000007802 */ /* 0x000fe20000000f00 */
[----:B------:R-:W-:Y:S01]  /*12810*/  VIADD R2, R2, 0x1 ;  /* 0x0000000102027836 */ /* 0x000fe20000000000 */
[----:B------:R-:W-:-:S03]  /*12820*/  MOV R4, RZ ;  /* 0x000000ff00047202 */ /* 0x000fc60000000f00 */
[----:B------:R-:W-:Y:S01]  /*12830*/  VIADD R0, R0, 0x510 ;  /* 0x0000051000007836 */ /* 0x000fe20000000000 */
[----:B------:R-:W-:-:S04]  /*12840*/  LOP3.LUT R7, R2, 0x3, RZ, 0xc0, !PT ;  /* 0x0000000302077812 */ /* 0x000fc800078ec0ff */
[----:B0-----:R-:W-:Y:S01]  /*12850*/  LEA R9, R3, R0, 0x18 ;  /* 0x0000000003097211 */ /* 0x001fe200078ec0ff */
[----:B------:R-:W-:-:S07]  /*12860*/  IMAD.MOV.U32 R0, RZ, RZ, R42 ;  /* 0x000000ffff007224 */ /* 0x000fce00078e002a */
.L_x_887:
[----:B0-----:R-:W-:-:S06]  /*12870*/  IMAD R2, R0, 0x8, R1 ;  /* 0x0000000800027824 */ /* 0x001fcc00078e0201 */
[----:B------:R-:W2:Y:S01]  /*12880*/  LDL.64 R2, [R2] ;  /* 0x0000000002027983 */ /* 0x000ea20000100a00 */
[----:B------:R-:W-:Y:S01]  /*12890*/  IMAD R5, R0, 0x8, R9 ;  /* 0x0000000800057824 */ /* 0x000fe200078e0209 */
[----:B------:R-:W-:Y:S01]  /*128a0*/  IADD3 R4, PT, PT, R4, 0x1, RZ ;  /* 0x0000000104047810 */ /* 0x000fe20007ffe0ff */
[----:B------:R-:W-:-:S03]  /*128b0*/  VIADD R0, R0, UR42 ;  /* 0x0000002a00007c36 */ /* 0x000fc60008000000 */
[----:B------:R-:W-:Y:S01]  /*128c0*/  ISETP.NE.AND P0, PT, R4, R7, PT ;  /* 0x000000070400720c */ /* 0x000fe20003f05270 */
[----:B--2---:R0:W-:-:S12]  /*128d0*/  STS.64 [R5], R2 ;  /* 0x0000000205007388 */ /* 0x0041d80000000a00 */
[----:B------:R-:W-:Y:S05]  /*128e0*/  @P0 BRA `(.L_x_887) ;  /* 0xfffffffc00e00947 */ /* 0x000fea000383ffff */
.L_x_886:
[----:B------:R-:W-:Y:S05]  /*128f0*/  BSYNC.RECONVERGENT B1 ;  /* 0x0000000000017941 */ /* 0x000fea0003800200 */
.L_x_885:
[----:B------:R-:W-:Y:S05]  /*12900*/  @!P1 BRA `(.L_x_884) ;  /* 0x0000000000709947 */ /* 0x000fea0003800000 */
[----:B0-----:R-:W0:Y:S01]  /*12910*/  S2R R3, SR_CgaCtaId ;  /* 0x0000000000037919 */ /* 0x001e220000008800 */
[----:B------:R-:W-:-:S05]  /*12920*/  MOV R2, 0x400 ;  /* 0x0000040000027802 */ /* 0x000fca0000000f00 */
[----:B------:R-:W-:-:S05]  /*12930*/  VIADD R2, R2, 0x510 ;  /* 0x0000051002027836 */ /* 0x000fca0000000000 */
[----:B0-----:R-:W-:-:S07]  /*12940*/  LEA R17, R3, R2, 0x18 ;  /* 0x0000000203117211 */ /* 0x001fce00078ec0ff */
.L_x_888:
[C---:B0-----:R-:W-:Y:S02]  /*12950*/  VIADD R4, R0.reuse, UR42 ;  /* 0x0000002a00047c36 */ /* 0x041fe40008000000 */
[----:B------:R-:W-:-:S03]  /*12960*/  IMAD R3, R0, 0x8, R1 ;  /* 0x0000000800037824 */ /* 0x000fc600078e0201 */
[C---:B------:R-:W-:Y:S01]  /*12970*/  IADD3 R2, PT, PT, R4.reuse, UR42, RZ ;  /* 0x0000002a04027c10 */ /* 0x040fe2000fffe0ff */
[----:B------:R-:W-:-:S03]  /*12980*/  IMAD R4, R4, 0x8, R1 ;  /* 0x0000000804047824 */ /* 0x000fc600078e0201 */
[C---:B------:R-:W-:Y:S01]  /*12990*/  LEA R6, R2.reuse, R1, 0x3 ;  /* 0x0000000102067211 */ /* 0x040fe200078e18ff */
[----:B------:R-:W-:Y:S02]  /*129a0*/  VIADD R10, R2, UR42 ;  /* 0x0000002a020a7c36 */ /* 0x000fe40008000000 */
[----:B------:R-:W2:Y:S02]  /*129b0*/  LDL.64 R2, [R3] ;  /* 0x0000000003027983 */ /* 0x000ea40000100a00 */
[----:B------:R-:W-:Y:S02]  /*129c0*/  IMAD R8, R10, 0x8, R1 ;  /* 0x000000080a087824 */ /* 0x000fe400078e0201 */
[----:B------:R-:W3:Y:S04]  /*129d0*/  LDL.64 R4, [R4] ;  /* 0x0000000004047983 */ /* 0x000ee80000100a00 */
[----:B------:R-:W4:Y:S04]  /*129e0*/  LDL.64 R6, [R6] ;  /* 0x0000000006067983 */ /* 0x000f280000100a00 */
[----:B------:R-:W5:Y:S01]  /*129f0*/  LDL.64 R8, [R8] ;  /* 0x0000000008087983 */ /* 0x000f620000100a00 */
[----:B------:R-:W-:-:S02]  /*12a00*/  IMAD R19, R0, 0x8, R17 ;  /* 0x0000000800137824 */ /* 0x000fc400078e0211 */
[----:B------:R-:W-:Y:S01]  /*12a10*/  IMAD.U32 R0, RZ, RZ, UR42 ;  /* 0x0000002aff007e24 */ /* 0x000fe2000f8e00ff */
[----:B------:R-:W-:-:S03]  /*12a20*/  MOV R12, UR42 ;  /* 0x0000002a000c7c02 */ /* 0x000fc60008000f00 */
[----:B------:R-:W-:-:S04]  /*12a30*/  IMAD R11, R0, 0x8, R19 ;  /* 0x00000008000b7824 */ /* 0x000fc800078e0213 */
[----:B------:R-:W-:-:S04]  /*12a40*/  IMAD R13, R12, 0x8, R11 ;  /* 0x000000080c0d7824 */ /* 0x000fc800078e020b */
[----:B------:R-:W-:Y:S01]  /*12a50*/  IMAD R15, R0, 0x8, R13 ;  /* 0x00000008000f7824 */ /* 0x000fe200078e020d */
[----:B------:R-:W-:-:S04]  /*12a60*/  IADD3 R0, PT, PT, R10, UR42, RZ ;  /* 0x0000002a0a007c10 */ /* 0x000fc8000fffe0ff */
[----:B------:R-:W-:Y:S01]  /*12a70*/  ISETP.GE.U32.AND P0, PT, R0, 0x64, PT ;  /* 0x000000640000780c */ /* 0x000fe20003f06070 */
[----:B--2---:R0:W-:Y:S04]  /*12a80*/  STS.64 [R19], R2 ;  /* 0x0000000213007388 */ /* 0x0041e80000000a00 */
[----:B---3--:R0:W-:Y:S04]  /*12a90*/  STS.64 [R11], R4 ;  /* 0x000000040b007388 */ /* 0x0081e80000000a00 */
[----:B----4-:R0:W-:Y:S04]  /*12aa0*/  STS.64 [R13], R6 ;  /* 0x000000060d007388 */ /* 0x0101e80000000a00 */
[----:B-----5:R0:W-:Y:S01]  /*12ab0*/  STS.64 [R15], R8 ;  /* 0x000000080f007388 */ /* 0x0201e20000000a00 */
[----:B------:R-:W-:Y:S05]  /*12ac0*/  @!P0 BRA `(.L_x_888) ;  /* 0xfffffffc00a08947 */ /* 0x000fea000383ffff */
.L_x_884:
[----:B------:R-:W-:Y:S05]  /*12ad0*/  BSYNC.RECONVERGENT B0 ;  /* 0x0000000000007941 */ /* 0x000fea0003800200 */
.L_x_815:
        /* <DEDUP_REMOVED lines=13> */
[----:B------:R-:W-:Y:S02]  /*12bb0*/  HFMA2 R11, -RZ, RZ, 0, 2.384185791015625e-07 ;  /* 0x00000004ff0b7431 */ /* 0x000fe400000001ff */
        /* <DEDUP_REMOVED lines=20> */
[----:B------:R-:W-:Y:S02]  /*12d00*/  MOV R0, 0x400 ;  /* 0x0000040000007802 */ /* 0x000fe40000000f00 */
[----:B------:R-:W-:-:S03]  /*12d10*/  MOV R7, R42 ;  /* 0x0000002a00077202 */ /* 0x000fc60000000f00 */
[----:B------:R-:W-:-:S05]  /*12d20*/  VIADD R0, R0, 0x480 ;  /* 0x0000048000007836 */ /* 0x000fca0000000000 */
[----:B0-----:R-:W-:-:S07]  /*12d30*/  LEA R6, R5, R0, 0x18 ;  /* 0x0000000005067211 */ /* 0x001fce00078ec0ff */
.L_x_894:
[----:B0-----:R-:W-:Y:S01]  /*12d40*/  I2FP.F32.U32 R5, R7 ;  /* 0x0000000700057245 */ /* 0x001fe20000201000 */
[----:B------:R-:W-:Y:S03]  /*12d50*/  BSSY.RECONVERGENT B1, `(.L_x_891) ;  /* 0x000000c000017945 */ /* 0x000fe60003800200 */
[----:B------:R0:W1:Y:S01]  /*12d60*/  MUFU.RSQ R4, R5 ;  /* 0x0000000500047308 */ /* 0x0000620000001400 */
[----:B------:R-:W-:-:S05]  /*12d70*/  VIADD R0, R5, 0xf3000000 ;  /* 0xf300000005007836 */ /* 0x000fca0000000000 */
[----:B------:R-:W-:-:S13]  /*12d80*/  ISETP.GT.U32.AND P0, PT, R0, 0x727fffff, PT ;  /* 0x727fffff0000780c */ /* 0x000fda0003f04070 */
[----:B01----:R-:W-:Y:S05]  /*12d90*/  @!P0 BRA `(.L_x_892) ;  /* 0x00000000000c8947 */ /* 0x003fea0003800000 */
[----:B------:R-:W-:-:S07]  /*12da0*/  MOV R11, 0x12dc0 ;  /* 0x00012dc0000b7802 */ /* 0x000fce0000000f00 */
[----:B-----5:R-:W-:Y:S05]  /*12db0*/  CALL.REL.NOINC `($__internal_11_$__cuda_sm20_sqrt_rn_f32_slowpath) ;  /* 0x0000002c00cc7944 */ /* 0x020fea0003c00000 */
[----:B------:R-:W-:Y:S05]  /*12dc0*/  BRA `(.L_x_893) ;  /* 0x0000000000107947 */ /* 0x000fea0003800000 */
.L_x_892:
[----:B------:R-:W-:Y:S01]  /*12dd0*/  FMUL.FTZ R0, R5, R4 ;  /* 0x0000000405007220 */ /* 0x000fe20000410000 */
[----:B------:R-:W-:-:S03]  /*12de0*/  FMUL.FTZ R4, R4, 0.5 ;  /* 0x3f00000004047820 */ /* 0x000fc60000410000 */
[----:B------:R-:W-:-:S04]  /*12df0*/  FFMA R5, -R0, R0, R5 ;  /* 0x0000000000057223 */ /* 0x000fc80000000105 */
[----:B------:R-:W-:-:S07]  /*12e00*/  FFMA R0, R5, R4, R0 ;  /* 0x0000000405007223 */ /* 0x000fce0000000000 */
.L_x_893:
[----:B------:R-:W-:Y:S05]  /*12e10*/  BSYNC.RECONVERGENT B1 ;  /* 0x0000000000017941 */ /* 0x000fea0003800200 */
.L_x_891:
[----:B------:R-:W0:Y:S01]  /*12e20*/  F2I.TRUNC.NTZ R0, R0 ;  /* 0x0000000000007305 */ /* 0x000e22000020f100 */
[C---:B------:R-:W-:Y:S01]  /*12e30*/  IMAD R5, R7.reuse, 0x4, R6 ;  /* 0x0000000407057824 */ /* 0x040fe200078e0206 */
[C---:B------:R-:W-:Y:S01]  /*12e40*/  ISETP.GE.U32.AND P0, PT, R7.reuse, 0x20, PT ;  /* 0x000000200700780c */ /* 0x040fe20003f06070 */
[----:B------:R-:W-:-:S03]  /*12e50*/  VIADD R7, R7, 0x4 ;  /* 0x0000000407077836 */ /* 0x000fc60000000000 */
[----:B0-----:R0:W-:Y:S09]  /*12e60*/  STS [R5], R0 ;  /* 0x0000000005007388 */ /* 0x0011f20000000800 */
[----:B------:R-:W-:Y:S05]  /*12e70*/  @!P0 BRA `(.L_x_894) ;  /* 0xfffffffc00b08947 */ /* 0x000fea000383ffff */
.L_x_890:
[----:B------:R-:W-:Y:S05]  /*12e80*/  BSYNC.RECONVERGENT B0 ;  /* 0x0000000000007941 */ /* 0x000fea0003800200 */
.L_x_889:
[----:B0-----:R-:W0:Y:S08]  /*12e90*/  LDC R0, c[0x0][0x3c4] ;  /* 0x0000f100ff007b82 */ /* 0x001e300000000800 */
[----:B------:R-:W1:Y:S01]  /*12ea0*/  LDC.64 R8, c[0x0][0x3c0] ;  /* 0x0000f000ff087b82 */ /* 0x000e620000000a00 */
[----:B0-----:R-:W1:Y:S01]  /*12eb0*/  MUFU.RCP64H R5, R0 ;  /* 0x0000000000057308 */ /* 0x001e620000001800 */
[----:B------:R-:W-:-:S06]  /*12ec0*/  IADD3 R4, PT, PT, R0, 0x300402, RZ ;  /* 0x0030040200047810 */ /* 0x000fcc0007ffe0ff */
        /* <DEDUP_REMOVED lines=12> */
[----:B0-----:R-:W-:Y:S02]  /*12f90*/  IMAD.U32 R12, RZ, RZ, UR4 ;  /* 0x00000004ff0c7e24 */ /* 0x001fe4000f8e00ff */
[----:B------:R-:W-:-:S07]  /*12fa0*/  IMAD.U32 R13, RZ, RZ, UR5 ;  /* 0x00000005ff0d7e24 */ /* 0x000fce000f8e00ff */
[----:B-----5:R-:W-:Y:S05]  /*12fb0*/  CALL.REL.NOINC `($__internal_8_$__cuda_sm20_dblrcp_rn_slowpath_v3) ;  /* 0x00000020007c7944 */ /* 0x020fea0003c00000 */
.L_x_895:
        /* <DEDUP_REMOVED lines=21> */
[----:B-----5:R-:W-:Y:S05]  /*13110*/  CALL.REL.NOINC `($__internal_9_$__cuda_sm20_div_rn_f64_full) ;  /* 0x0000002000d07944 */ /* 0x020fea0003c00000 */
[----:B------:R-:W-:Y:S02]  /*13120*/  IMAD.MOV.U32 R4, RZ, RZ, R72 ;  /* 0x000000ffff047224 */ /* 0x000fe400078e0048 */
[----:B------:R-:W-:-:S07]  /*13130*/  IMAD.MOV.U32 R5, RZ, RZ, R73 ;  /* 0x000000ffff057224 */ /* 0x000fce00078e0049 */
.L_x_896:
        /* <DEDUP_REMOVED lines=11> */
.L_x_913:
        /* <DEDUP_REMOVED lines=42> */
[----:B------:R-:W-:Y:S01]  /*13490*/  IMAD.MOV.U32 R43, RZ, RZ, R17 ;  /* 0x000000ffff2b7224 */ /* 0x000fe200078e0011 */
[----:B------:R-:W-:Y:S01]  /*134a0*/  BSSY.RECONVERGENT B1, `(.L_x_899) ;  /* 0x00000ad000017945 */ /* 0x000fe20003800200 */
[----:B------:R-:W-:Y:S01]  /*134b0*/  IMAD.IADD R17, R6, 0x1, R7 ;  /* 0x0000000106117824 */ /* 0x000fe200078e0207 */
[----:B------:R-:W-:Y:S01]  /*134c0*/  CS2R R14, SRZ ;  /* 0x00000000000e7805 */ /* 0x000fe2000001ff00 */
[C---:B------:R-:W-:Y:S01]  /*134d0*/  IMAD.IADD R19, R18.reuse, 0x1, -R43 ;  /* 0x0000000112137824 */ /* 0x040fe200078e0a2b */
[----:B------:R-:W-:Y:S01]  /*134e0*/  IADD3 R12, PT, PT, -R18, R43, RZ ;  /* 0x0000002b120c7210 */ /* 0x000fe20007ffe1ff */
[----:B------:R-:W-:-:S03]  /*134f0*/  VIADD R18, R43, 0xffffffff ;  /* 0xffffffff2b127836 */ /* 0x000fc60000000000 */
[----:B------:R-:W-:Y:S02]  /*13500*/  ISETP.GT.U32.AND P0, PT, R12, -0x8, PT ;  /* 0xfffffff80c00780c */ /* 0x000fe40003f04070 */
[----:B------:R-:W-:Y:S02]  /*13510*/  CS2R R12, SRZ ;  /* 0x00000000000c7805 */ /* 0x000fe4000001ff00 */
[----:B------:R-:W-:-:S09]  /*13520*/  LOP3.LUT R53, R19, 0x7, RZ, 0xc0, !PT ;  /* 0x0000000713357812 */ /* 0x000fd200078ec0ff */
[----:B------:R-:W-:Y:S05]  /*13530*/  @P0 BRA `(.L_x_900) ;  /* 0x00000008008c0947 */ /* 0x000fea0003800000 */
[----:B------:R-:W-:Y:S01]  /*13540*/  IADD3 R20, PT, PT, R17, 0x1, RZ ;  /* 0x0000000111147810 */ /* 0x000fe20007ffe0ff */
[----:B------:R-:W-:Y:S01]  /*13550*/  BSSY.RECONVERGENT B2, `(.L_x_901) ;  /* 0x00000a0000027945 */ /* 0x000fe20003800200 */
[----:B------:R-:W-:Y:S02]  /*13560*/  LOP3.LUT R22, R19, 0xfffffff8, RZ, 0xc0, !PT ;  /* 0xfffffff813167812 */ /* 0x000fe400078ec0ff */
[----:B------:R-:W-:Y:S02]  /*13570*/  CS2R R14, SRZ ;  /* 0x00000000000e7805 */ /* 0x000fe4000001ff00 */
[----:B------:R-:W0:Y:S01]  /*13580*/  I2F.F64 R20, R20 ;  /* 0x0000001400147312 */ /* 0x000e220000201c00 */
[----:B------:R-:W-:-:S07]  /*13590*/  IMAD.MOV R46, RZ, RZ, -R22 ;  /* 0x000000ffff2e7224 */ /* 0x000fce00078e0a16 */
.L_x_902:
        /* <DEDUP_REMOVED lines=26> */
[----:B------:R0:W0:Y:S01]  /*13740*/  LDS R32, [R30+-0x4] ;  /* 0xfffffc001e207984 */ /* 0x0000220000000800 */
[----:B------:R-:W-:Y:S02]  /*13750*/  @!P0 MOV R34, 0x400 ;  /* 0x0000040000228802 */ /* 0x000fe40000000f00 */
[----:B------:R-:W-:Y:S01]  /*13760*/  LEA R33, R49, UR8, 0x2 ;  /* 0x0000000831217c11 */ /* 0x000fe2000f8e10ff */
[----:B------:R-:W0:Y:S02]  /*13770*/  @!P6 S2R R39, SR_CgaCtaId ;  /* 0x000000000027e919 */ /* 0x000e240000008800 */
[----:B------:R-:W-:-:S05]  /*13780*/  @!P0 VIADD R34, R34, 0x510 ;  /* 0x0000051022228836 */ /* 0x000fca0000000000 */
[----:B-1----:R-:W-:Y:S02]  /*13790*/  @!P0 LEA R24, R35, R34, 0x18 ;  /* 0x0000002223188211 */ /* 0x002fe400078ec0ff */
[----:B------:R1:W1:Y:S01]  /*137a0*/  LDS R34, [R33+-0x4] ;  /* 0xfffffc0021227984 */ /* 0x0002620000000800 */
[----:B----4-:R-:W-:Y:S02]  /*137b0*/  ISETP.NE.AND P5, PT, R17, R28, PT ;  /* 0x0000001c1100720c */ /* 0x010fe40003fa5270 */
[----:B------:R-:W-:Y:S01]  /*137c0*/  @!P0 IMAD R24, R31, 0x8, R24 ;  /* 0x000000081f188824 */ /* 0x000fe200078e0218 */
[----:B------:R-:W-:Y:S02]  /*137d0*/  LEA R35, R50, UR8, 0x2 ;  /* 0x0000000832237c11 */ /* 0x000fe4000f8e10ff */
[----:B------:R-:W-:-:S03]  /*137e0*/  @!P6 MOV R28, 0x400 ;  /* 0x00000400001ce802 */ /* 0x000fc60000000f00 */
[----:B------:R-:W-:Y:S05]  /*137f0*/  @!P0 LDS.64 R24, [R24+-0x8] ;  /* 0xfffff80018188984 */ /* 0x000fea0000000a00 */
[----:B0-----:R-:W4:Y:S01]  /*13800*/  @!P5 LDG.E.64 R30, desc[UR36][R44.64+-0x10] ;  /* 0xfffff0242c1ed981 */ /* 0x001f22000c1e1b00 */
[----:B------:R-:W-:-:S03]  /*13810*/  ISETP.NE.AND P4, PT, R17, R32, PT ;  /* 0x000000201100720c */ /* 0x000fc60003f85270 */
[----:B------:R0:W0:Y:S01]  /*13820*/  LDS R36, [R35+-0x4] ;  /* 0xfffffc0023247984 */ /* 0x0000220000000800 */
[----:B------:R-:W-:-:S04]  /*13830*/  @!P6 IADD3 R28, PT, PT, R28, 0x510, RZ ;  /* 0x000005101c1ce810 */ /* 0x000fc80007ffe0ff */
[----:B------:R-:W-:-:S05]  /*13840*/  @!P6 LEA R28, R39, R28, 0x18 ;  /* 0x0000001c271ce211 */ /* 0x000fca00078ec0ff */
[----:B-1----:R-:W4:Y:S01]  /*13850*/  @!P4 LDG.E.64 R32, desc[UR36][R44.64+-0x8] ;  /* 0xfffff8242c20c981 */ /* 0x002f22000c1e1b00 */
[----:B------:R-:W-:Y:S01]  /*13860*/  @!P6 IMAD R28, R37, 0x8, R28 ;  /* 0x00000008251ce824 */ /* 0x000fe200078e021c */
[----:B------:R-:W-:-:S05]  /*13870*/  LEA R37, R51, UR8, 0x2 ;  /* 0x0000000833257c11 */ /* 0x000fca000f8e10ff */
[----:B------:R-:W3:Y:S01]  /*13880*/  @!P6 LDS.64 R28, [R28+-0x8] ;  /* 0xfffff8001c1ce984 */ /* 0x000ee20000000a00 */
[----:B------:R-:W-:-:S03]  /*13890*/  ISETP.NE.AND P3, PT, R17, R34, PT ;  /* 0x000000221100720c */ /* 0x000fc60003f65270 */
[----:B------:R1:W3:Y:S01]  /*138a0*/  LDS R38, [R37+-0x4] ;  /* 0xfffffc0025267984 */ /* 0x0002e20000000800 */
[----:B------:R-:W-:-:S05]  /*138b0*/  LEA R39, R52, UR8, 0x2 ;  /* 0x0000000834277c11 */ /* 0x000fca000f8e10ff */
[----:B------:R3:W3:Y:S04]  /*138c0*/  LDS R40, [R39+-0x4] ;  /* 0xfffffc0027287984 */ /* 0x0006e80000000800 */
[----:B0-----:R-:W4:Y:S01]  /*138d0*/  @!P3 LDG.E.64 R34, desc[UR36][R44.64] ;  /* 0x000000242c22b981 */ /* 0x001f22000c1e1b00 */
[----:B------:R-:W-:-:S13]  /*138e0*/  ISETP.NE.AND P2, PT, R17, R36, PT ;  /* 0x000000241100720c */ /* 0x000fda0003f45270 */
[----:B-1----:R-:W4:Y:S01]  /*138f0*/  @!P2 LDG.E.64 R36, desc[UR36][R44.64+0x8] ;  /* 0x000008242c24a981 */ /* 0x002f22000c1e1b00 */
[----:B--2---:R-:W-:-:S08]  /*13900*/  @!P0 DMUL R22, R22, R24 ;  /* 0x0000001816168228 */ /* 0x004fd00000000000 */
[----:B------:R-:W-:Y:S02]  /*13910*/  @!P0 DFMA R24, R20, -R22, R14 ;  /* 0x800000161418822b */ /* 0x000fe4000000000e */
[----:B------:R-:W-:Y:S02]  /*13920*/  @!P0 DADD R12, R12, R22 ;  /* 0x000000000c0c8229 */ /* 0x000fe40000000016 */
[----:B---3--:R-:W-:-:S06]  /*13930*/  @!P6 DMUL R26, R26, R28 ;  /* 0x0000001c1a1ae228 */ /* 0x008fcc0000000000 */
[----:B------:R-:W-:Y:S02]  /*13940*/  @!P0 FSEL R24, R24, R14, P1 ;  /* 0x0000000e18188208 */ /* 0x000fe40000800000 */
[----:B------:R-:W-:-:S03]  /*13950*/  @!P0 FSEL R25, R25, R15, P1 ;  /* 0x0000000f19198208 */ /* 0x000fc60000800000 */
[----:B------:R-:W-:Y:S02]  /*13960*/  @!P0 IMAD.MOV.U32 R14, RZ, RZ, R24 ;  /* 0x000000ffff0e8224 */ /* 0x000fe400078e0018 */
[----:B------:R-:W-:Y:S01]  /*13970*/  @!P0 IMAD.MOV.U32 R15, RZ, RZ, R25 ;  /* 0x000000ffff0f8224 */ /* 0x000fe200078e0019 */
[----:B------:R-:W-:-:S05]  /*13980*/  ISETP.NE.AND P0, PT, R17, R38, PT ;  /* 0x000000261100720c */ /* 0x000fca0003f05270 */
[----:B------:R-:W-:-:S08]  /*13990*/  @!P6 DFMA R22, R20, -R26, R14 ;  /* 0x8000001a1416e22b */ /* 0x000fd0000000000e */
[----:B------:R-:W2:Y:S02]  /*139a0*/  @!P0 LDG.E.64 R38, desc[UR36][R44.64+0x10] ;  /* 0x000010242c268981 */ /* 0x000ea4000c1e1b00 */
[----:B------:R-:W-:Y:S02]  /*139b0*/  @!P6 FSEL R23, R23, R15, P1 ;  /* 0x0000000f1717e208 */ /* 0x000fe40000800000 */
[----:B------:R-:W-:Y:S01]  /*139c0*/  @!P6 FSEL R22, R22, R14, P1 ;  /* 0x0000000e1616e208 */ /* 0x000fe20000800000 */
[----:B------:R-:W-:Y:S02]  /*139d0*/  @!P6 DADD R12, R12, R26 ;  /* 0x000000000c0ce229 */ /* 0x000fe4000000001a */
        /* <DEDUP_REMOVED lines=13> */
[----:B------:R-:W4:Y:S01]  /*13ab0*/  @!P5 LDS.64 R22, [R22+-0x8] ;  /* 0xfffff8001616d984 */ /* 0x000f220000000a00 */
[----:B0-----:R-:W-:Y:S01]  /*13ac0*/  @!P4 LEA R25, R25, R24, 0x18 ;  /* 0x000000181919c211 */ /* 0x001fe200078ec0ff */
[----:B------:R-:W0:Y:S04]  /*13ad0*/  @!P2 S2R R45, SR_CgaCtaId ;  /* 0x00000000002da919 */ /* 0x000e280000008800 */
[----:B------:R-:W-:Y:S01]  /*13ae0*/  @!P4 IMAD R26, R48, 0x8, R25 ;  /* 0x00000008301ac824 */ /* 0x000fe200078e0219 */
[----:B------:R-:W-:-:S05]  /*13af0*/  @!P3 MOV R24, 0x400 ;  /* 0x000004000018b802 */ /* 0x000fca0000000f00 */
[----:B------:R-:W1:Y:S01]  /*13b00*/  @!P4 LDS.64 R26, [R26+-0x8] ;  /* 0xfffff8001a1ac984 */ /* 0x000e620000000a00 */
[----:B------:R-:W-:-:S05]  /*13b10*/  @!P3 VIADD R24, R24, 0x510 ;  /* 0x000005101818b836 */ /* 0x000fca0000000000 */
[----:B------:R-:W-:-:S05]  /*13b20*/  @!P3 LEA R24, R29, R24, 0x18 ;  /* 0x000000181d18b211 */ /* 0x000fca00078ec0ff */
[----:B------:R-:W-:Y:S01]  /*13b30*/  @!P3 IMAD R28, R49, 0x8, R24 ;  /* 0x00000008311cb824 */ /* 0x000fe200078e0218 */
[----:B------:R-:W-:Y:S01]  /*13b40*/  @!P2 MOV R24, 0x400 ;  /* 0x000004000018a802 */ /* 0x000fe20000000f00 */
[----:B------:R-:W1:Y:S03]  /*13b50*/  @!P0 S2R R47, SR_CgaCtaId ;  /* 0x00000000002f8919 */ /* 0x000e660000008800 */
[----:B------:R-:W-:Y:S01]  /*13b60*/  @!P2 IADD3 R24, PT, PT, R24, 0x510, RZ ;  /* 0x000005101818a810 */ /* 0x000fe20007ffe0ff */
[----:B------:R-:W1:Y:S01]  /*13b70*/  @!P3 LDS.64 R28, [R28+-0x8] ;  /* 0xfffff8001c1cb984 */ /* 0x000e620000000a00 */
[----:B----4-:R-:W-:Y:S02]  /*13b80*/  @!P5 DMUL R22, R30, R22 ;  /* 0x000000161e16d228 */ /* 0x010fe40000000000 */
[----:B0-----:R-:W-:-:S06]  /*13b90*/  @!P2 LEA R45, R45, R24, 0x18 ;  /* 0x000000182d2da211 */ /* 0x001fcc00078ec0ff */
[----:B------:R-:W-:Y:S01]  /*13ba0*/  @!P5 DFMA R24, R20, -R22, R14 ;  /* 0x800000161418d22b */ /* 0x000fe2000000000e */
[----:B------:R-:W-:Y:S01]  /*13bb0*/  @!P2 IMAD R30, R50, 0x8, R45 ;  /* 0x00000008321ea824 */ /* 0x000fe200078e022d */
[----:B------:R-:W0:Y:S01]  /*13bc0*/  @!P6 S2R R49, SR_CgaCtaId ;  /* 0x000000000031e919 */ /* 0x000e220000008800 */
[----:B-1----:R-:W-:Y:S01]  /*13bd0*/  @!P4 DMUL R26, R32, R26 ;  /* 0x0000001a201ac228 */ /* 0x002fe20000000000 */
[----:B------:R-:W-:-:S03]  /*13be0*/  @!P0 MOV R44, 0x400 ;  /* 0x00000400002c8802 */ /* 0x000fc60000000f00 */
[----:B------:R-:W1:Y:S03]  /*13bf0*/  @!P2 LDS.64 R30, [R30+-0x8] ;  /* 0xfffff8001e1ea984 */ /* 0x000e660000000a00 */
[----:B------:R-:W-:Y:S02]  /*13c00*/  @!P5 FSEL R25, R25, R15, P1 ;  /* 0x0000000f1919d208 */ /* 0x000fe40000800000 */
[----:B------:R-:W-:-:S03]  /*13c10*/  @!P5 FSEL R24, R24, R14, P1 ;  /* 0x0000000e1818d208 */ /* 0x000fc60000800000 */
[----:B------:R-:W-:Y:S01]  /*13c20*/  @!P5 IMAD.MOV.U32 R15, RZ, RZ, R25 ;  /* 0x000000ffff0fd224 */ /* 0x000fe200078e0019 */
[----:B------:R-:W-:Y:S01]  /*13c30*/  @!P5 MOV R14, R24 ;  /* 0x00000018000ed202 */ /* 0x000fe20000000f00 */
[----:B------:R-:W-:-:S05]  /*13c40*/  @!P0 VIADD R44, R44, 0x510 ;  /* 0x000005102c2c8836 */ /* 0x000fca0000000000 */
        /* <DEDUP_REMOVED lines=18> */
[----:B------:R-:W-:Y:S02]  /*13d70*/  @!P3 IMAD.MOV.U32 R14, RZ, RZ, R24 ;  /* 0x000000ffff0eb224 */ /* 0x000fe400078e0018 */
[----:B------:R-:W-:Y:S01]  /*13d80*/  @!P3 IMAD.MOV.U32 R15, RZ, RZ, R25 ;  /* 0x000000ffff0fb224 */ /* 0x000fe200078e0019 */
[----:B------:R-:W-:-:S05]  /*13d90*/  @!P5 DADD R12, R12, R22 ;  /* 0x000000000c0cd229 */ /* 0x000fca0000000016 */
[----:B------:R-:W-:-:S03]  /*13da0*/  @!P2 DFMA R22, R20, -R30, R14 ;  /* 0x8000001e1416a22b */ /* 0x000fc6000000000e */
[----:B------:R-:W-:-:S07]  /*13db0*/  @!P4 DADD R12, R12, R26 ;  /* 0x000000000c0cc229 */ /* 0x000fce000000001a */
[----:B------:R-:W-:Y:S02]  /*13dc0*/  @!P2 FSEL R23, R23, R15, P1 ;  /* 0x0000000f1717a208 */ /* 0x000fe40000800000 */
[----:B------:R-:W-:-:S03]  /*13dd0*/  @!P2 FSEL R22, R22, R14, P1 ;  /* 0x0000000e1616a208 */ /* 0x000fc60000800000 */
[----:B------:R-:W-:Y:S01]  /*13de0*/  @!P2 IMAD.MOV.U32 R15, RZ, RZ, R23 ;  /* 0x000000ffff0fa224 */ /* 0x000fe200078e0017 */
[----:B------:R-:W-:Y:S01]  /*13df0*/  @!P2 MOV R14, R22 ;  /* 0x00000016000ea202 */ /* 0x000fe20000000f00 */
[----:B------:R-:W-:Y:S01]  /*13e00*/  @!P3 DADD R12, R12, R28 ;  /* 0x000000000c0cb229 */ /* 0x000fe2000000001c */
[----:B------:R-:W-:-:S07]  /*13e10*/  IADD3 R46, PT, PT, R46, 0x8, RZ ;  /* 0x000000082e2e7810 */ /* 0x000fce0007ffe0ff */
        /* <DEDUP_REMOVED lines=8> */
[----:B------:R-:W-:Y:S02]  /*13ea0*/  @!P0 IMAD.MOV.U32 R14, RZ, RZ, R22 ;  /* 0x000000ffff0e8224 */ /* 0x000fe400078e0016 */
[----:B------:R-:W-:Y:S01]  /*13eb0*/  @!P0 IMAD.MOV.U32 R15, RZ, RZ, R23 ;  /* 0x000000ffff0f8224 */ /* 0x000fe200078e0017 */
        /* <DEDUP_REMOVED lines=10> */
.L_x_901:
[----:B------:R-:W-:-:S07]  /*13f60*/  VIADD R18, R43, 0xffffffff ;  /* 0xffffffff2b127836 */ /* 0x000fce0000000000 */
.L_x_900:
[----:B------:R-:W-:Y:S05]  /*13f70*/  BSYNC.RECONVERGENT B1 ;  /* 0x0000000000017941 */ /* 0x000fea0003800200 */
.L_x_899:
        /* <DEDUP_REMOVED lines=31> */
[----:B------:R-:W-:Y:S02]  /*14170*/  @!P0 MOV R22, 0x400 ;  /* 0x0000040000168802 */ /* 0x000fe40000000f00 */
[----:B------:R-:W-:Y:S01]  /*14180*/  @!P2 MOV R30, 0x400 ;  /* 0x00000400001ea802 */ /* 0x000fe20000000f00 */
[----:B------:R-:W1:Y:S01]  /*14190*/  @!P0 S2R R23, SR_CgaCtaId ;  /* 0x0000000000178919 */ /* 0x000e620000008800 */
[----:B------:R-:W-:Y:S01]  /*141a0*/  @!P0 IADD3 R39, PT, PT, R17, 0x1, RZ ;  /* 0x0000000111278810 */ /* 0x000fe20007ffe0ff */
[----:B------:R-:W-:Y:S01]  /*141b0*/  @!P0 VIADD R22, R22, 0x510 ;  /* 0x0000051016168836 */ /* 0x000fe20000000000 */
[----:B------:R-:W-:Y:S01]  /*141c0*/  @!P2 IADD3 R30, PT, PT, R30, 0x510, RZ ;  /* 0x000005101e1ea810 */ /* 0x000fe20007ffe0ff */
[----:B------:R-:W0:Y:S01]  /*141d0*/  @!P2 S2R R37, SR_CgaCtaId ;  /* 0x000000000025a919 */ /* 0x000e220000008800 */
[----:B------:R-:W-:Y:S01]  /*141e0*/  IADD3 R18, PT, PT, R18, 0x4, RZ ;  /* 0x0000000412127810 */ /* 0x000fe20007ffe0ff */
[----:B------:R-:W0:Y:S01]  /*141f0*/  @!P3 S2R R31, SR_CgaCtaId ;  /* 0x00000000001fb919 */ /* 0x000e220000008800 */
[----:B-1----:R-:W-:-:S02]  /*14200*/  @!P0 LEA R23, R23, R22, 0x18 ;  /* 0x0000001617178211 */ /* 0x002fc400078ec0ff */
[----:B0-----:R-:W-:-:S03]  /*14210*/  @!P2 LEA R26, R37, R30, 0x18 ;  /* 0x0000001e251aa211 */ /* 0x001fc600078ec0ff */
[----:B------:R-:W-:Y:S01]  /*14220*/  @!P0 IMAD R22, R34, 0x8, R23 ;  /* 0x0000000822168824 */ /* 0x000fe200078e0217 */
[----:B------:R-:W0:Y:S01]  /*14230*/  @!P4 S2R R37, SR_CgaCtaId ;  /* 0x000000000025c919 */ /* 0x000e220000008800 */
[----:B------:R-:W-:Y:S01]  /*14240*/  @!P3 MOV R30, 0x400 ;  /* 0x00000400001eb802 */ /* 0x000fe20000000f00 */
[----:B------:R-:W-:-:S03]  /*14250*/  @!P2 IMAD R26, R35, 0x8, R26 ;  /* 0x00000008231aa824 */ /* 0x000fc600078e021a */
[----:B------:R-:W4:Y:S01]  /*14260*/  @!P0 LDS.64 R22, [R22+-0x8] ;  /* 0xfffff80016168984 */ /* 0x000f220000000a00 */
[----:B------:R-:W-:Y:S01]  /*14270*/  @!P3 VIADD R30, R30, 0x510 ;  /* 0x000005101e1eb836 */ /* 0x000fe20000000000 */
[----:B------:R-:W1:Y:S02]  /*14280*/  @!P0 I2F.F64 R34, R39 ;  /* 0x0000002700228312 */ /* 0x000e640000201c00 */
[----:B------:R-:W1:Y:S02]  /*14290*/  @!P2 LDS.64 R26, [R26+-0x8] ;  /* 0xfffff8001a1aa984 */ /* 0x000e640000000a00 */
[----:B------:R-:W-:-:S05]  /*142a0*/  @!P3 LEA R31, R31, R30, 0x18 ;  /* 0x0000001e1f1fb211 */ /* 0x000fca00078ec0ff */
[----:B------:R-:W-:Y:S01]  /*142b0*/  @!P3 IMAD R30, R36, 0x8, R31 ;  /* 0x00000008241eb824 */ /* 0x000fe200078e021f */
[----:B------:R-:W-:-:S05]  /*142c0*/  @!P4 MOV R36, 0x400 ;  /* 0x000004000024c802 */ /* 0x000fca0000000f00 */
[----:B------:R-:W2:Y:S01]  /*142d0*/  @!P3 LDS.64 R30, [R30+-0x8] ;  /* 0xfffff8001e1eb984 */ /* 0x000ea20000000a00 */
[----:B------:R-:W-:-:S05]  /*142e0*/  @!P4 VIADD R36, R36, 0x510 ;  /* 0x000005102424c836 */ /* 0x000fca0000000000 */
        /* <DEDUP_REMOVED lines=14> */
[----:B------:R-:W-:Y:S01]  /*143d0*/  @!P4 VIADD R30, R17, 0x1 ;  /* 0x00000001111ec836 */ /* 0x000fe20000000000 */
[----:B------:R-:W-:Y:S01]  /*143e0*/  @!P2 DADD R12, R12, R24 ;  /* 0x000000000c0ca229 */ /* 0x000fe20000000018 */
[----:B------:R-:W-:-:S02]  /*143f0*/  @!P0 IMAD.MOV.U32 R14, RZ, RZ, R22 ;  /* 0x000000ffff0e8224 */ /* 0x000fc400078e0016 */
[----:B------:R-:W-:-:S05]  /*14400*/  @!P0 IMAD.MOV.U32 R15, RZ, RZ, R23 ;  /* 0x000000ffff0f8224 */ /* 0x000fca00078e0017 */
[----:B------:R-:W-:Y:S02]  /*14410*/  @!P3 DADD R12, R12, R28 ;  /* 0x000000000c0cb229 */ /* 0x000fe4000000001c */
[----:B0-----:R-:W-:-:S10]  /*14420*/  @!P2 DFMA R22, -R24, R36, R14 ;  /* 0x000000241816a22b */ /* 0x001fd4000000010e */
[----:B------:R-:W-:Y:S02]  /*14430*/  @!P2 FSEL R23, R23, R15, P1 ;  /* 0x0000000f1717a208 */ /* 0x000fe40000800000 */
[----:B------:R-:W-:-:S03]  /*14440*/  @!P2 FSEL R22, R22, R14, P1 ;  /* 0x0000000e1616a208 */ /* 0x000fc60000800000 */
[----:B------:R-:W-:Y:S01]  /*14450*/  @!P2 IMAD.MOV.U32 R15, RZ, RZ, R23 ;  /* 0x000000ffff0fa224 */ /* 0x000fe200078e0017 */
[----:B------:R-:W-:Y:S02]  /*14460*/  @!P2 MOV R14, R22 ;  /* 0x00000016000ea202 */ /* 0x000fe40000000f00 */
[----:B------:R-:W0:Y:S01]  /*14470*/  @!P4 I2F.F64 R22, R30 ;  /* 0x0000001e0016c312 */ /* 0x000e220000201c00 */
[----:B---3--:R-:W-:-:S03]  /*14480*/  @!P4 DMUL R32, R32, R34 ;  /* 0x000000222020c228 */ /* 0x008fc60000000000 */
[----:B-1----:R-:W-:-:S05]  /*14490*/  @!P3 DFMA R20, -R28, R26, R14 ;  /* 0x0000001a1c14b22b */ /* 0x002fca000000010e */
[----:B------:R-:W-:-:S05]  /*144a0*/  @!P4 DADD R12, R12, R32 ;  /* 0x000000000c0cc229 */ /* 0x000fca0000000020 */
[----:B------:R-:W-:Y:S02]  /*144b0*/  @!P3 FSEL R20, R20, R14, P1 ;  /* 0x0000000e1414b208 */ /* 0x000fe40000800000 */
[----:B------:R-:W-:-:S03]  /*144c0*/  @!P3 FSEL R21, R21, R15, P1 ;  /* 0x0000000f1515b208 */ /* 0x000fc60000800000 */
[----:B------:R-:W-:Y:S02]  /*144d0*/  @!P3 IMAD.MOV.U32 R14, RZ, RZ, R20 ;  /* 0x000000ffff0eb224 */ /* 0x000fe400078e0014 */
[----:B------:R-:W-:-:S06]  /*144e0*/  @!P3 IMAD.MOV.U32 R15, RZ, RZ, R21 ;  /* 0x000000ffff0fb224 */ /* 0x000fcc00078e0015 */
[----:B0-----:R-:W-:-:S10]  /*144f0*/  @!P4 DFMA R20, -R32, R22, R14 ;  /* 0x000000162014c22b */ /* 0x001fd4000000010e */
[----:B------:R-:W-:Y:S02]  /*14500*/  @!P4 FSEL R20, R20, R14, P1 ;  /* 0x0000000e1414c208 */ /* 0x000fe40000800000 */
[----:B------:R-:W-:-:S03]  /*14510*/  @!P4 FSEL R21, R21, R15, P1 ;  /* 0x0000000f1515c208 */ /* 0x000fc60000800000 */
[----:B------:R-:W-:Y:S02]  /*14520*/  @!P4 IMAD.MOV.U32 R14, RZ, RZ, R20 ;  /* 0x000000ffff0ec224 */ /* 0x000fe400078e0014 */
[----:B------:R-:W-:-:S07]  /*14530*/  @!P4 IMAD.MOV.U32 R15, RZ, RZ, R21 ;  /* 0x000000ffff0fc224 */ /* 0x000fce00078e0015 */
.L_x_904:
[----:B------:R-:W-:Y:S05]  /*14540*/  BSYNC.RECONVERGENT B1 ;  /* 0x0000000000017941 */ /* 0x000fea0003800200 */
.L_x_903:
        /* <DEDUP_REMOVED lines=33> */
[----:B------:R-:W-:-:S04]  /*14760*/  @!P0 VIADD R30, R17, 0x1 ;  /* 0x00000001111e8836 */ /* 0x000fc80000000000 */
        /* <DEDUP_REMOVED lines=14> */
[----:B------:R-:W-:Y:S02]  /*14850*/  @!P2 FSEL R20, R21, R15, P1 ;  /* 0x0000000f1514a208 */ /* 0x000fe40000800000 */
[----:B------:R-:W-:-:S03]  /*14860*/  @!P2 MOV R14, R19 ;  /* 0x00000013000ea202 */ /* 0x000fc60000000f00 */
[----:B------:R-:W-:-:S07]  /*14870*/  @!P2 IMAD.MOV.U32 R15, RZ, RZ, R20 ;  /* 0x000000ffff0fa224 */ /* 0x000fce00078e0014 */
.L_x_906:
[----:B------:R-:W-:Y:S05]  /*14880*/  BSYNC.RECONVERGENT B1 ;  /* 0x0000000000017941 */ /* 0x000fea0003800200 */
.L_x_905:
        /* <DEDUP_REMOVED lines=24> */
.L_x_898:
[----:B------:R-:W-:Y:S05]  /*14a10*/  BSYNC.RECONVERGENT B0 ;  /* 0x0000000000007941 */ /* 0x000fea0003800200 */
.L_x_897:
        /* <DEDUP_REMOVED lines=13> */
[----:B------:R-:W-:-:S02]  /*14af0*/  IADD3 R17, PT, PT, -R17, 0x1, RZ ;  /* 0x0000000111117810 */ /* 0x000fc40007ffe1ff */
[----:B------:R-:W-:Y:S02]  /*14b00*/  ISETP.NE.OR P0, PT, R0, 0x2, P0 ;  /* 0x000000020000780c */ /* 0x000fe40000705670 */
[----:B------:R-:W2:Y:S01]  /*14b10*/  I2F.F64 R22, R17 ;  /* 0x0000001100167312 */ /* 0x000ea20000201c00 */
[----:B0-----:R-:W-:Y:S01]  /*14b20*/  UPRMT UR9, UR9, 0x8880, URZ ;  /* 0x0000888009097896 */ /* 0x001fe200080000ff */
[----:B-1----:R-:W-:Y:S01]  /*14b30*/  ISETP.NE.OR P0, PT, RZ, UR10, P0 ;  /* 0x0000000aff007c0c */ /* 0x002fe20008705670 */
[----:B------:R-:W-:-:S05]  /*14b40*/  UMOV UR10, 0x54442d18 ;  /* 0x54442d18000a7882 */ /* 0x000fca0000000000 */
        /* <DEDUP_REMOVED lines=35> */
[----:B-----5:R-:W-:Y:S05]  /*14d80*/  CALL.REL.NOINC `($__internal_10_$__cuda_sm20_dsqrt_rn_f64_mediumpath_v1) ;  /* 0x0000000c00207944 */ /* 0x020fea0003c00000 */
[----:B------:R-:W-:Y:S01]  /*14d90*/  MOV R20, R64 ;  /* 0x0000004000147202 */ /* 0x000fe20000000f00 */
[----:B------:R-:W-:-:S07]  /*14da0*/  IMAD.MOV.U32 R21, RZ, RZ, R65 ;  /* 0x000000ffff157224 */ /* 0x000fce00078e0041 */
.L_x_908:
[----:B------:R-:W-:Y:S05]  /*14db0*/  BSYNC.RECONVERGENT B0 ;  /* 0x0000000000007941 */ /* 0x000fea0003800200 */
.L_x_907:
        /* <DEDUP_REMOVED lines=28> */
[----:B-----5:R-:W-:Y:S05]  /*14f80*/  CALL.REL.NOINC `($__internal_9_$__cuda_sm20_div_rn_f64_full) ;  /* 0x0000000400347944 */ /* 0x020fea0003c00000 */
[----:B------:R-:W-:Y:S01]  /*14f90*/  MOV R6, R72 ;  /* 0x0000004800067202 */ /* 0x000fe20000000f00 */
[----:B------:R-:W-:-:S07]  /*14fa0*/  IMAD.MOV.U32 R7, RZ, RZ, R73 ;  /* 0x000000ffff077224 */ /* 0x000fce00078e0049 */
.L_x_910:
[----:B------:R-:W-:Y:S05]  /*14fb0*/  BSYNC.RECONVERGENT B0 ;  /* 0x0000000000007941 */ /* 0x000fea0003800200 */
.L_x_909:
        /* <DEDUP_REMOVED lines=26> */
.L_x_912:
[----:B------:R-:W-:Y:S05]  /*15160*/  BSYNC.RECONVERGENT B0 ;  /* 0x0000000000007941 */ /* 0x000fea0003800200 */
.L_x_911:
[----:B------:R-:W-:-:S05]  /*15170*/  VIADD R42, R42, 0x4 ;  /* 0x000000042a2a7836 */ /* 0x000fca0000000000 */
[----:B------:R-:W-:-:S13]  /*15180*/  ISETP.GE.U32.AND P0, PT, R42, UR13, PT ;  /* 0x0000000d2a007c0c */ /* 0x000fda000bf06070 */
[----:B------:R-:W-:Y:S05]  /*15190*/  @!P0 BRA `(.L_x_913) ;  /* 0xffffffe000148947 */ /* 0x000fea000383ffff */
[----:B------:R-:W-:Y:S05]  /*151a0*/  EXIT ;  /* 0x000000000000794d */ /* 0x000fea0003800000 */
        .weak           $__internal_8_$__cuda_sm20_dblrcp_rn_slowpath_v3
        .type           $__internal_8_$__cuda_sm20_dblrcp_rn_slowpath_v3,@function
        .size           $__internal_8_$__cuda_sm20_dblrcp_rn_slowpath_v3,($__internal_9_$__cuda_sm20_div_rn_f64_full - $__internal_8_$__cuda_sm20_dblrcp_rn_slowpath_v3)
$__internal_8_$__cuda_sm20_dblrcp_rn_slowpath_v3:
        /* <DEDUP_REMOVED lines=25> */
.L_x_917:
        /* <DEDUP_REMOVED lines=10> */
.L_x_915:
[----:B------:R-:W-:Y:S01]  /*153e0*/  LOP3.LUT R5, R13, 0x80000, RZ, 0xfc, !PT ;  /* 0x000800000d057812 */ /* 0x000fe200078efcff */
[----:B------:R-:W-:-:S07]  /*153f0*/  IMAD.MOV.U32 R4, RZ, RZ, R12 ;  /* 0x000000ffff047224 */ /* 0x000fce00078e000c */
.L_x_916:
[----:B------:R-:W-:Y:S05]  /*15400*/  BSYNC B1 ;  /* 0x0000000000017941 */ /* 0x000fea0003800000 */
.L_x_914:
[----:B------:R-:W-:Y:S01]  /*15410*/  IMAD.MOV.U32 R8, RZ, RZ, R4 ;  /* 0x000000ffff087224 */ /* 0x000fe200078e0004 */
[----:B------:R-:W-:Y:S01]  /*15420*/  MOV R9, R5 ;  /* 0x0000000500097202 */ /* 0x000fe20000000f00 */
[----:B------:R-:W-:Y:S02]  /*15430*/  IMAD.MOV.U32 R4, RZ, RZ, R17 ;  /* 0x000000ffff047224 */ /* 0x000fe400078e0011 */
[----:B------:R-:W-:-:S04]  /*15440*/  IMAD.MOV.U32 R5, RZ, RZ, 0x0 ;  /* 0x00000000ff057424 */ /* 0x000fc800078e00ff */
[----:B------:R-:W-:Y:S05]  /*15450*/  RET.REL.NODEC R4 `(_Z10mkstrxd_cuILi2ELi4EEviiiiPdPiiS1_dddS0_iS0_iS1_S1_S0_S0_bbbS0_S0_S1_S1_S0_S0_) ;  /* 0xfffffea804e87950 */ /* 0x000fea0003c3ffff */
        .weak           $__internal_9_$__cuda_sm20_div_rn_f64_full
        .type           $__internal_9_$__cuda_sm20_div_rn_f64_full,@function
        .size           $__internal_9_$__cuda_sm20_div_rn_f64_full,($__internal_10_$__cuda_sm20_dsqrt_rn_f64_mediumpath_v1 - $__internal_9_$__cuda_sm20_div_rn_f64_full)
$__internal_9_$__cuda_sm20_div_rn_f64_full:
        /* <DEDUP_REMOVED lines=66> */
.L_x_919:
        /* <DEDUP_REMOVED lines=16> */
.L_x_922:
[----:B------:R-:W-:Y:S01]  /*15980*/  LOP3.LUT R73, R63, 0x80000, RZ, 0xfc, !PT ;  /* 0x000800003f497812 */ /* 0x000fe200078efcff */
[----:B------:R-:W-:Y:S01]  /*15990*/  IMAD.MOV.U32 R72, RZ, RZ, R62 ;  /* 0x000000ffff487224 */ /* 0x000fe200078e003e */
[----:B------:R-:W-:Y:S06]  /*159a0*/  BRA `(.L_x_920) ;  /* 0x0000000000087947 */ /* 0x000fec0003800000 */
.L_x_921:
[----:B------:R-:W-:Y:S01]  /*159b0*/  LOP3.LUT R73, R69, 0x80000, RZ, 0xfc, !PT ;  /* 0x0008000045497812 */ /* 0x000fe200078efcff */
[----:B------:R-:W-:-:S07]  /*159c0*/  IMAD.MOV.U32 R72, RZ, RZ, R68 ;  /* 0x000000ffff487224 */ /* 0x000fce00078e0044 */
.L_x_920:
[----:B------:R-:W-:Y:S05]  /*159d0*/  BSYNC B1 ;  /* 0x0000000000017941 */ /* 0x000fea0003800000 */
.L_x_918:
[----:B------:R-:W-:Y:S01]  /*159e0*/  MOV R62, R77 ;  /* 0x0000004d003e7202 */ /* 0x000fe20000000f00 */
[----:B------:R-:W-:-:S04]  /*159f0*/  IMAD.MOV.U32 R63, RZ, RZ, 0x0 ;  /* 0x00000000ff3f7424 */ /* 0x000fc800078e00ff */
[----:B------:R-:W-:Y:S05]  /*15a00*/  RET.REL.NODEC R62 `(_Z10mkstrxd_cuILi2ELi4EEviiiiPdPiiS1_dddS0_iS0_iS1_S1_S0_S0_bbbS0_S0_S1_S1_S0_S0_) ;  /* 0xfffffea43e7c7950 */ /* 0x000fea0003c3ffff */
        .weak           $__internal_10_$__cuda_sm20_dsqrt_rn_f64_mediumpath_v1
        .type           $__internal_10_$__cuda_sm20_dsqrt_rn_f64_mediumpath_v1,@function
        .size           $__internal_10_$__cuda_sm20_dsqrt_rn_f64_mediumpath_v1,($__internal_11_$__cuda_sm20_sqrt_rn_f32_slowpath - $__internal_10_$__cuda_sm20_dsqrt_rn_f64_mediumpath_v1)
$__internal_10_$__cuda_sm20_dsqrt_rn_f64_mediumpath_v1:
        /* <DEDUP_REMOVED lines=15> */
.L_x_924:
        /* <DEDUP_REMOVED lines=24> */
.L_x_926:
[----:B------:R-:W-:-:S11]  /*15c80*/  DADD R26, R46, R46 ;  /* 0x000000002e1a7229 */ /* 0x000fd6000000002e */
.L_x_925:
[----:B------:R-:W-:Y:S05]  /*15c90*/  BSYNC.RECONVERGENT B3 ;  /* 0x0000000000037941 */ /* 0x000fea0003800200 */
.L_x_923:
[----:B------:R-:W-:Y:S01]  /*15ca0*/  IMAD.MOV.U32 R64, RZ, RZ, R26 ;  /* 0x000000ffff407224 */ /* 0x000fe200078e001a */
[----:B------:R-:W-:Y:S01]  /*15cb0*/  MOV R65, R27 ;  /* 0x0000001b00417202 */ /* 0x000fe20000000f00 */
[----:B------:R-:W-:Y:S02]  /*15cc0*/  IMAD.MOV.U32 R26, RZ, RZ, R61 ;  /* 0x000000ffff1a7224 */ /* 0x000fe400078e003d */
[----:B------:R-:W-:-:S04]  /*15cd0*/  IMAD.MOV.U32 R27, RZ, RZ, 0x0 ;  /* 0x00000000ff1b7424 */ /* 0x000fc800078e00ff */
[----:B------:R-:W-:Y:S05]  /*15ce0*/  RET.REL.NODEC R26 `(_Z10mkstrxd_cuILi2ELi4EEviiiiPdPiiS1_dddS0_iS0_iS1_S1_S0_S0_bbbS0_S0_S1_S1_S0_S0_) ;  /* 0xfffffea01ac47950 */ /* 0x000fea0003c3ffff */
        .weak           $__internal_11_$__cuda_sm20_sqrt_rn_f32_slowpath
        .type           $__internal_11_$__cuda_sm20_sqrt_rn_f32_slowpath,@function
        .size           $__internal_11_$__cuda_sm20_sqrt_rn_f32_slowpath,($_Z10mkstrxd_cuILi2ELi4EEviiiiPdPiiS1_dddS0_iS0_iS1_S1_S0_S0_bbbS0_S0_S1_S1_S0_S0_$__internal_trig_reduction_slowpathd - $__internal_11_$__cuda_sm20_sqrt_rn_f32_slowpath)
$__internal_11_$__cuda_sm20_sqrt_rn_f32_slowpath:
        /* <DEDUP_REMOVED lines=20> */
.L_x_927:
[----:B------:R-:W-:Y:S02]  /*15e30*/  HFMA2 R5, -RZ, RZ, 0, 0 ;  /* 0x00000000ff057431 */ /* 0x000fe400000001ff */
[----:B------:R-:W-:Y:S02]  /*15e40*/  IMAD.MOV.U32 R0, RZ, RZ, R4 ;  /* 0x000000ffff007224 */ /* 0x000fe400078e0004 */
[----:B------:R-:W-:-:S04]  /*15e50*/  IMAD.MOV.U32 R4, RZ, RZ, R11 ;  /* 0x000000ffff047224 */ /* 0x000fc800078e000b */
[----:B------:R-:W-:Y:S05]  /*15e60*/  RET.REL.NODEC R4 `(_Z10mkstrxd_cuILi2ELi4EEviiiiPdPiiS1_dddS0_iS0_iS1_S1_S0_S0_bbbS0_S0_S1_S1_S0_S0_) ;  /* 0xfffffea004647950 */ /* 0x000fea0003c3ffff */
        .type           $_Z10mkstrxd_cuILi2ELi4EEviiiiPdPiiS1_dddS0_iS0_iS1_S1_S0_S0_bbbS0_S0_S1_S1_S0_S0_$__internal_trig_reduction_slowpathd,@function
        .size           $_Z10mkstrxd_cuILi2ELi4EEviiiiPdPiiS1_dddS0_iS0_iS1_S1_S0_S0_bbbS0_S0_S1_S1_S0_S0_$__internal_trig_reduction_slowpathd,(.L_x_2837 - $_Z10mkstrxd_cuILi2ELi4EEviiiiPdPiiS1_dddS0_iS0_iS1_S1_S0_S0_bbbS0_S0_S1_S1_S0_S0_$__internal_trig_reduction_slowpathd)
$_Z10mkstrxd_cuILi2ELi4EEviiiiPdPiiS1_dddS0_iS0_iS1_S1_S0_S0_bbbS0_S0_S1_S1_S0_S0_$__internal_trig_reduction_slowpathd:
        /* <DEDUP_REMOVED lines=27> */
.L_x_932:
        /* <DEDUP_REMOVED lines=27> */
.L_x_931:
[----:B------:R-:W-:-:S07]  /*161d0*/  IMAD.MOV.U32 R4, RZ, RZ, R26 ;  /* 0x000000ffff047224 */ /* 0x000fce00078e001a */
.L_x_930:
[----:B------:R-:W-:Y:S05]  /*161e0*/  BSYNC.RECONVERGENT B3 ;  /* 0x0000000000037941 */ /* 0x000fea0003800200 */
.L_x_929:
        /* <DEDUP_REMOVED lines=60> */
.L_x_934:
[----:B------:R-:W-:Y:S05]  /*165b0*/  BSYNC.RECONVERGENT B3 ;  /* 0x0000000000037941 */ /* 0x000fea0003800200 */
.L_x_933:
        /* <DEDUP_REMOVED lines=36> */
.L_x_928:
[----:B------:R-:W-:Y:S01]  /*16800*/  IMAD.MOV.U32 R4, RZ, RZ, R12 ;  /* 0x000000ffff047224 */ /* 0x000fe200078e000c */
[----:B------:R-:W-:Y:S01]  /*16810*/  MOV R12, R18 ;  /* 0x00000012000c7202 */ /* 0x000fe20000000f00 */
[----:B------:R-:W-:-:S04]  /*16820*/  IMAD.MOV.U32 R13, RZ, RZ, 0x0 ;  /* 0x00000000ff0d7424 */ /* 0x000fc800078e00ff */
[----:B------:R-:W-:Y:S05]  /*16830*/  RET.REL.NODEC R12 `(_Z10mkstrxd_cuILi2ELi4EEviiiiPdPiiS1_dddS0_iS0_iS1_S1_S0_S0_bbbS0_S0_S1_S1_S0_S0_) ;  /* 0xfffffe940cf07950 */ /* 0x000fea0003c3ffff */
.L_x_935:
        /* <DEDUP_REMOVED lines=12> */
.L_x_2837:


//--------------------- .text._Z10mkstrxd_cuILi1ELi4EEviiiiPdPiiS1_dddS0_iS0_iS1_S1_S0_S0_bbbS0_S0_S1_S1_S0_S0_ --------------------------
	.section	.text._Z10mkstrxd_cuILi1ELi4EEviiiiPdPiiS1_dddS0_iS0_iS1_S1_S0_S0_bbbS0_S0_S1_S1_S0_S0_,"ax",@progbits
	.align	128
        .global         _Z10mkstrxd_cuILi1ELi4EEviiiiPdPiiS1_dddS0_iS0_iS1_S1_S0_S0_bbbS0_S0_S1_S1_S0_S0_
        .type           _Z10mkstrxd_cuILi1ELi4EEviiiiPdPiiS1_dddS0_iS0_iS1_S1_S0_S0_bbbS0_S0_S1_S1_S0_S0_,@function
        .size           _Z10mkstrxd_cuILi1ELi4EEviiiiPdPiiS1_dddS0_iS0_iS1_S1_S0_S0_bbbS0_S0_S1_S1_S0_S0_,(.L_x_2842 - _Z10mkstrxd_cuILi1ELi4EEviiiiPdPiiS1_dddS0_iS0_iS1_S1_S0_S0_bbbS0_S0_S1_S1_S0_S0_)
        .other          _Z10mkstrxd_cuILi1ELi4EEviiiiPdPiiS1_dddS0_iS0_iS1_S1_S0_S0_bbbS0_S0_S1_S1_S0_S0_,@"STO_CUDA_ENTRY STV_DEFAULT"
_Z10mkstrxd_cuILi1ELi4EEviiiiPdPiiS1_dddS0_iS0_iS1_S1_S0_S0_bbbS0_S0_S1_S1_S0_S0_:
.text._Z10mkstrxd_cuILi1ELi4EEviiiiPdPiiS1_dddS0_iS0_iS1_S1_S0_S0_bbbS0_S0_S1_S1_S0_S0_:
        /* <DEDUP_REMOVED lines=10> */
[----:B------:R-:W3:Y:S01]  /*00a0*/  LDC.64 R4, c[0x0][0x398] ;  /* 0x0000e600ff047b82 */ /* 0x000ee20000000a00 */
[----:B-1----:R-:W-:-:S04]  /*00b0*/  IMAD R45, R45, UR42, RZ ;  /* 0x0000002a2d2d7c24 */ /* 0x002fc8000f8e02ff */
[----:B0-----:R-:W-:-:S05]  /*00c0*/  IMAD.IADD R42, R45, 0x1, R44 ;  /* 0x000000012d2a7824 */ /* 0x001fca00078e022c */
[----:B------:R-:W-:-:S13]  /*00d0*/  ISETP.NE.AND P0, PT, R42, RZ, PT ;  /* 0x000000ff2a00720c */ /* 0x000fda0003f05270 */
[----:B------:R-:W0:Y:S01]  /*00e0*/  @!P0 S2R R2, SR_CgaCtaId ;  /* 0x0000000000028919 */ /* 0x000e220000008800 */
[----:B------:R-:W-:Y:S01]  /*00f0*/  @!P0 MOV R0, 0x400 ;  /* 0x0000040000008802 */ /* 0x000fe20000000f00 */
[----:B------:R-:W-:Y:S02]  /*0100*/  @!P0 IMAD.MOV.U32 R8, RZ, RZ, 0x1 ;  /* 0x00000001ff088424 */ /* 0x000fe400078e00ff */
[----:B------:R-:W-:Y:S02]  /*0110*/  @!P0 IMAD.MOV.U32 R10, RZ, RZ, 0x3 ;  /* 0x00000003ff0a8424 */ /* 0x000fe400078e00ff */
[----:B------:R-:W-:Y:S02]  /*0120*/  @!P0 IMAD.MOV.U32 R11, RZ, RZ, 0xf ;  /* 0x0000000fff0b8424 */ /* 0x000fe400078e00ff */
[----:B------:R-:W-:Y:S01]  /*0130*/  IMAD.MOV.U32 R9, RZ, RZ, R8 ;  /* 0x000000ffff097224 */ /* 0x000fe200078e0008 */
[----:B0-----:R-:W-:Y:S02]  /*0140*/  @!P0 LEA R6, R2, R0, 0x18 ;  /* 0x0000000002068211 */ /* 0x001fe400078ec0ff */
[----:B--2---:R-:W-:-:S03]  /*0150*/  IADD3 R0, PT, PT, R3, UR43, RZ ;  /* 0x0000002b03007c10 */ /* 0x004fc6000fffe0ff */
[----:B------:R0:W-:Y:S02]  /*0160*/  @!P0 STS.128 [R6+0x2c0], R8 ;  /* 0x0002c00806008388 */ /* 0x0001e40000000c00 */
[--C-:B---3--:R-:W-:Y:S01]  /*0170*/  IMAD.WIDE R2, R0, 0x4, R4.reuse ;  /* 0x0000000400027825 */ /* 0x108fe200078e0204 */
[----:B------:R-:W-:Y:S03]  /*0180*/  BAR.SYNC.DEFER_BLOCKING 0x0 ;  /* 0x0000000000007b1d */ /* 0x000fe60000010000 */
[----:B----4-:R-:W-:-:S05]  /*0190*/  IMAD.WIDE.U32 R4, R43, 0x4, R4 ;  /* 0x000000042b047825 */ /* 0x010fca00078e0004 */
[----:B0-----:R-:W0:Y:S01]  /*01a0*/  LDC.64 R6, c[0x0][0x390] ;  /* 0x0000e400ff067b82 */ /* 0x001e220000000a00 */
[----:B------:R-:W2:Y:S04]  /*01b0*/  LDG.E R2, desc[UR36][R2.64] ;  /* 0x0000002402027981 */ /* 0x000ea8000c1e1900 */
[----:B------:R1:W3:Y:S03]  /*01c0*/  LDG.E R8, desc[UR36][R4.64] ;  /* 0x0000002404087981 */ /* 0x0002e6000c1e1900 */
[----:B-1----:R-:W2:Y:S01]  /*01d0*/  LDC.64 R4, c[0x0][0x3a8] ;  /* 0x0000ea00ff047b82 */ /* 0x002ea20000000a00 */
[----:B------:R-:W-:Y:S02]  /*01e0*/  IMAD R0, R0, 0x3, RZ ;  /* 0x0000000300007824 */ /* 0x000fe400078e02ff */
[----:B--2---:R-:W-:-:S04]  /*01f0*/  IMAD.WIDE R2, R2, 0x4, R4 ;  /* 0x0000000402027825 */ /* 0x004fc800078e0204 */
[----:B---3--:R-:W-:Y:S01]  /*0200*/  IMAD.WIDE R4, R8, 0x4, R4 ;  /* 0x0000000408047825 */ /* 0x008fe200078e0204 */
[----:B------:R1:W2:Y:S04]  /*0210*/  LDG.E R14, desc[UR36][R2.64+-0x4] ;  /* 0xfffffc24020e7981 */ /* 0x0002a8000c1e1900 */
[----:B------:R-:W3:Y:S01]  /*0220*/  LDG.E R15, desc[UR36][R4.64+-0x4] ;  /* 0xfffffc24040f7981 */ /* 0x000ee2000c1e1900 */
[----:B-1----:R-:W-:-:S04]  /*0230*/  IMAD R2, R43, 0x3, RZ ;  /* 0x000000032b027824 */ /* 0x002fc800078e02ff */
[----:B0-----:R-:W-:-:S04]  /*0240*/  IMAD.WIDE.U32 R2, R2, 0x8, R6 ;  /* 0x0000000802027825 */ /* 0x001fc800078e0006 */
[----:B------:R-:W-:Y:S01]  /*0250*/  IMAD.WIDE R6, R0, 0x8, R6 ;  /* 0x0000000800067825 */ /* 0x000fe200078e0206 */
[----:B------:R-:W4:Y:S04]  /*0260*/  LDG.E.64 R4, desc[UR36][R2.64] ;  /* 0x0000002402047981 */ /* 0x000f28000c1e1b00 */
[----:B------:R-:W4:Y:S04]  /*0270*/  LDG.E.64 R8, desc[UR36][R6.64] ;  /* 0x0000002406087981 */ /* 0x000f28000c1e1b00 */
[----:B------:R-:W4:Y:S04]  /*0280*/  LDG.E.64 R10, desc[UR36][R2.64+0x8] ;  /* 0x00000824020a7981 */ /* 0x000f28000c1e1b00 */
[----:B------:R-:W4:Y:S04]  /*0290*/  LDG.E.64 R12, desc[UR36][R6.64+0x8] ;  /* 0x00000824060c7981 */ /* 0x000f28000c1e1b00 */
[----:B------:R-:W4:Y:S04]  /*02a0*/  LDG.E.64 R2, desc[UR36][R2.64+0x10] ;  /* 0x0000102402027981 */ /* 0x000f28000c1e1b00 */
[----:B------:R-:W4:Y:S01]  /*02b0*/  LDG.E.64 R6, desc[UR36][R6.64+0x10] ;  /* 0x0000102406067981 */ /* 0x000f22000c1e1b00 */
[----:B------:R-:W0:Y:S01]  /*02c0*/  LDCU.S8 UR5, c[0x0][0x40a] ;  /* 0x00008140ff0577ac */ /* 0x000e220008000200 */
[----:B------:R-:W-:Y:S01]  /*02d0*/  R2UR UR9, R1 ;  /* 0x00000000010972ca */ /* 0x000fe200000e0000 */
[----:B-----5:R-:W-:Y:S01]  /*02e0*/  UPRMT UR4, UR4, 0x8880, URZ ;  /* 0x0000888004047896 */ /* 0x020fe200080000ff */
[----:B------:R-:W1:Y:S03]  /*02f0*/  LDCU.S8 UR6, c[0x0][0x409] ;  /* 0x00008120ff0677ac */ /* 0x000e660008000200 */
[----:B------:R-:W-:-:S08]  /*0300*/  UPRMT UR4, UR4, 0x7710, URZ ;  /* 0x0000771004047896 */ /* 0x000fd000080000ff */
[----:B------:R-:W-:Y:S02]  /*0310*/  UIADD3 UR9, UPT, UPT, UR9, 0x80, URZ ;  /* 0x0000008009097890 */ /* 0x000fe4000fffe0ff */
[----:B0-----:R-:W-:-:S04]  /*0320*/  UPRMT UR5, UR5, 0x7710, URZ ;  /* 0x0000771005057896 */ /* 0x001fc800080000ff */
[----:B------:R-:W-:-:S03]  /*0330*/  ULOP3.LUT UR4, UR5, UR4, URZ, 0xfc, !UPT ;  /* 0x0000000405047292 */ /* 0x000fc6000f8efcff */
[----:B-1----:R-:W-:Y:S01]  /*0340*/  UMOV UR5, UR6 ;  /* 0x0000000600057c82 */ /* 0x002fe20008000000 */
[----:B------:R-:W-:-:S04]  /*0350*/  UPRMT UR4, UR4, 0x9910, URZ ;  /* 0x0000991004047896 */ /* 0x000fc800080000ff */
[----:B------:R-:W-:Y:S01]  /*0360*/  UISETP.NE.AND UP0, UPT, UR4, URZ, UPT ;  /* 0x000000ff0400728c */ /* 0x000fe2000bf05270 */
[----:B--2---:R-:W-:Y:S02]  /*0370*/  R2UR UR7, R14 ;  /* 0x000000000e0772ca */ /* 0x004fe400000e0000 */
[----:B---3--:R-:W-:-:S11]  /*0380*/  R2UR UR38, R15 ;  /* 0x000000000f2672ca */ /* 0x008fd600000e0000 */
[----:B------:R-:W-:Y:S02]  /*0390*/  UIMAD UR41, UR7, UR7, UR7 ;  /* 0x00000007072972a4 */ /* 0x000fe4000f8e0207 */
[----:B------:R-:W-:Y:S02]  /*03a0*/  UIADD3 UR4, UPT, UPT, UR7, 0x2, URZ ;  /* 0x0000000207047890 */ /* 0x000fe4000fffe0ff */
[----:B------:R-:W-:Y:S02]  /*03b0*/  UIADD3 UR41, UPT, UPT, UR7, 0x1, UR41 ;  /* 0x0000000107297890 */ /* 0x000fe4000fffe029 */
[----:B------:R-:W-:Y:S02]  /*03c0*/  UIMAD UR39, UR4, UR4, URZ ;  /* 0x00000004042772a4 */ /* 0x000fe4000f8e02ff */
[----:B------:R-:W-:Y:S02]  /*03d0*/  UIADD3 UR16, UPT, UPT, UR7, 0x1, URZ ;  /* 0x0000000107107890 */ /* 0x000fe4000fffe0ff */
[----:B------:R-:W-:Y:S01]  /*03e0*/  @!UP0 UIADD3 UR16, UPT, UPT, UR7, URZ, URZ ;  /* 0x000000ff07108290 */ /* 0x000fe2000fffe0ff */
[----:B----4-:R-:W-:Y:S01]  /*03f0*/  DADD R4, R4, -R8 ;  /* 0x0000000004047229 */ /* 0x010fe20000000808 */
[----:B------:R-:W-:-:S02]  /*0400*/  USEL UR39, UR39, UR41, UP0 ;  /* 0x0000002927277287 */ /* 0x000fc40008000000 */
[----:B------:R-:W-:Y:S02]  /*0410*/  UISETP.NE.AND UP0, UPT, UR5, URZ, UPT ;  /* 0x000000ff0500728c */ /* 0x000fe4000bf05270 */
[----:B------:R-:W-:Y:S01]  /*0420*/  UIADD3 UR45, UPT, UPT, UR38, 0x1, URZ ;  /* 0x00000001262d7890 */ /* 0x000fe2000fffe0ff */
[----:B------:R-:W-:Y:S01]  /*0430*/  DADD R10, R10, -R12 ;  /* 0x000000000a0a7229 */ /* 0x000fe2000000080c */
[----:B------:R-:W-:Y:S02]  /*0440*/  UIMAD UR40, UR38, UR38, UR38 ;  /* 0x00000026262872a4 */ /* 0x000fe4000f8e0226 */
[----:B------:R-:W-:Y:S02]  /*0450*/  UIADD3 UR38, UPT, UPT, UR38, UR16, URZ ;  /* 0x0000001026267290 */ /* 0x000fe4000fffe0ff */
[----:B------:R-:W-:Y:S01]  /*0460*/  UIADD3 UR40, UPT, UPT, UR45, UR40, URZ ;  /* 0x000000282d287290 */ /* 0x000fe2000fffe0ff */
[----:B------:R-:W-:Y:S01]  /*0470*/  DADD R6, R2, -R6 ;  /* 0x0000000002067229 */ /* 0x000fe20000000806 */
[----:B------:R-:W-:Y:S10]  /*0480*/  BRA.U UP0, `(.L_x_936) ;  /* 0x000000d500f47547 */ /* 0x000ff4000b800000 */
        /* <DEDUP_REMOVED lines=38> */
[----:B------:R-:W-:-:S04]  /*06f0*/  FSEL R5, -R18, 1.75, !P0 ;  /* 0x3fe0000012057808 */ /* 0x000fc80004000100 */
[----:B------:R-:W-:Y:S02]  /*0700*/  DSETP.GEU.AND P1, PT, R16, RZ, PT ;  /* 0x000000ff1000722a */ /* 0x000fe40003f2e000 */
[----:B------:R-:W-:Y:S02]  /*0710*/  DFMA R2, R6, R2, R22 ;  /* 0x000000020602722b */ /* 0x000fe40000000016 */
[----:B------:R-:W-:Y:S02]  /*0720*/  DADD R4, R8, R4 ;  /* 0x0000000008047229 */ /* 0x000fe40000000004 */
[----:B------:R-:W-:Y:S01]  /*0730*/  FSEL R13, -R18, 1.75, !P1 ;  /* 0x3fe00000120d7808 */ /* 0x000fe20004800100 */
[----:B------:R-:W-:-:S03]  /*0740*/  IMAD.MOV.U32 R12, RZ, RZ, RZ ;  /* 0x000000ffff0c7224 */ /* 0x000fc600078e00ff */
[----:B------:R-:W-:Y:S01]  /*0750*/  DSETP.GEU.AND P2, PT, R2, RZ, PT ;  /* 0x000000ff0200722a */ /* 0x000fe20003f4e000 */
[----:B------:R-:W0:Y:S02]  /*0760*/  FRND.F64.TRUNC R6, R4 ;  /* 0x0000000400067313 */ /* 0x000e24000030d800 */
[----:B------:R-:W-:-:S03]  /*0770*/  DADD R12, R16, R12 ;  /* 0x00000000100c7229 */ /* 0x000fc6000000000c */
[----:B------:R-:W-:Y:S02]  /*0780*/  FSEL R19, -R18, 1.75, !P2 ;  /* 0x3fe0000012137808 */ /* 0x000fe40005000100 */
[----:B------:R-:W-:Y:S01]  /*0790*/  MOV R18, RZ ;  /* 0x000000ff00127202 */ /* 0x000fe20000000f00 */
[----:B------:R-:W1:Y:S01]  /*07a0*/  FRND.F64.TRUNC R14, R12 ;  /* 0x0000000c000e7313 */ /* 0x000e62000030d800 */
[----:B------:R-:W-:Y:S01]  /*07b0*/  FSEL R11, R0, -1.875, !P0 ;  /* 0xbff00000000b7808 */ /* 0x000fe20004000000 */
[----:B------:R-:W-:-:S03]  /*07c0*/  IMAD.MOV.U32 R10, RZ, RZ, RZ ;  /* 0x000000ffff0a7224 */ /* 0x000fc600078e00ff */
[----:B------:R-:W-:-:S03]  /*07d0*/  DADD R18, R2, R18 ;  /* 0x0000000002127229 */ /* 0x000fc60000000012 */
[----:B0-----:R-:W-:Y:S02]  /*07e0*/  DADD R10, R6, R10 ;  /* 0x00000000060a7229 */ /* 0x001fe4000000000a */
[----:B------:R-:W-:Y:S01]  /*07f0*/  DSETP.NEU.AND P0, PT, R4, R6, PT ;  /* 0x000000060400722a */ /* 0x000fe20003f0d000 */
[----:B------:R-:W0:Y:S01]  /*0800*/  FRND.F64.TRUNC R20, R18 ;  /* 0x0000001200147313 */ /* 0x000e22000030d800 */
[----:B------:R-:W-:Y:S01]  /*0810*/  FSEL R5, R0, -1.875, !P1 ;  /* 0xbff0000000057808 */ /* 0x000fe20004800000 */
        /* <DEDUP_REMOVED lines=39> */
.L_x_939:
[----:B------:R-:W0:Y:S01]  /*0a90*/  LDC.64 R2, c[0x4][R2] ;  /* 0x0100000002027b82 */ /* 0x000e220000000a00 */
[----:B------:R-:W1:Y:S01]  /*0aa0*/  LDCU.64 UR4, c[0x4][0x8] ;  /* 0x01000100ff0477ac */ /* 0x000e620008000a00 */
[----:B------:R-:W-:Y:S01]  /*0ab0*/  CS2R R6, SRZ ;  /* 0x0000000000067805 */ /* 0x000fe2000001ff00 */
[----:B-1----:R-:W-:Y:S02]  /*0ac0*/  IMAD.U32 R4, RZ, RZ, UR4 ;  /* 0x00000004ff047e24 */ /* 0x002fe4000f8e00ff */
[----:B------:R-:W-:-:S07]  /*0ad0*/  IMAD.U32 R5, RZ, RZ, UR5 ;  /* 0x00000005ff057e24 */ /* 0x000fce000f8e00ff */
[----:B------:R-:W-:-:S07]  /*0ae0*/  LEPC R20, `(.L_x_940) ;  /* 0x000000001014794e */ /* 0x000fce0000000000 */
[----:B0-----:R-:W-:Y:S05]  /*0af0*/  CALL.ABS.NOINC R2 ;  /* 0x0000000002007343 */ /* 0x001fea0003c00000 */
.L_x_940:
[----:B------:R-:W-:Y:S05]  /*0b00*/  BRA `(.L_x_937) ;  /* 0x000000c0007c7947 */ /* 0x000fea0003800000 */
.L_x_938:
        /* <DEDUP_REMOVED lines=24> */
[----:B------:R-:W-:Y:S05]  /*0c90*/  CALL.REL.NOINC `($__internal_13_$__cuda_sm20_div_rn_f64_full) ;  /* 0x0000015000847944 */ /* 0x000fea0003c00000 */
[----:B------:R-:W-:Y:S02]  /*0ca0*/  IMAD.MOV.U32 R2, RZ, RZ, R76 ;  /* 0x000000ffff027224 */ /* 0x000fe400078e004c */
[----:B------:R-:W-:-:S07]  /*0cb0*/  IMAD.MOV.U32 R3, RZ, RZ, R77 ;  /* 0x000000ffff037224 */ /* 0x000fce00078e004d */
.L_x_941:
        /* <DEDUP_REMOVED lines=23> */
[----:B------:R-:W-:Y:S05]  /*0e30*/  CALL.REL.NOINC `($__internal_13_$__cuda_sm20_div_rn_f64_full) ;  /* 0x00000150001c7944 */ /* 0x000fea0003c00000 */
[----:B------:R-:W-:Y:S01]  /*0e40*/  MOV R12, R76 ;  /* 0x0000004c000c7202 */ /* 0x000fe20000000f00 */
[----:B------:R-:W-:-:S07]  /*0e50*/  IMAD.MOV.U32 R13, RZ, RZ, R77 ;  /* 0x000000ffff0d7224 */ /* 0x000fce00078e004d */
.L_x_942:
        /* <DEDUP_REMOVED lines=11> */
.L_x_945:
        /* <DEDUP_REMOVED lines=12> */
.L_x_944:
[----:B------:R-:W-:Y:S05]  /*0fd0*/  BRA.U !UP1, `(.L_x_943) ;  /* 0x0000000109907547 */ /* 0x000fea000b800000 */
[----:B------:R-:W-:Y:S02]  /*0fe0*/  UISETP.GE.U32.AND UP0, UPT, UR6, 0x8, UPT ;  /* 0x000000080600788c */ /* 0x000fe4000bf06070 */
[----:B------:R-:W-:-:S04]  /*0ff0*/  ULOP3.LUT UR7, UR5, 0x7, URZ, 0xc0, !UPT ;  /* 0x0000000705077892 */ /* 0x000fc8000f8ec0ff */
[----:B------:R-:W-:-:S03]  /*1000*/  UISETP.NE.AND UP1, UPT, UR7, URZ, UPT ;  /* 0x000000ff0700728c */ /* 0x000fc6000bf25270 */
[----:B------:R-:W-:Y:S08]  /*1010*/  BRA.U !UP0, `(.L_x_946) ;  /* 0x00000001082c7547 */ /* 0x000ff0000b800000 */
[----:B------:R-:W-:Y:S01]  /*1020*/  IMAD.U32 R0, RZ, RZ, UR4 ;  /* 0x00000004ff007e24 */ /* 0x000fe2000f8e00ff */
[----:B------:R-:W-:-:S03]  /*1030*/  UIADD3 UR4, UPT, UPT, UR4, 0x8, URZ ;  /* 0x0000000804047890 */ /* 0x000fc6000fffe0ff */
[----:B------:R-:W-:-:S05]  /*1040*/  IMAD R0, R0, 0x8, R49 ;  /* 0x0000000800007824 */ /* 0x000fca00078e0231 */
        /* <DEDUP_REMOVED lines=8> */
.L_x_946:
[----:B------:R-:W-:Y:S05]  /*10d0*/  BRA.U !UP1, `(.L_x_943) ;  /* 0x0000000109507547 */ /* 0x000fea000b800000 */
[----:B------:R-:W-:Y:S01]  /*10e0*/  UISETP.GE.U32.AND UP0, UPT, UR7, 0x4, UPT ;  /* 0x000000040700788c */ /* 0x000fe2000bf06070 */
[----:B-1----:R-:W-:Y:S01]  /*10f0*/  IMAD.U32 R0, RZ, RZ, UR4 ;  /* 0x00000004ff007e24 */ /* 0x002fe2000f8e00ff */
[----:B------:R-:W-:-:S04]  /*1100*/  ULOP3.LUT UR6, UR5, 0x3, URZ, 0xc0, !UPT ;  /* 0x0000000305067892 */ /* 0x000fc8000f8ec0ff */
[----:B------:R-:W-:-:S05]  /*1110*/  PLOP3.LUT P0, PT, PT, PT, UP0, 0x80, 0x8 ;  /* 0x000000000008781c */ /* 0x000fca0003f0f008 */
[----:B------:R-:W-:Y:S02]  /*1120*/  @UP0 UIADD3 UR4, UPT, UPT, UR4, 0x4, URZ ;  /* 0x0000000404040890 */ /* 0x000fe4000fffe0ff */
[----:B------:R-:W-:-:S06]  /*1130*/  UISETP.NE.AND UP0, UPT, UR6, URZ, UPT ;  /* 0x000000ff0600728c */ /* 0x000fcc000bf05270 */
[----:B------:R-:W-:-:S05]  /*1140*/  @P0 LEA R0, R0, R49, 0x3 ;  /* 0x0000003100000211 */ /* 0x000fca00078e18ff */
[----:B------:R2:W-:Y:S04]  /*1150*/  @P0 STS.64 [R0], RZ ;  /* 0x000000ff00000388 */ /* 0x0005e80000000a00 */
[----:B------:R2:W-:Y:S04]  /*1160*/  @P0 STS.64 [R0+0x8], RZ ;  /* 0x000008ff00000388 */ /* 0x0005e80000000a00 */
[----:B------:R2:W-:Y:S04]  /*1170*/  @P0 STS.64 [R0+0x10], RZ ;  /* 0x000010ff00000388 */ /* 0x0005e80000000a00 */
[----:B------:R2:W-:Y:S01]  /*1180*/  @P0 STS.64 [R0+0x18], RZ ;  /* 0x000018ff00000388 */ /* 0x0005e20000000a00 */
[----:B------:R-:W-:Y:S05]  /*1190*/  BRA.U !UP0, `(.L_x_943) ;  /* 0x0000000108207547 */ /* 0x000fea000b800000 */
[----:B------:R-:W-:-:S05]  /*11a0*/  UMOV UR5, URZ ;  /* 0x000000ff00057c82 */ /* 0x000fca0008000000 */
.L_x_947:
[----:B--23--:R-:W-:Y:S01]  /*11b0*/  IMAD.U32 R0, RZ, RZ, UR4 ;  /* 0x00000004ff007e24 */ /* 0x00cfe2000f8e00ff */
[----:B------:R-:W-:Y:S02]  /*11c0*/  UIADD3 UR5, UPT, UPT, UR5, 0x1, URZ ;  /* 0x0000000105057890 */ /* 0x000fe4000fffe0ff */
[----:B------:R-:W-:Y:S01]  /*11d0*/  UIADD3 UR4, UPT, UPT, UR4, 0x1, URZ ;  /* 0x0000000104047890 */ /* 0x000fe2000fffe0ff */
[----:B------:R-:W-:Y:S01]  /*11e0*/  IMAD R0, R0, 0x8, R49 ;  /* 0x0000000800007824 */ /* 0x000fe200078e0231 */
[----:B------:R-:W-:-:S04]  /*11f0*/  UISETP.NE.AND UP0, UPT, UR5, UR6, UPT ;  /* 0x000000060500728c */ /* 0x000fc8000bf05270 */
[----:B------:R3:W-:Y:S05]  /*1200*/  STS.64 [R0], RZ ;  /* 0x000000ff00007388 */ /* 0x0007ea0000000a00 */
[----:B------:R-:W-:Y:S05]  /*1210*/  BRA.U UP0, `(.L_x_947) ;  /* 0xfffffffd00e47547 */ /* 0x000fea000b83ffff */
.L_x_943:
[C---:B------:R-:W-:Y:S01]  /*1220*/  ISETP.NE.AND P0, PT, R42.reuse, RZ, PT ;  /* 0x000000ff2a00720c */ /* 0x040fe20003f05270 */
[----:B------:R-:W4:Y:S01]  /*1230*/  LDCU UR4, c[0x0][0x3e0] ;  /* 0x00007c00ff0477ac */ /* 0x000f220008000800 */
[----:B------:R-:W-:Y:S01]  /*1240*/  VIADD R52, R42, 0x1 ;  /* 0x000000012a347836 */ /* 0x000fe20000000000 */
[----:B------:R-:W-:Y:S01]  /*1250*/  BSSY.RECONVERGENT B0, `(.L_x_948) ;  /* 0x000050f000007945 */ /* 0x000fe20003800200 */
[----:B------:R-:W-:-:S09]  /*1260*/  IADD3 R50, PT, PT, R1, 0xc0, RZ ;  /* 0x000000c001327810 */ /* 0x000fd20007ffe0ff */
[----:B0-----:R-:W-:-:S07]  /*1270*/  @!P0 DMUL R4, R12, -R2 ;  /* 0x800000020c048228 */ /* 0x001fce0000000000 */
        /* <DEDUP_REMOVED lines=26> */
[----:B------:R-:W-:Y:S05]  /*1420*/  CALL.REL.NOINC `($__internal_13_$__cuda_sm20_div_rn_f64_full) ;  /* 0x0000014800a07944 */ /* 0x000fea0003c00000 */
[----:B------:R-:W-:Y:S02]  /*1430*/  IMAD.MOV.U32 R14, RZ, RZ, R76 ;  /* 0x000000ffff0e7224 */ /* 0x000fe400078e004c */
[----:B------:R-:W-:-:S07]  /*1440*/  IMAD.MOV.U32 R15, RZ, RZ, R77 ;  /* 0x000000ffff0f7224 */ /* 0x000fce00078e004d */
.L_x_950:
[----:B------:R-:W-:-:S06]  /*1450*/  UIADD3 UR4, UPT, UPT, UR46, -0x1, URZ ;  /* 0xffffffff2e047890 */ /* 0x000fcc000fffe0ff */
[----:B------:R-:W-:-:S04]  /*1460*/  MOV R51, UR4 ;  /* 0x0000000400337c02 */ /* 0x000fc80008000f00 */
[----:B------:R-:W-:-:S07]  /*1470*/  LOP3.LUT R51, R51, 0x3, RZ, 0xc0, !PT ;  /* 0x0000000333337812 */ /* 0x000fce00078ec0ff */
.L_x_1013:
[----:B0-----:R-:W0:Y:S01]  /*1480*/  LDC.64 R4, c[0x0][0x3d8] ;  /* 0x0000f600ff047b82 */ /* 0x001e220000000a00 */
[----:B------:R-:W-:Y:S01]  /*1490*/  IMAD R0, R52, 0x3, RZ ;  /* 0x0000000334007824 */ /* 0x000fe200078e02ff */
[----:B------:R-:W1:Y:S03]  /*14a0*/  LDCU.64 UR4, c[0x0][0x3b8] ;  /* 0x00007700ff0477ac */ /* 0x000e660008000a00 */
[----:B0-----:R-:W-:-:S05]  /*14b0*/  IMAD.WIDE.U32 R4, R0, 0x8, R4 ;  /* 0x0000000800047825 */ /* 0x001fca00078e0004 */
[----:B------:R-:W2:Y:S04]  /*14c0*/  LDG.E.64 R10, desc[UR36][R4.64] ;  /* 0x00000024040a7981 */ /* 0x000ea8000c1e1b00 */
[----:B------:R-:W3:Y:S04]  /*14d0*/  LDG.E.64 R6, desc[UR36][R4.64+0x8] ;  /* 0x0000082404067981 */ /* 0x000ee8000c1e1b00 */
[----:B------:R0:W4:Y:S01]  /*14e0*/  LDG.E.64 R20, desc[UR36][R4.64+0x10] ;  /* 0x0000102404147981 */ /* 0x000122000c1e1b00 */
[----:B------:R-:W-:Y:S01]  /*14f0*/  IMAD.IADD R52, R48, 0x1, R52 ;  /* 0x0000000130347824 */ /* 0x000fe200078e0234 */
[----:B------:R-:W-:Y:S01]  /*1500*/  BSSY.RECONVERGENT B1, `(.L_x_951) ;  /* 0x0000025000017945 */ /* 0x000fe20003800200 */
[----:B--2---:R-:W-:-:S02]  /*1510*/  DMUL R10, R10, R14 ;  /* 0x0000000e0a0a7228 */ /* 0x004fc40000000000 */
[----:B---3--:R-:W-:-:S06]  /*1520*/  DMUL R6, R6, R14 ;  /* 0x0000000e06067228 */ /* 0x008fcc0000000000 */
[----:B0-----:R-:W-:Y:S02]  /*1530*/  DFMA R4, R34, R10, RZ ;  /* 0x0000000a2204722b */ /* 0x001fe400000000ff */
        /* <DEDUP_REMOVED lines=30> */
[----:B------:R-:W-:Y:S05]  /*1720*/  CALL.REL.NOINC `($_Z10mkstrxd_cuILi1ELi4EEviiiiPdPiiS1_dddS0_iS0_iS1_S1_S0_S0_bbbS0_S0_S1_S1_S0_S0_$__internal_trig_reduction_slowpathd) ;  /* 0x0000015000807944 */ /* 0x000fea0003c00000 */
.L_x_954:
[----:B------:R-:W-:Y:S05]  /*1730*/  BSYNC.RECONVERGENT B2 ;  /* 0x0000000000027941 */ /* 0x000fea0003800200 */
.L_x_953:
[----:B------:R-:W-:-:S07]  /*1740*/  VIADD R0, R0, 0x1 ;  /* 0x0000000100007836 */ /* 0x000fce0000000000 */
.L_x_952:
[----:B------:R-:W-:Y:S05]  /*1750*/  BSYNC.RECONVERGENT B1 ;  /* 0x0000000000017941 */ /* 0x000fea0003800200 */
.L_x_951:
        /* <DEDUP_REMOVED lines=8> */
[----:B------:R-:W-:Y:S01]  /*17e0*/  IMAD.MOV.U32 R23, RZ, RZ, 0x3da8ff83 ;  /* 0x3da8ff83ff177424 */ /* 0x000fe200078e00ff */
[----:B------:R-:W-:Y:S01]  /*17f0*/  MOV R22, 0x20fd8164 ;  /* 0x20fd816400167802 */ /* 0x000fe20000000f00 */
[----:B------:R-:W-:Y:S01]  /*1800*/  BSSY.RECONVERGENT B1, `(.L_x_955) ;  /* 0x000002d000017945 */ /* 0x000fe20003800200 */
[----:B0-----:R-:W-:-:S04]  /*1810*/  LOP3.LUT R8, R0, 0x1, RZ, 0xc0, !PT ;  /* 0x0000000100087812 */ /* 0x001fc800078ec0ff */
[----:B------:R-:W-:Y:S01]  /*1820*/  ISETP.NE.U32.AND P0, PT, R8, 0x1, PT ;  /* 0x000000010800780c */ /* 0x000fe20003f05070 */
[----:B------:R-:W-:-:S03]  /*1830*/  DMUL R8, R4, R4 ;  /* 0x0000000404087228 */ /* 0x000fc60000000000 */
[----:B------:R-:W-:Y:S02]  /*1840*/  FSEL R22, R22, -8.06006814911005101289e+34, !P0 ;  /* 0xf9785eba16167808 */ /* 0x000fe40004000000 */
        /* <DEDUP_REMOVED lines=11> */
[----:B------:R-:W-:Y:S01]  /*1900*/  @!P3 DMUL R8, RZ, R26 ;  /* 0x0000001aff08b228 */ /* 0x000fe20000000000 */
        /* <DEDUP_REMOVED lines=26> */
[----:B------:R-:W-:Y:S02]  /*1ab0*/  IMAD.MOV.U32 R8, RZ, RZ, R4 ;  /* 0x000000ffff087224 */ /* 0x000fe400078e0004 */
[----:B------:R-:W-:-:S07]  /*1ac0*/  IMAD.MOV.U32 R9, RZ, RZ, R5 ;  /* 0x000000ffff097224 */ /* 0x000fce00078e0005 */
.L_x_956:
[----:B------:R-:W-:Y:S05]  /*1ad0*/  BSYNC.RECONVERGENT B1 ;  /* 0x0000000000017941 */ /* 0x000fea0003800200 */
.L_x_955:
        /* <DEDUP_REMOVED lines=8> */
[----:B------:R-:W-:Y:S01]  /*1b60*/  DMUL R16, R8, R8 ;  /* 0x0000000808107228 */ /* 0x000fe20000000000 */
[----:B------:R-:W-:Y:S01]  /*1b70*/  IMAD.MOV.U32 R22, RZ, RZ, 0x0 ;  /* 0x00000000ff167424 */ /* 0x000fe200078e00ff */
[----:B------:R-:W-:Y:S01]  /*1b80*/  MOV R23, 0x3ff00000 ;  /* 0x3ff0000000177802 */ /* 0x000fe20000000f00 */
[----:B------:R-:W-:-:S04]  /*1b90*/  UISETP.GE.U32.AND UP0, UPT, UR46, 0x2, UPT ;  /* 0x000000022e00788c */ /* 0x000fc8000bf06070 */
[----:B------:R-:W-:Y:S01]  /*1ba0*/  STL.128 [R1+0xe0], R20 ;  /* 0x0000e01401007387 */ /* 0x000fe20000100c00 */
[----:B0-----:R-:W-:Y:S01]  /*1bb0*/  LOP3.LUT R4, R0, 0x1, RZ, 0xc0, !PT ;  /* 0x0000000100047812 */ /* 0x001fe200078ec0ff */
[----:B------:R-:W-:-:S03]  /*1bc0*/  IMAD.MOV.U32 R5, RZ, RZ, 0x3da8ff83 ;  /* 0x3da8ff83ff057424 */ /* 0x000fc600078e00ff */
[----:B------:R-:W-:Y:S01]  /*1bd0*/  ISETP.NE.U32.AND P0, PT, R4, 0x1, PT ;  /* 0x000000010400780c */ /* 0x000fe20003f05070 */
[----:B------:R-:W-:-:S03]  /*1be0*/  IMAD.MOV.U32 R4, RZ, RZ, 0x20fd8164 ;  /* 0x20fd8164ff047424 */ /* 0x000fc600078e00ff */
[----:B------:R-:W-:Y:S02]  /*1bf0*/  FSEL R5, -R5, 0.11223486810922622681, !P0 ;  /* 0x3de5db6505057808 */ /* 0x000fe40004000100 */
[----:B------:R-:W-:-:S06]  /*1c00*/  FSEL R4, R4, -8.06006814911005101289e+34, !P0 ;  /* 0xf9785eba04047808 */ /* 0x000fcc0004000000 */
[----:B--2---:R-:W-:Y:S01]  /*1c10*/  DFMA R24, R16, R4, R24 ;  /* 0x000000041018722b */ /* 0x004fe20000000018 */
[----:B------:R-:W-:Y:S01]  /*1c20*/  IMAD.MOV.U32 R4, RZ, RZ, 0x0 ;  /* 0x00000000ff047424 */ /* 0x000fe200078e00ff */
[----:B------:R-:W-:-:S06]  /*1c30*/  MOV R5, 0x3ff00000 ;  /* 0x3ff0000000057802 */ /* 0x000fcc0000000f00 */
[C---:B------:R-:W-:Y:S01]  /*1c40*/  DFMA R24, R16.reuse, R24, R26 ;  /* 0x000000181018722b */ /* 0x040fe2000000001a */
[----:B------:R-:W-:Y:S04]  /*1c50*/  STL.64 [R1+0xc0], R4 ;  /* 0x0000c00401007387 */ /* 0x000fe80000100a00 */
[----:B------:R0:W-:Y:S03]  /*1c60*/  STL.64 [R1], R4 ;  /* 0x0000000401007387 */ /* 0x0001e60000100a00 */
[----:B---3--:R-:W-:-:S08]  /*1c70*/  DFMA R24, R16, R24, R28 ;  /* 0x000000181018722b */ /* 0x008fd0000000001c */
[----:B------:R-:W-:Y:S01]  /*1c80*/  DFMA R24, R16, R24, R30 ;  /* 0x000000181018722b */ /* 0x000fe2000000001e */
[----:B0-----:R-:W-:-:S05]  /*1c90*/  CS2R R4, SRZ ;  /* 0x0000000000047805 */ /* 0x001fca000001ff00 */
[----:B------:R0:W-:Y:S02]  /*1ca0*/  STL.128 [R1+0xa0], R4 ;  /* 0x0000a00401007387 */ /* 0x0001e40000100c00 */
[----:B----4-:R-:W-:-:S08]  /*1cb0*/  DFMA R24, R16, R24, R56 ;  /* 0x000000181018722b */ /* 0x010fd00000000038 */
[----:B------:R-:W-:Y:S02]  /*1cc0*/  DFMA R24, R16, R24, R58 ;  /* 0x000000181018722b */ /* 0x000fe4000000003a */
[----:B0-----:R-:W-:-:S06]  /*1cd0*/  DMUL R4, R20, R20 ;  /* 0x0000001414047228 */ /* 0x001fcc0000000000 */
[----:B------:R-:W-:Y:S02]  /*1ce0*/  DFMA R18, R24, R8, R8 ;  /* 0x000000081812722b */ /* 0x000fe40000000008 */
[----:B------:R-:W-:Y:S01]  /*1cf0*/  DFMA R24, R16, R24, 1 ;  /* 0x3ff000001018742b */ /* 0x000fe20000000018 */
[----:B------:R-:W-:Y:S01]  /*1d00*/  IMAD.MOV.U32 R8, RZ, RZ, 0x0 ;  /* 0x00000000ff087424 */ /* 0x000fe200078e00ff */
[----:B------:R-:W-:Y:S01]  /*1d10*/  DMUL R16, R10, R10 ;  /* 0x0000000a0a107228 */ /* 0x000fe20000000000 */
[----:B------:R-:W-:-:S05]  /*1d20*/  IMAD.MOV.U32 R9, RZ, RZ, 0x3ff00000 ;  /* 0x3ff00000ff097424 */ /* 0x000fca00078e00ff */
[----:B------:R0:W-:Y:S02]  /*1d30*/  STL.128 [R1+0x80], R8 ;  /* 0x0000800801007387 */ /* 0x0001e40000100c00 */
[----:B------:R-:W-:Y:S01]  /*1d40*/  FSEL R24, R24, R18, !P0 ;  /* 0x0000001218187208 */ /* 0x000fe20004000000 */
[----:B------:R-:W-:Y:S01]  /*1d50*/  DFMA R16, R6, R6, R16 ;  /* 0x000000060610722b */ /* 0x000fe20000000010 */
[----:B------:R-:W-:Y:S02]  /*1d60*/  FSEL R25, R25, R19, !P0 ;  /* 0x0000001319197208 */ /* 0x000fe40004000000 */
[----:B------:R-:W-:-:S04]  /*1d70*/  LOP3.LUT P0, RZ, R0, 0x2, RZ, 0xc0, !PT ;  /* 0x0000000200ff7812 */ /* 0x000fc8000780c0ff */
[----:B------:R-:W-:Y:S02]  /*1d80*/  DADD R18, RZ, -R24 ;  /* 0x00000000ff127229 */ /* 0x000fe40000000818 */
[----:B0-----:R-:W-:-:S08]  /*1d90*/  DADD R8, R16, R4 ;  /* 0x0000000010087229 */ /* 0x001fd00000000004 */
        /* <DEDUP_REMOVED lines=15> */
.L_x_960:
        /* <DEDUP_REMOVED lines=15> */
.L_x_959:
        /* <DEDUP_REMOVED lines=19> */
.L_x_962:
        /* <DEDUP_REMOVED lines=24> */
.L_x_958:
        /* <DEDUP_REMOVED lines=9> */
[----:B----4-:R-:W-:Y:S02]  /*22c0*/  IMAD.MOV.U32 R20, RZ, RZ, R10 ;  /* 0x000000ffff147224 */ /* 0x010fe400078e000a */
[----:B------:R-:W-:-:S07]  /*22d0*/  IMAD.MOV.U32 R21, RZ, RZ, R11 ;  /* 0x000000ffff157224 */ /* 0x000fce00078e000b */
.L_x_1002:
[----:B------:R-:W-:Y:S01]  /*22e0*/  VIADD R59, R57, 0x1 ;  /* 0x00000001393b7836 */ /* 0x000fe20000000000 */
[----:B--2---:R-:W2:Y:S03]  /*22f0*/  LDL.64 R54, [R1+0xe0] ;  /* 0x0000e00001367983 */ /* 0x004ea60000100a00 */
[----:B------:R-:W-:-:S05]  /*2300*/  IMAD R60, R59, 0x20, R50 ;  /* 0x000000203b3c7824 */ /* 0x000fca00078e0232 */
[----:B---3--:R-:W3:Y:S04]  /*2310*/  LDL.64 R62, [R60+-0x20] ;  /* 0xffffe0003c3e7983 */ /* 0x008ee80000100a00 */
[----:B----4-:R-:W4:Y:S01]  /*2320*/  LDL.64 R24, [R60] ;  /* 0x000000003c187983 */ /* 0x010f220000100a00 */
[----:B------:R-:W-:-:S04]  /*2330*/  IADD3 R0, PT, PT, R57, 0x2, RZ ;  /* 0x0000000239007810 */ /* 0x000fc80007ffe0ff */
[----:B0-----:R-:W0:Y:S01]  /*2340*/  I2F.F64.U32 R32, R0 ;  /* 0x0000000000207312 */ /* 0x001e220000201800 */
[----:B-1----:R-:W-:-:S07]  /*2350*/  IMAD.MOV.U32 R28, RZ, RZ, 0x1 ;  /* 0x00000001ff1c7424 */ /* 0x002fce00078e00ff */
[----:B0-----:R-:W0:Y:S01]  /*2360*/  MUFU.RCP64H R29, R33 ;  /* 0x00000021001d7308 */ /* 0x001e220000001800 */
[----:B------:R-:W-:-:S07]  /*2370*/  IMAD.IADD R22, R0, 0x1, R59 ;  /* 0x0000000100167824 */ /* 0x000fce00078e023b */
[----:B------:R-:W1:Y:S01]  /*2380*/  I2F.F64.U32 R26, R59 ;  /* 0x0000003b001a7312 */ /* 0x000e620000201800 */
[----:B0-----:R-:W-:-:S07]  /*2390*/  DFMA R30, -R32, R28, 1 ;  /* 0x3ff00000201e742b */ /* 0x001fce000000011c */
[----:B------:R-:W2:Y:S01]  /*23a0*/  I2F.F64.U32 R22, R22 ;  /* 0x0000001600167312 */ /* 0x000ea20000201800 */
[----:B------:R-:W-:Y:S02]  /*23b0*/  DFMA R30, R30, R30, R30 ;  /* 0x0000001e1e1e722b */ /* 0x000fe4000000001e */
[----:B-1----:R-:W-:-:S06]  /*23c0*/  DMUL R26, R8, R26 ;  /* 0x0000001a081a7228 */ /* 0x002fcc0000000000 */
[----:B------:R-:W-:-:S08]  /*23d0*/  DFMA R30, R28, R30, R28 ;  /* 0x0000001e1c1e722b */ /* 0x000fd0000000001c */
[----:B------:R-:W-:-:S08]  /*23e0*/  DFMA R28, -R32, R30, 1 ;  /* 0x3ff00000201c742b */ /* 0x000fd0000000011e */
[----:B------:R-:W-:Y:S01]  /*23f0*/  DFMA R28, R30, R28, R30 ;  /* 0x0000001c1e1c722b */ /* 0x000fe2000000001e */
[----:B------:R-:W-:Y:S01]  /*2400*/  VIADD R53, R57, 0x3 ;  /* 0x0000000339357836 */ /* 0x000fe20000000000 */
[----:B------:R-:W-:Y:S01]  /*2410*/  BSSY.RECONVERGENT B3, `(.L_x_963) ;  /* 0x0000017000037945 */ /* 0x000fe20003800200 */
[----:B------:R-:W-:Y:S01]  /*2420*/  DSETP.GT.AND P1, PT, R16, R4, PT ;  /* 0x000000041000722a */ /* 0x000fe20003f24000 */
[----:B------:R-:W-:Y:S01]  /*2430*/  MOV R61, R57 ;  /* 0x00000039003d7202 */ /* 0x000fe20000000f00 */
[----:B------:R-:W-:Y:S02]  /*2440*/  IMAD.MOV.U32 R57, RZ, RZ, R59 ;  /* 0x000000ffff397224 */ /* 0x000fe400078e003b */
[----:B------:R-:W-:Y:S01]  /*2450*/  IMAD R59, R0, R53, RZ ;  /* 0x00000035003b7224 */ /* 0x000fe200078e02ff */
[----:B--2---:R-:W-:Y:S02]  /*2460*/  DMUL R22, R22, R54 ;  /* 0x0000003616167228 */ /* 0x004fe40000000000 */
[----:B---3--:R-:W-:-:S08]  /*2470*/  DMUL R26, R26, R62 ;  /* 0x0000003e1a1a7228 */ /* 0x008fd00000000000 */
[----:B----4-:R-:W-:-:S08]  /*2480*/  DFMA R26, R22, R24, -R26 ;  /* 0x00000018161a722b */ /* 0x010fd0000000081a */
[----:B------:R-:W-:-:S08]  /*2490*/  DMUL R22, R26, R28 ;  /* 0x0000001c1a167228 */ /* 0x000fd00000000000 */
[----:B------:R-:W-:-:S08]  /*24a0*/  DFMA R24, -R32, R22, R26 ;  /* 0x000000162018722b */ /* 0x000fd0000000011a */
[----:B------:R-:W-:Y:S01]  /*24b0*/  DFMA R22, R28, R24, R22 ;  /* 0x000000181c16722b */ /* 0x000fe20000000016 */
[----:B------:R-:W-:-:S09]  /*24c0*/  FSETP.GEU.AND P3, PT, |R27|, 6.5827683646048100446e-37, PT ;  /* 0x036000001b00780b */ /* 0x000fd20003f6e200 */
[----:B------:R-:W-:-:S05]  /*24d0*/  FFMA R24, RZ, R33, R23 ;  /* 0x00000021ff187223 */ /* 0x000fca0000000017 */
[----:B------:R-:W-:-:S13]  /*24e0*/  FSETP.GT.AND P0, PT, |R24|, 1.469367938527859385e-39, PT ;  /* 0x001000001800780b */ /* 0x000fda0003f04200 */
[----:B------:R-:W-:Y:S05]  /*24f0*/  @P0 BRA P3, `(.L_x_964) ;  /* 0x0000000000200947 */ /* 0x000fea0001800000 */
[----:B------:R-:W-:Y:S01]  /*2500*/  IMAD.MOV.U32 R68, RZ, RZ, R26 ;  /* 0x000000ffff447224 */ /* 0x000fe200078e001a */
[----:B------:R-:W-:Y:S01]  /*2510*/  MOV R64, R32 ;  /* 0x0000002000407202 */ /* 0x000fe20000000f00 */
[----:B------:R-:W-:Y:S01]  /*2520*/  IMAD.MOV.U32 R69, RZ, RZ, R27 ;  /* 0x000000ffff457224 */ /* 0x000fe200078e001b */
[----:B------:R-:W-:Y:S01]  /*2530*/  MOV R63, 0x2560 ;  /* 0x00002560003f7802 */ /* 0x000fe20000000f00 */
[----:B------:R-:W-:-:S07]  /*2540*/  IMAD.MOV.U32 R67, RZ, RZ, R33 ;  /* 0x000000ffff437224 */ /* 0x000fce00078e0021 */
[----:B------:R-:W-:Y:S05]  /*2550*/  CALL.REL.NOINC `($__internal_13_$__cuda_sm20_div_rn_f64_full) ;  /* 0x0000013800547944 */ /* 0x000fea0003c00000 */
[----:B------:R-:W-:Y:S02]  /*2560*/  IMAD.MOV.U32 R22, RZ, RZ, R76 ;  /* 0x000000ffff167224 */ /* 0x000fe400078e004c */
[----:B------:R-:W-:-:S07]  /*2570*/  IMAD.MOV.U32 R23, RZ, RZ, R77 ;  /* 0x000000ffff177224 */ /* 0x000fce00078e004d */
.L_x_964:
[----:B------:R-:W-:Y:S05]  /*2580*/  BSYNC.RECONVERGENT B3 ;  /* 0x0000000000037941 */ /* 0x000fea0003800200 */
.L_x_963:
[----:B------:R-:W-:Y:S01]  /*2590*/  IMAD R62, R59, 0x8, R1 ;  /* 0x000000083b3e7824 */ /* 0x000fe200078e0201 */
[----:B------:R-:W-:Y:S01]  /*25a0*/  LEA R24, R57, R60, 0x3 ;  /* 0x0000003c39187211 */ /* 0x000fe200078e18ff */
[----:B------:R-:W-:Y:S04]  /*25b0*/  STL.64 [R60+0x20], R22 ;  /* 0x000020163c007387 */ /* 0x000fe80000100a00 */
[----:B------:R-:W-:Y:S04]  /*25c0*/  STL.64 [R62], R22 ;  /* 0x000000163e007387 */ /* 0x000fe80000100a00 */
[----:B------:R-:W2:Y:S01]  /*25d0*/  LDL.64 R24, [R24] ;  /* 0x0000000018187983 */ /* 0x000ea20000100a00 */
[----:B------:R-:W-:-:S04]  /*25e0*/  VIADD R56, R56, 0x2 ;  /* 0x0000000238387836 */ /* 0x000fc80000000000 */
[----:B------:R-:W2:Y:S02]  /*25f0*/  I2F.F64.U32 R26, R56 ;  /* 0x00000038001a7312 */ /* 0x000ea40000201800 */
[----:B--2---:R-:W-:Y:S01]  /*2600*/  DMUL R28, R24, R26 ;  /* 0x0000001a181c7228 */ /* 0x004fe20000000000 */
[----:B------:R-:W-:-:S06]  /*2610*/  IMAD R24, R0, 0x8, R60 ;  /* 0x0000000800187824 */ /* 0x000fcc00078e023c */
[----:B------:R0:W-:Y:S04]  /*2620*/  STL.64 [R24+0x20], R28 ;  /* 0x0000201c18007387 */ /* 0x0001e80000100a00 */
[----:B------:R-:W0:Y:S01]  /*2630*/  LDL.64 R26, [R1+0xa8] ;  /* 0x0000a800011a7983 */ /* 0x000e220000100a00 */
[----:B------:R-:W-:Y:S01]  /*2640*/  IMAD R30, R0, 0x8, R1 ;  /* 0x00000008001e7824 */ /* 0x000fe200078e0201 */
[----:B0-----:R-:W-:-:S08]  /*2650*/  DMUL R24, R26, R6 ;  /* 0x000000061a187228 */ /* 0x001fd00000000000 */
[----:B------:R-:W-:-:S07]  /*2660*/  DFMA R24, R20, R10, -R24 ;  /* 0x0000000a1418722b */ /* 0x000fce0000000818 */
[----:B------:R-:W-:Y:S04]  /*2670*/  STL.64 [R30+0x80], R24 ;  /* 0x000080181e007387 */ /* 0x000fe80000100a00 */
[----:B------:R-:W2:Y:S01]  /*2680*/  LDL.64 R20, [R1+0x88] ;  /* 0x0000880001147983 */ /* 0x000ea20000100a00 */
[----:B------:R-:W-:Y:S01]  /*2690*/  DMUL R10, R26, R10 ;  /* 0x0000000a1a0a7228 */ /* 0x000fe20000000000 */
[----:B------:R-:W-:Y:S01]  /*26a0*/  BSSY.RECONVERGENT B3, `(.L_x_965) ;  /* 0x00002c2000037945 */ /* 0x000fe20003800200 */
[----:B------:R-:W-:Y:S01]  /*26b0*/  IADD3 R26, PT, PT, R0, R59, RZ ;  /* 0x0000003b001a7210 */ /* 0x000fe20007ffe0ff */
[----:B------:R-:W-:Y:S01]  /*26c0*/  IMAD.IADD R27, R59, 0x1, -R0 ;  /* 0x000000013b1b7824 */ /* 0x000fe200078e0a00 */
[----:B------:R-:W-:Y:S01]  /*26d0*/  MOV R64, R22 ;  /* 0x0000001600407202 */ /* 0x000fe20000000f00 */
[----:B------:R-:W-:-:S02]  /*26e0*/  IMAD.MOV.U32 R65, RZ, RZ, R23 ;  /* 0x000000ffff417224 */ /* 0x000fc400078e0017 */
[--C-:B------:R-:W-:Y:S02]  /*26f0*/  IMAD R26, R26, 0x8, R1.reuse ;  /* 0x000000081a1a7824 */ /* 0x100fe400078e0201 */
[----:B------:R-:W-:Y:S01]  /*2700*/  IMAD R27, R27, 0x8, R1 ;  /* 0x000000081b1b7824 */ /* 0x000fe200078e0201 */
[----:B--2---:R-:W-:Y:S02]  /*2710*/  DFMA R6, R20, R6, R10 ;  /* 0x000000061406722b */ /* 0x004fe4000000000a */
[----:B------:R-:W-:-:S05]  /*2720*/  DMUL R10, R28, R24 ;  /* 0x000000181c0a7228 */ /* 0x000fca0000000000 */
[----:B------:R-:W-:Y:S01]  /*2730*/  STL.64 [R30+0xa0], R6 ;  /* 0x0000a0061e007387 */ /* 0x000fe20000100a00 */
[----:B------:R-:W-:-:S03]  /*2740*/  DMUL R28, R28, R6 ;  /* 0x000000061c1c7228 */ /* 0x000fc60000000000 */
[----:B------:R0:W-:Y:S04]  /*2750*/  STL.64 [R26], R10 ;  /* 0x0000000a1a007387 */ /* 0x0001e80000100a00 */
[----:B------:R1:W-:Y:S01]  /*2760*/  STL.64 [R27], R28 ;  /* 0x0000001c1b007387 */ /* 0x0003e20000100a00 */
[----:B0-----:R-:W-:Y:S02]  /*2770*/  IMAD.MOV.U32 R10, RZ, RZ, R24 ;  /* 0x000000ffff0a7224 */ /* 0x001fe400078e0018 */
[----:B------:R-:W-:Y:S01]  /*2780*/  IMAD.MOV.U32 R11, RZ, RZ, R25 ;  /* 0x000000ffff0b7224 */ /* 0x000fe200078e0019 */
[----:B------:R-:W-:Y:S06]  /*2790*/  @P1 BRA `(.L_x_966) ;  /* 0x0000001400881947 */ /* 0x000fec0003800000 */
[----:B------:R-:W-:Y:S02]  /*27a0*/  ISETP.GE.U32.AND P0, PT, R61, 0x3, PT ;  /* 0x000000033d00780c */ /* 0x000fe40003f06070 */
[----:B------:R-:W-:-:S11]  /*27b0*/  MOV R62, 0x1 ;  /* 0x00000001003e7802 */ /* 0x000fd60000000f00 */
[----:B------:R-:W-:Y:S05]  /*27c0*/  @!P0 BRA `(.L_x_967) ;  /* 0x0000000c00148947 */ /* 0x000fea0003800000 */
[----:B------:R-:W-:Y:S01]  /*27d0*/  LOP3.LUT R70, R57, 0xfffffffc, RZ, 0xc0, !PT ;  /* 0xfffffffc39467812 */ /* 0x000fe200078ec0ff */
[----:B------:R-:W-:-:S07]  /*27e0*/  IMAD.MOV.U32 R62, RZ, RZ, 0x1 ;  /* 0x00000001ff3e7424 */ /* 0x000fce00078e00ff */
.L_x_976:
[----:B0-----:R-:W2:Y:S01]  /*27f0*/  LDL.64 R32, [R1+0xe0] ;  /* 0x0000e00001207983 */ /* 0x001ea20000100a00 */
[----:B------:R-:W-:-:S04]  /*2800*/  IMAD.IADD R53, R0, 0x1, -R62 ;  /* 0x0000000100357824 */ /* 0x000fc800078e0a3e */
[----:B------:R-:W-:-:S05]  /*2810*/  IMAD R23, R53, 0x8, R60 ;  /* 0x0000000835177824 */ /* 0x000fca00078e023c */
[----:B-1----:R-:W3:Y:S04]  /*2820*/  LDL.64 R26, [R23+0x28] ;  /* 0x00002800171a7983 */ /* 0x002ee80000100a00 */
[----:B------:R-:W4:Y:S01]  /*2830*/  LDL.64 R24, [R23] ;  /* 0x0000000017187983 */ /* 0x000f220000100a00 */
        /* <DEDUP_REMOVED lines=30> */
.L_x_969:
[----:B------:R-:W-:Y:S05]  /*2a20*/  BSYNC.RECONVERGENT B4 ;  /* 0x0000000000047941 */ /* 0x000fea0003800200 */
.L_x_968:
[----:B------:R-:W-:Y:S01]  /*2a30*/  LEA R28, R53, R1, 0x3 ;  /* 0x00000001351c7211 */ /* 0x000fe200078e18ff */
[----:B------:R0:W-:Y:S04]  /*2a40*/  STL.64 [R23+0x20], R24 ;  /* 0x0000201817007387 */ /* 0x0001e80000100a00 */
[----:B------:R-:W2:Y:S01]  /*2a50*/  LDL.64 R26, [R28+0x80] ;  /* 0x000080001c1a7983 */ /* 0x000ea20000100a00 */
[----:B------:R-:W-:-:S04]  /*2a60*/  IMAD.IADD R71, R59, 0x1, R53 ;  /* 0x000000013b477824 */ /* 0x000fc800078e0235 */
[----:B0-----:R-:W-:Y:S01]  /*2a70*/  IMAD R23, R71, 0x8, R1 ;  /* 0x0000000847177824 */ /* 0x001fe200078e0201 */
[----:B--2---:R-:W-:-:S07]  /*2a80*/  DMUL R26, R26, R24 ;  /* 0x000000181a1a7228 */ /* 0x004fce0000000000 */
[----:B------:R0:W-:Y:S04]  /*2a90*/  STL.64 [R23], R26 ;  /* 0x0000001a17007387 */ /* 0x0001e80000100a00 */
[----:B0-----:R-:W2:Y:S01]  /*2aa0*/  LDL.64 R26, [R28+0xa0] ;  /* 0x0000a0001c1a7983 */ /* 0x001ea20000100a00 */
[----:B------:R-:W-:-:S05]  /*2ab0*/  IMAD.IADD R23, R59, 0x1, -R53 ;  /* 0x000000013b177824 */ /* 0x000fca00078e0a35 */
[----:B------:R-:W-:Y:S01]  /*2ac0*/  LEA R23, R23, R1, 0x3 ;  /* 0x0000000117177211 */ /* 0x000fe200078e18ff */
[----:B--2---:R-:W-:-:S07]  /*2ad0*/  DMUL R26, R26, R24 ;  /* 0x000000181a1a7228 */ /* 0x004fce0000000000 */
[----:B------:R0:W-:Y:S04]  /*2ae0*/  STL.64 [R23], R26 ;  /* 0x0000001a17007387 */ /* 0x0001e80000100a00 */
[----:B------:R-:W2:Y:S01]  /*2af0*/  LDL.64 R54, [R1+0xe0] ;  /* 0x0000e00001367983 */ /* 0x000ea20000100a00 */
[----:B0-----:R-:W-:-:S04]  /*2b00*/  VIADD R23, R62, 0x1 ;  /* 0x000000013e177836 */ /* 0x001fc80000000000 */
[----:B------:R-:W-:-:S04]  /*2b10*/  IMAD.IADD R27, R0, 0x1, -R23 ;  /* 0x00000001001b7824 */ /* 0x000fc800078e0a17 */
[----:B------:R-:W-:-:S05]  /*2b20*/  IMAD R26, R27, 0x8, R60 ;  /* 0x000000081b1a7824 */ /* 0x000fca00078e023c */
[----:B------:R-:W3:Y:S01]  /*2b30*/  LDL.64 R28, [R26] ;  /* 0x000000001a1c7983 */ /* 0x000ee20000100a00 */
[----:B------:R0:W-:Y:S01]  /*2b40*/  I2F.F64.U32 R30, R23 ;  /* 0x00000017001e7312 */ /* 0x0001e20000201800 */
[----:B------:R-:W-:Y:S01]  /*2b50*/  DMUL R24, R16, R24 ;  /* 0x0000001810187228 */ /* 0x000fe20000000000 */
[----:B------:R-:W-:Y:S01]  /*2b60*/  BSSY.RECONVERGENT B4, `(.L_x_970) ;  /* 0x000001c000047945 */ /* 0x000fe20003800200 */
[----:B0-----:R-:W-:-:S05]  /*2b70*/  VIADD R23, R22, 0xffffffff ;  /* 0xffffffff16177836 */ /* 0x001fca0000000000 */
[----:B------:R-:W0:Y:S02]  /*2b80*/  I2F.F64.U32 R64, R23 ;  /* 0x0000001700407312 */ /* 0x000e240000201800 */
[----:B0-----:R-:W-:Y:S02]  /*2b90*/  DMUL R64, R8, R64 ;  /* 0x0000004008407228 */ /* 0x001fe40000000000 */
[----:B--2---:R-:W-:Y:S01]  /*2ba0*/  DMUL R54, R54, R30 ;  /* 0x0000001e36367228 */ /* 0x004fe20000000000 */
[----:B------:R-:W-:-:S05]  /*2bb0*/  MOV R30, 0x1 ;  /* 0x00000001001e7802 */ /* 0x000fca0000000f00 */
[----:B------:R-:W0:Y:S01]  /*2bc0*/  MUFU.RCP64H R31, R55 ;  /* 0x00000037001f7308 */ /* 0x000e220000001800 */
[----:B---3--:R-:W-:Y:S02]  /*2bd0*/  DFMA R64, R64, R28, -R24 ;  /* 0x0000001c4040722b */ /* 0x008fe40000000818 */
[----:B0-----:R-:W-:-:S08]  /*2be0*/  DFMA R32, -R54, R30, 1 ;  /* 0x3ff000003620742b */ /* 0x001fd0000000011e */
[----:B------:R-:W-:Y:S01]  /*2bf0*/  DFMA R32, R32, R32, R32 ;  /* 0x000000202020722b */ /* 0x000fe20000000020 */
[----:B------:R-:W-:-:S07]  /*2c00*/  FSETP.GEU.AND P1, PT, |R65|, 6.5827683646048100446e-37, PT ;  /* 0x036000004100780b */ /* 0x000fce0003f2e200 */
        /* <DEDUP_REMOVED lines=17> */
.L_x_971:
[----:B------:R-:W-:Y:S05]  /*2d20*/  BSYNC.RECONVERGENT B4 ;  /* 0x0000000000047941 */ /* 0x000fea0003800200 */
.L_x_970:
[----:B------:R-:W-:Y:S01]  /*2d30*/  LEA R30, R27, R1, 0x3 ;  /* 0x000000011b1e7211 */ /* 0x000fe200078e18ff */
[----:B------:R-:W-:Y:S04]  /*2d40*/  STL.64 [R26+0x20], R24 ;  /* 0x000020181a007387 */ /* 0x000fe80000100a00 */
[----:B------:R-:W2:Y:S01]  /*2d50*/  LDL.64 R28, [R30+0x80] ;  /* 0x000080001e1c7983 */ /* 0x000ea20000100a00 */
[----:B------:R-:W-:-:S04]  /*2d60*/  VIADD R23, R71, 0xffffffff ;  /* 0xffffffff47177836 */ /* 0x000fc80000000000 */
[----:B------:R-:W-:Y:S01]  /*2d70*/  IMAD R23, R23, 0x8, R1 ;  /* 0x0000000817177824 */ /* 0x000fe200078e0201 */
[----:B--2---:R-:W-:-:S07]  /*2d80*/  DMUL R28, R28, R24 ;  /* 0x000000181c1c7228 */ /* 0x004fce0000000000 */
[----:B------:R0:W-:Y:S04]  /*2d90*/  STL.64 [R23], R28 ;  /* 0x0000001c17007387 */ /* 0x0001e80000100a00 */
[----:B0-----:R-:W2:Y:S01]  /*2da0*/  LDL.64 R28, [R30+0xa0] ;  /* 0x0000a0001e1c7983 */ /* 0x001ea20000100a00 */
[----:B------:R-:W-:-:S05]  /*2db0*/  IMAD.IADD R27, R59, 0x1, -R27 ;  /* 0x000000013b1b7824 */ /* 0x000fca00078e0a1b */
[----:B------:R-:W-:Y:S01]  /*2dc0*/  LEA R27, R27, R1, 0x3 ;  /* 0x000000011b1b7211 */ /* 0x000fe200078e18ff */
[----:B------:R-:W-:Y:S01]  /*2dd0*/  VIADD R23, R62, 0x2 ;  /* 0x000000023e177836 */ /* 0x000fe20000000000 */
[----:B--2---:R-:W-:-:S07]  /*2de0*/  DMUL R28, R28, R24 ;  /* 0x000000181c1c7228 */ /* 0x004fce0000000000 */
[----:B------:R0:W-:Y:S04]  /*2df0*/  STL.64 [R27], R28 ;  /* 0x0000001c1b007387 */ /* 0x0001e80000100a00 */
[----:B------:R-:W2:Y:S01]  /*2e00*/  LDL.64 R54, [R1+0xe0] ;  /* 0x0000e00001367983 */ /* 0x000ea20000100a00 */
[----:B0-----:R-:W-:-:S04]  /*2e10*/  IMAD.IADD R27, R61, 0x1, -R62 ;  /* 0x000000013d1b7824 */ /* 0x001fc800078e0a3e */
[----:B------:R-:W-:-:S05]  /*2e20*/  IMAD R26, R27, 0x8, R60 ;  /* 0x000000081b1a7824 */ /* 0x000fca00078e023c */
[----:B------:R-:W3:Y:S01]  /*2e30*/  LDL.64 R28, [R26] ;  /* 0x000000001a1c7983 */ /* 0x000ee20000100a00 */
[----:B------:R0:W-:Y:S01]  /*2e40*/  I2F.F64.U32 R30, R23 ;  /* 0x00000017001e7312 */ /* 0x0001e20000201800 */
[----:B------:R-:W-:Y:S01]  /*2e50*/  DMUL R24, R16, R24 ;  /* 0x0000001810187228 */ /* 0x000fe20000000000 */
[----:B------:R-:W-:Y:S01]  /*2e60*/  BSSY.RECONVERGENT B4, `(.L_x_972) ;  /* 0x000001c000047945 */ /* 0x000fe20003800200 */
[----:B0-----:R-:W-:-:S05]  /*2e70*/  IMAD.IADD R23, R53, 0x1, R61 ;  /* 0x0000000135177824 */ /* 0x001fca00078e023d */
[----:B------:R-:W0:Y:S02]  /*2e80*/  I2F.F64.U32 R64, R23 ;  /* 0x0000001700407312 */ /* 0x000e240000201800 */
[----:B0-----:R-:W-:Y:S02]  /*2e90*/  DMUL R64, R8, R64 ;  /* 0x0000004008407228 */ /* 0x001fe40000000000 */
[----:B--2---:R-:W-:Y:S01]  /*2ea0*/  DMUL R54, R54, R30 ;  /* 0x0000001e36367228 */ /* 0x004fe20000000000 */
[----:B------:R-:W-:-:S05]  /*2eb0*/  MOV R30, 0x1 ;  /* 0x00000001001e7802 */ /* 0x000fca0000000f00 */
[----:B------:R-:W0:Y:S01]  /*2ec0*/  MUFU.RCP64H R31, R55 ;  /* 0x00000037001f7308 */ /* 0x000e220000001800 */
[----:B---3--:R-:W-:Y:S02]  /*2ed0*/  DFMA R64, R64, R28, -R24 ;  /* 0x0000001c4040722b */ /* 0x008fe40000000818 */
        /* <DEDUP_REMOVED lines=20> */
.L_x_973:
[----:B------:R-:W-:Y:S05]  /*3020*/  BSYNC.RECONVERGENT B4 ;  /* 0x0000000000047941 */ /* 0x000fea0003800200 */
.L_x_972:
        /* <DEDUP_REMOVED lines=10> */
[----:B------:R-:W-:-:S04]  /*30d0*/  VIADD R32, R62, 0x3 ;  /* 0x000000033e207836 */ /* 0x000fc80000000000 */
[----:B------:R-:W-:-:S04]  /*30e0*/  IMAD.IADD R33, R0, 0x1, -R32 ;  /* 0x0000000100217824 */ /* 0x000fc800078e0a20 */
[----:B------:R-:W-:Y:S01]  /*30f0*/  IMAD R23, R33, 0x8, R60 ;  /* 0x0000000821177824 */ /* 0x000fe200078e023c */
[----:B--2---:R-:W-:-:S07]  /*3100*/  DMUL R28, R28, R24 ;  /* 0x000000181c1c7228 */ /* 0x004fce0000000000 */
[----:B------:R0:W-:Y:S04]  /*3110*/  STL.64 [R27], R28 ;  /* 0x0000001c1b007387 */ /* 0x0001e80000100a00 */
[----:B------:R-:W2:Y:S04]  /*3120*/  LDL.64 R54, [R1+0xe0] ;  /* 0x0000e00001367983 */ /* 0x000ea80000100a00 */
[----:B0-----:R-:W3:Y:S01]  /*3130*/  LDL.64 R26, [R23] ;  /* 0x00000000171a7983 */ /* 0x001ee20000100a00 */
[----:B------:R-:W-:Y:S01]  /*3140*/  I2F.F64.U32 R28, R32 ;  /* 0x00000020001c7312 */ /* 0x000fe20000201800 */
[----:B------:R-:W-:Y:S01]  /*3150*/  VIADD R22, R22, 0xfffffffd ;  /* 0xfffffffd16167836 */ /* 0x000fe20000000000 */
[----:B------:R-:W-:Y:S01]  /*3160*/  DMUL R24, R16, R24 ;  /* 0x0000001810187228 */ /* 0x000fe20000000000 */
[----:B------:R-:W-:Y:S05]  /*3170*/  BSSY.RECONVERGENT B4, `(.L_x_974) ;  /* 0x000001b000047945 */ /* 0x000fea0003800200 */
[----:B------:R-:W0:Y:S02]  /*3180*/  I2F.F64.U32 R64, R22 ;  /* 0x0000001600407312 */ /* 0x000e240000201800 */
[----:B0-----:R-:W-:-:S02]  /*3190*/  DMUL R64, R8, R64 ;  /* 0x0000004008407228 */ /* 0x001fc40000000000 */
[----:B--2---:R-:W-:Y:S01]  /*31a0*/  DMUL R54, R54, R28 ;  /* 0x0000001c36367228 */ /* 0x004fe20000000000 */
[----:B------:R-:W-:-:S05]  /*31b0*/  MOV R28, 0x1 ;  /* 0x00000001001c7802 */ /* 0x000fca0000000f00 */
        /* <DEDUP_REMOVED lines=22> */
.L_x_975:
[----:B------:R-:W-:Y:S05]  /*3320*/  BSYNC.RECONVERGENT B4 ;  /* 0x0000000000047941 */ /* 0x000fea0003800200 */
.L_x_974:
[----:B------:R-:W-:Y:S01]  /*3330*/  LEA R26, R33, R1, 0x3 ;  /* 0x00000001211a7211 */ /* 0x000fe200078e18ff */
[----:B------:R0:W-:Y:S04]  /*3340*/  STL.64 [R23+0x20], R24 ;  /* 0x0000201817007387 */ /* 0x0001e80000100a00 */
[----:B0-----:R-:W2:Y:S01]  /*3350*/  LDL.64 R22, [R26+0x80] ;  /* 0x000080001a167983 */ /* 0x001ea20000100a00 */
[----:B------:R-:W-:-:S04]  /*3360*/  VIADD R71, R71, 0xfffffffd ;  /* 0xfffffffd47477836 */ /* 0x000fc80000000000 */
[----:B------:R-:W-:Y:S01]  /*3370*/  IMAD R71, R71, 0x8, R1 ;  /* 0x0000000847477824 */ /* 0x000fe200078e0201 */
[----:B--2---:R-:W-:-:S07]  /*3380*/  DMUL R22, R22, R24 ;  /* 0x0000001816167228 */ /* 0x004fce0000000000 */
[----:B------:R0:W-:Y:S04]  /*3390*/  STL.64 [R71], R22 ;  /* 0x0000001647007387 */ /* 0x0001e80000100a00 */
[----:B0-----:R-:W2:Y:S01]  /*33a0*/  LDL.64 R22, [R26+0xa0] ;  /* 0x0000a0001a167983 */ /* 0x001ea20000100a00 */
[----:B------:R-:W-:Y:S01]  /*33b0*/  IMAD.IADD R33, R59, 0x1, -R33 ;  /* 0x000000013b217824 */ /* 0x000fe200078e0a21 */
[----:B------:R-:W-:Y:S01]  /*33c0*/  ISETP.NE.AND P0, PT, R32, R70, PT ;  /* 0x000000462000720c */ /* 0x000fe20003f05270 */
[----:B------:R-:W-:-:S03]  /*33d0*/  VIADD R62, R62, 0x4 ;  /* 0x000000043e3e7836 */ /* 0x000fc60000000000 */
[----:B------:R-:W-:Y:S01]  /*33e0*/  LEA R33, R33, R1, 0x3 ;  /* 0x0000000121217211 */ /* 0x000fe200078e18ff */
[----:B--2---:R-:W-:-:S07]  /*33f0*/  DMUL R22, R22, R24 ;  /* 0x0000001816167228 */ /* 0x004fce0000000000 */
[----:B------:R0:W-:Y:S01]  /*3400*/  STL.64 [R33], R22 ;  /* 0x0000001621007387 */ /* 0x0001e20000100a00 */
[----:B------:R-:W-:Y:S05]  /*3410*/  @P0 BRA `(.L_x_976) ;  /* 0xfffffff000f40947 */ /* 0x000fea000383ffff */
.L_x_967:
[----:B------:R-:W-:-:S13]  /*3420*/  LOP3.LUT P0, RZ, R57, 0x3, RZ, 0xc0, !PT ;  /* 0x0000000339ff7812 */ /* 0x000fda000780c0ff */
[----:B------:R-:W-:Y:S05]  /*3430*/  @!P0 BRA `(.L_x_977) ;  /* 0x0000001c00a08947 */ /* 0x000fea0003800000 */
[----:B------:R-:W-:-:S13]  /*3440*/  LOP3.LUT P0, RZ, R58, 0x3, RZ, 0xc0, !PT ;  /* 0x000000033aff7812 */ /* 0x000fda000780c0ff */
[----:B------:R-:W-:Y:S05]  /*3450*/  @!P0 BRA `(.L_x_978) ;  /* 0x0000000400888947 */ /* 0x000fea0003800000 */
[----:B------:R-:W2:Y:S01]  /*3460*/  LDL.64 R54, [R1+0xe0] ;  /* 0x0000e00001367983 */ /* 0x000ea20000100a00 */
[----:B0-----:R-:W-:-:S04]  /*3470*/  IMAD.IADD R23, R0, 0x1, -R62 ;  /* 0x0000000100177824 */ /* 0x001fc800078e0a3e */
        /* <DEDUP_REMOVED lines=33> */
.L_x_980:
[----:B------:R-:W-:Y:S05]  /*3690*/  BSYNC.RECONVERGENT B4 ;  /* 0x0000000000047941 */ /* 0x000fea0003800200 */
.L_x_979:
        /* <DEDUP_REMOVED lines=10> */
[----:B------:R-:W-:-:S04]  /*3740*/  VIADD R22, R62, 0x1 ;  /* 0x000000013e167836 */ /* 0x000fc80000000000 */
[----:B------:R-:W-:Y:S01]  /*3750*/  IMAD.IADD R33, R0, 0x1, -R22 ;  /* 0x0000000100217824 */ /* 0x000fe200078e0a16 */
[----:B--2---:R-:W-:-:S07]  /*3760*/  DMUL R26, R26, R24 ;  /* 0x000000181a1a7228 */ /* 0x004fce0000000000 */
[----:B------:R0:W-:Y:S04]  /*3770*/  STL.64 [R23], R26 ;  /* 0x0000001a17007387 */ /* 0x0001e80000100a00 */
[----:B------:R-:W2:Y:S01]  /*3780*/  LDL.64 R54, [R1+0xe0] ;  /* 0x0000e00001367983 */ /* 0x000ea20000100a00 */
[----:B0-----:R-:W-:-:S05]  /*3790*/  IMAD R23, R33, 0x8, R60 ;  /* 0x0000000821177824 */ /* 0x001fca00078e023c */
[----:B------:R-:W3:Y:S04]  /*37a0*/  LDL.64 R26, [R23+0x28] ;  /* 0x00002800171a7983 */ /* 0x000ee80000100a00 */
[----:B------:R-:W4:Y:S01]  /*37b0*/  LDL.64 R24, [R23] ;  /* 0x0000000017187983 */ /* 0x000f220000100a00 */
[----:B------:R-:W-:Y:S01]  /*37c0*/  I2F.F64.U32 R28, R22 ;  /* 0x00000016001c7312 */ /* 0x000fe20000201800 */
[----:B------:R-:W-:Y:S01]  /*37d0*/  VIADD R64, R32, 0xffffffff ;  /* 0xffffffff20407836 */ /* 0x000fe20000000000 */
        /* <DEDUP_REMOVED lines=28> */
.L_x_982:
[----:B------:R-:W-:Y:S05]  /*39a0*/  BSYNC.RECONVERGENT B4 ;  /* 0x0000000000047941 */ /* 0x000fea0003800200 */
.L_x_981:
        /* <DEDUP_REMOVED lines=8> */
[----:B------:R-:W-:Y:S02]  /*3a30*/  IMAD.IADD R33, R59, 0x1, -R33 ;  /* 0x000000013b217824 */ /* 0x000fe400078e0a21 */
[----:B------:R-:W-:-:S03]  /*3a40*/  VIADD R62, R62, 0x2 ;  /* 0x000000023e3e7836 */ /* 0x000fc60000000000 */
[----:B------:R-:W-:Y:S01]  /*3a50*/  LEA R33, R33, R1, 0x3 ;  /* 0x0000000121217211 */ /* 0x000fe200078e18ff */
[----:B--2---:R-:W-:-:S07]  /*3a60*/  DMUL R22, R22, R24 ;  /* 0x0000001816167228 */ /* 0x004fce0000000000 */
[----:B------:R2:W-:Y:S04]  /*3a70*/  STL.64 [R33], R22 ;  /* 0x0000001621007387 */ /* 0x0005e80000100a00 */
.L_x_978:
[----:B0-2---:R-:W-:-:S04]  /*3a80*/  LOP3.LUT R22, R58, 0x1, RZ, 0xc0, !PT ;  /* 0x000000013a167812 */ /* 0x005fc800078ec0ff */
[----:B------:R-:W-:-:S13]  /*3a90*/  ISETP.NE.U32.AND P0, PT, R22, 0x1, PT ;  /* 0x000000011600780c */ /* 0x000fda0003f05070 */
[----:B------:R-:W-:Y:S05]  /*3aa0*/  @!P0 BRA `(.L_x_977) ;  /* 0x0000001800048947 */ /* 0x000fea0003800000 */
[----:B------:R-:W2:Y:S01]  /*3ab0*/  LDL.64 R54, [R1+0xe0] ;  /* 0x0000e00001367983 */ /* 0x000ea20000100a00 */
        /* <DEDUP_REMOVED lines=34> */
.L_x_984:
[----:B------:R-:W-:Y:S05]  /*3ce0*/  BSYNC.RECONVERGENT B4 ;  /* 0x0000000000047941 */ /* 0x000fea0003800200 */
.L_x_983:
[----:B------:R-:W-:Y:S01]  /*3cf0*/  LEA R27, R32, R1, 0x3 ;  /* 0x00000001201b7211 */ /* 0x000fe200078e18ff */
[----:B------:R0:W-:Y:S04]  /*3d00*/  STL.64 [R23+0x20], R24 ;  /* 0x0000201817007387 */ /* 0x0001e80000100a00 */
[----:B0-----:R-:W2:Y:S01]  /*3d10*/  LDL.64 R22, [R27+0x80] ;  /* 0x000080001b167983 */ /* 0x001ea20000100a00 */
[----:B------:R-:W-:-:S04]  /*3d20*/  IMAD.IADD R26, R59, 0x1, R32 ;  /* 0x000000013b1a7824 */ /* 0x000fc800078e0220 */
[----:B------:R-:W-:Y:S01]  /*3d30*/  IMAD R26, R26, 0x8, R1 ;  /* 0x000000081a1a7824 */ /* 0x000fe200078e0201 */
[----:B--2---:R-:W-:-:S07]  /*3d40*/  DMUL R22, R22, R24 ;  /* 0x0000001816167228 */ /* 0x004fce0000000000 */
[----:B------:R0:W-:Y:S04]  /*3d50*/  STL.64 [R26], R22 ;  /* 0x000000161a007387 */ /* 0x0001e80000100a00 */
[----:B0-----:R-:W2:Y:S01]  /*3d60*/  LDL.64 R22, [R27+0xa0] ;  /* 0x0000a0001b167983 */ /* 0x001ea20000100a00 */
[----:B------:R-:W-:-:S05]  /*3d70*/  IMAD.IADD R32, R59, 0x1, -R32 ;  /* 0x000000013b207824 */ /* 0x000fca00078e0a20 */
[----:B------:R-:W-:Y:S01]  /*3d80*/  LEA R32, R32, R1, 0x3 ;  /* 0x0000000120207211 */ /* 0x000fe200078e18ff */
[----:B--2---:R-:W-:-:S07]  /*3d90*/  DMUL R22, R22, R24 ;  /* 0x0000001816167228 */ /* 0x004fce0000000000 */
[----:B------:R4:W-:Y:S01]  /*3da0*/  STL.64 [R32], R22 ;  /* 0x0000001620007387 */ /* 0x0009e20000100a00 */
[----:B------:R-:W-:Y:S05]  /*3db0*/  BRA `(.L_x_977) ;  /* 0x0000001400407947 */ /* 0x000fea0003800000 */
.L_x_966:
[----:B------:R-:W-:Y:S01]  /*3dc0*/  ISETP.GE.U32.AND P0, PT, R61, 0x3, PT ;  /* 0x000000033d00780c */ /* 0x000fe20003f06070 */
[----:B------:R-:W-:-:S12]  /*3dd0*/  IMAD.MOV.U32 R22, RZ, RZ, 0x1 ;  /* 0x00000001ff167424 */ /* 0x000fd800078e00ff */
[----:B------:R-:W-:Y:S05]  /*3de0*/  @!P0 BRA `(.L_x_985) ;  /* 0x0000000800d48947 */ /* 0x000fea0003800000 */
[----:B------:R0:W5:Y:S01]  /*3df0*/  LDL.64 R54, [R1+0xe0] ;  /* 0x0000e00001367983 */ /* 0x0001620000100a00 */
[----:B------:R-:W-:Y:S01]  /*3e00*/  LOP3.LUT R23, R57, 0xfffffffc, RZ, 0xc0, !PT ;  /* 0xfffffffc39177812 */ /* 0x000fe200078ec0ff */
[----:B------:R-:W-:-:S07]  /*3e10*/  IMAD.MOV.U32 R22, RZ, RZ, 0x1 ;  /* 0x00000001ff167424 */ /* 0x000fce00078e00ff */
.L_x_994:
[----:B--2---:R-:W-:-:S05]  /*3e20*/  VIADD R24, R22, 0xffffffff ;  /* 0xffffffff16187836 */ /* 0x004fca0000000000 */
[----:B------:R-:W-:-:S05]  /*3e30*/  LEA R24, R24, R60, 0x3 ;  /* 0x0000003c18187211 */ /* 0x000fca00078e18ff */
[----:B------:R2:W3:Y:S01]  /*3e40*/  LDL.128 R68, [R24] ;  /* 0x0000000018447983 */ /* 0x0004e20000100c00 */
[----:B-1----:R-:W1:Y:S01]  /*3e50*/  MUFU.RCP64H R29, R17 ;  /* 0x00000011001d7308 */ /* 0x002e620000001800 */
[----:B------:R-:W-:Y:S01]  /*3e60*/  IMAD.MOV.U32 R28, RZ, RZ, 0x1 ;  /* 0x00000001ff1c7424 */ /* 0x000fe200078e00ff */
[----:B------:R-:W-:Y:S01]  /*3e70*/  BSSY.RECONVERGENT B4, `(.L_x_986) ;  /* 0x000001b000047945 */ /* 0x000fe20003800200 */
[--C-:B------:R-:W-:Y:S02]  /*3e80*/  IMAD.IADD R26, R53, 0x1, -R22.reuse ;  /* 0x00000001351a7824 */ /* 0x100fe400078e0a16 */
[----:B------:R-:W-:-:S04]  /*3e90*/  IMAD.IADD R83, R57, 0x1, R22 ;  /* 0x0000000139537824 */ /* 0x000fc800078e0216 */
[----:B------:R-:W4:Y:S01]  /*3ea0*/  I2F.F64.U32 R26, R26 ;  /* 0x0000001a001a7312 */ /* 0x000f220000201800 */
[----:B-1----:R-:W-:-:S07]  /*3eb0*/  DFMA R30, -R16, R28, 1 ;  /* 0x3ff00000101e742b */ /* 0x002fce000000011c */
[----:B--2---:R-:W1:Y:S01]  /*3ec0*/  I2F.F64.U32 R24, R83 ;  /* 0x0000005300187312 */ /* 0x004e620000201800 */
[----:B----45:R-:W-:Y:S02]  /*3ed0*/  DMUL R26, R26, R54 ;  /* 0x000000361a1a7228 */ /* 0x030fe40000000000 */
[----:B------:R-:W-:-:S06]  /*3ee0*/  DFMA R30, R30, R30, R30 ;  /* 0x0000001e1e1e722b */ /* 0x000fcc000000001e */
[----:B------:R-:W-:Y:S02]  /*3ef0*/  DMUL R26, R26, R64 ;  /* 0x000000401a1a7228 */ /* 0x000fe40000000000 */
[----:B------:R-:W-:Y:S02]  /*3f00*/  DFMA R30, R28, R30, R28 ;  /* 0x0000001e1c1e722b */ /* 0x000fe4000000001c */
[----:B-1----:R-:W-:-:S06]  /*3f10*/  DMUL R24, R8, R24 ;  /* 0x0000001808187228 */ /* 0x002fcc0000000000 */
[----:B------:R-:W-:-:S08]  /*3f20*/  DFMA R28, -R16, R30, 1 ;  /* 0x3ff00000101c742b */ /* 0x000fd0000000011e */
[----:B------:R-:W-:Y:S02]  /*3f30*/  DFMA R28, R30, R28, R30 ;  /* 0x0000001c1e1c722b */ /* 0x000fe4000000001e */
[----:B---3--:R-:W-:-:S08]  /*3f40*/  DFMA R68, R24, R68, -R26 ;  /* 0x000000441844722b */ /* 0x008fd0000000081a */
        /* <DEDUP_REMOVED lines=10> */
[----:B0-----:R-:W-:Y:S05]  /*3ff0*/  CALL.REL.NOINC `($__internal_13_$__cuda_sm20_div_rn_f64_full) ;  /* 0x0000011c00ac7944 */ /* 0x001fea0003c00000 */
[----:B------:R-:W-:Y:S02]  /*4000*/  IMAD.MOV.U32 R24, RZ, RZ, R76 ;  /* 0x000000ffff187224 */ /* 0x000fe400078e004c */
[----:B------:R-:W-:-:S07]  /*4010*/  IMAD.MOV.U32 R25, RZ, RZ, R77 ;  /* 0x000000ffff197224 */ /* 0x000fce00078e004d */
.L_x_987:
[----:B------:R-:W-:Y:S05]  /*4020*/  BSYNC.RECONVERGENT B4 ;  /* 0x0000000000047941 */ /* 0x000fea0003800200 */
.L_x_986:
[C---:B------:R-:W-:Y:S01]  /*4030*/  LEA R84, R22.reuse, R60, 0x3 ;  /* 0x0000003c16547211 */ /* 0x040fe200078e18ff */
[----:B------:R-:W-:-:S04]  /*4040*/  IMAD R82, R22, 0x8, R1 ;  /* 0x0000000816527824 */ /* 0x000fc800078e0201 */
[----:B------:R-:W-:Y:S04]  /*4050*/  STL.64 [R84+0x20], R24 ;  /* 0x0000201854007387 */ /* 0x000fe80000100a00 */
[----:B------:R-:W2:Y:S01]  /*4060*/  LDL.64 R26, [R82+0x80] ;  /* 0x00008000521a7983 */ /* 0x000ea20000100a00 */
[----:B------:R-:W-:-:S04]  /*4070*/  IMAD.IADD R28, R59, 0x1, R22 ;  /* 0x000000013b1c7824 */ /* 0x000fc800078e0216 */
[----:B------:R-:W-:Y:S01]  /*4080*/  IMAD R28, R28, 0x8, R1 ;  /* 0x000000081c1c7824 */ /* 0x000fe200078e0201 */
[----:B--2---:R-:W-:-:S07]  /*4090*/  DMUL R26, R26, R24 ;  /* 0x000000181a1a7228 */ /* 0x004fce0000000000 */
[----:B------:R1:W-:Y:S04]  /*40a0*/  STL.64 [R28], R26 ;  /* 0x0000001a1c007387 */ /* 0x0003e80000100a00 */
[----:B-1----:R-:W2:Y:S01]  /*40b0*/  LDL.64 R26, [R82+0xa0] ;  /* 0x0000a000521a7983 */ /* 0x002ea20000100a00 */
[----:B------:R-:W-:-:S05]  /*40c0*/  IADD3 R28, PT, PT, R59, -R22, RZ ;  /* 0x800000163b1c7210 */ /* 0x000fca0007ffe0ff */
[----:B------:R-:W-:Y:S01]  /*40d0*/  IMAD R28, R28, 0x8, R1 ;  /* 0x000000081c1c7824 */ /* 0x000fe200078e0201 */
[----:B------:R-:W1:Y:S01]  /*40e0*/  MUFU.RCP64H R31, R17 ;  /* 0x00000011001f7308 */ /* 0x000e620000001800 */
[----:B------:R-:W-:Y:S01]  /*40f0*/  IMAD.MOV.U32 R30, RZ, RZ, 0x1 ;  /* 0x00000001ff1e7424 */ /* 0x000fe200078e00ff */
[----:B--2---:R-:W-:-:S07]  /*4100*/  DMUL R26, R26, R24 ;  /* 0x000000181a1a7228 */ /* 0x004fce0000000000 */
[----:B------:R2:W-:Y:S04]  /*4110*/  STL.64 [R28], R26 ;  /* 0x0000001a1c007387 */ /* 0x0005e80000100a00 */
[----:B------:R-:W3:Y:S01]  /*4120*/  LDL.64 R54, [R1+0xe0] ;  /* 0x0000e00001367983 */ /* 0x000ee20000100a00 */
[----:B-1----:R-:W-:Y:S01]  /*4130*/  DFMA R32, -R16, R30, 1 ;  /* 0x3ff000001020742b */ /* 0x002fe2000000011e */
[----:B------:R-:W-:Y:S01]  /*4140*/  BSSY.RECONVERGENT B4, `(.L_x_988) ;  /* 0x000001d000047945 */ /* 0x000fe20003800200 */
[----:B--2---:R-:W-:-:S06]  /*4150*/  IMAD.IADD R26, R0, 0x1, -R22 ;  /* 0x00000001001a7824 */ /* 0x004fcc00078e0a16 */
[----:B------:R-:W-:Y:S01]  /*4160*/  DFMA R32, R32, R32, R32 ;  /* 0x000000202020722b */ /* 0x000fe20000000020 */
[----:B------:R1:W-:Y:S07]  /*4170*/  I2F.F64.U32 R28, R26 ;  /* 0x0000001a001c7312 */ /* 0x0003ee0000201800 */
[----:B------:R-:W-:Y:S01]  /*4180*/  DFMA R32, R30, R32, R30 ;  /* 0x000000201e20722b */ /* 0x000fe2000000001e */
[----:B-1----:R-:W-:-:S07]  /*4190*/  IADD3 R26, PT, PT, R83, 0x1, RZ ;  /* 0x00000001531a7810 */ /* 0x002fce0007ffe0ff */
[----:B------:R-:W-:Y:S01]  /*41a0*/  DFMA R30, -R16, R32, 1 ;  /* 0x3ff00000101e742b */ /* 0x000fe20000000120 */
[----:B------:R-:W1:Y:S07]  /*41b0*/  I2F.F64.U32 R26, R26 ;  /* 0x0000001a001a7312 */ /* 0x000e6e0000201800 */
[----:B------:R-:W-:Y:S02]  /*41c0*/  DFMA R30, R32, R30, R32 ;  /* 0x0000001e201e722b */ /* 0x000fe40000000020 */
[----:B-1----:R-:W-:-:S02]  /*41d0*/  DMUL R26, R8, R26 ;  /* 0x0000001a081a7228 */ /* 0x002fc40000000000 */
        /* <DEDUP_REMOVED lines=8> */
[----:B------:R-:W-:Y:S02]  /*4260*/  FSETP.GT.AND P0, PT, |R26|, 1.469367938527859385e-39, PT ;  /* 0x001000001a00780b */ /* 0x000fe40003f04200 */
[----:B------:R-:W-:-:S11]  /*4270*/  LOP3.LUT R26, RZ, R22, RZ, 0x33, !PT ;  /* 0x00000016ff1a7212 */ /* 0x000fd600078e33ff */
[----:B------:R-:W-:Y:S05]  /*4280*/  @P0 BRA P1, `(.L_x_989) ;  /* 0x0000000000200947 */ /* 0x000fea0000800000 */
[----:B------:R-:W-:Y:S01]  /*4290*/  IMAD.MOV.U32 R68, RZ, RZ, R28 ;  /* 0x000000ffff447224 */ /* 0x000fe200078e001c */
[----:B------:R-:W-:Y:S01]  /*42a0*/  MOV R67, R17 ;  /* 0x0000001100437202 */ /* 0x000fe20000000f00 */
[----:B------:R-:W-:Y:S01]  /*42b0*/  IMAD.MOV.U32 R69, RZ, RZ, R29 ;  /* 0x000000ffff457224 */ /* 0x000fe200078e001d */
[----:B------:R-:W-:Y:S01]  /*42c0*/  MOV R63, 0x42f0 ;  /* 0x000042f0003f7802 */ /* 0x000fe20000000f00 */
[----:B------:R-:W-:-:S07]  /*42d0*/  IMAD.MOV.U32 R64, RZ, RZ, R16 ;  /* 0x000000ffff407224 */ /* 0x000fce00078e0010 */
[----:B0-----:R-:W-:Y:S05]  /*42e0*/  CALL.REL.NOINC `($__internal_13_$__cuda_sm20_div_rn_f64_full) ;  /* 0x0000011800f07944 */ /* 0x001fea0003c00000 */
[----:B------:R-:W-:Y:S02]  /*42f0*/  IMAD.MOV.U32 R24, RZ, RZ, R76 ;  /* 0x000000ffff187224 */ /* 0x000fe400078e004c */
[----:B------:R-:W-:-:S07]  /*4300*/  IMAD.MOV.U32 R25, RZ, RZ, R77 ;  /* 0x000000ffff197224 */ /* 0x000fce00078e004d */
.L_x_989:
[----:B------:R-:W-:Y:S05]  /*4310*/  BSYNC.RECONVERGENT B4 ;  /* 0x0000000000047941 */ /* 0x000fea0003800200 */
.L_x_988:
[----:B------:R-:W-:Y:S04]  /*4320*/  STL.64 [R84+0x28], R24 ;  /* 0x0000281854007387 */ /* 0x000fe80000100a00 */
[----:B------:R-:W2:Y:S01]  /*4330*/  LDL.128 R28, [R82+0x88] ;  /* 0x00008800521c7983 */ /* 0x000ea20000100c00 */
[----:B------:R-:W-:Y:S01]  /*4340*/  IMAD R88, R22, 0x8, R62 ;  /* 0x0000000816587824 */ /* 0x000fe200078e023e */
[----:B--2---:R-:W-:-:S07]  /*4350*/  DMUL R28, R28, R24 ;  /* 0x000000181c1c7228 */ /* 0x004fce0000000000 */
[----:B------:R1:W-:Y:S04]  /*4360*/  STL.64 [R88+0x8], R28 ;  /* 0x0000081c58007387 */ /* 0x0003e80000100a00 */
[----:B------:R-:W2:Y:S01]  /*4370*/  LDL.128 R68, [R82+0xa8] ;  /* 0x0000a80052447983 */ /* 0x000ea20000100c00 */
[----:B------:R-:W-:-:S05]  /*4380*/  IADD3 R26, PT, PT, R59, R26, RZ ;  /* 0x0000001a3b1a7210 */ /* 0x000fca0007ffe0ff */
[----:B------:R-:W-:Y:S01]  /*4390*/  IMAD R26, R26, 0x8, R1 ;  /* 0x000000081a1a7824 */ /* 0x000fe200078e0201 */
[----:B------:R-:W3:Y:S01]  /*43a0*/  MUFU.RCP64H R33, R17 ;  /* 0x0000001100217308 */ /* 0x000ee20000001800 */
[----:B------:R-:W-:Y:S01]  /*43b0*/  VIADD R89, R22, 0x2 ;  /* 0x0000000216597836 */ /* 0x000fe20000000000 */
[----:B------:R-:W-:-:S03]  /*43c0*/  MOV R32, 0x1 ;  /* 0x0000000100207802 */ /* 0x000fc60000000f00 */
[----:B-1----:R-:W-:-:S06]  /*43d0*/  IMAD.IADD R28, R53, 0x1, -R89 ;  /* 0x00000001351c7824 */ /* 0x002fcc00078e0a59 */
[----:B------:R-:W1:Y:S01]  /*43e0*/  I2F.F64.U32 R28, R28 ;  /* 0x0000001c001c7312 */ /* 0x000e620000201800 */
[----:B------:R-:W-:Y:S01]  /*43f0*/  VIADD R63, R83, 0x2 ;  /* 0x00000002533f7836 */ /* 0x000fe20000000000 */
[----:B--2---:R-:W-:-:S07]  /*4400*/  DMUL R68, R68, R24 ;  /* 0x0000001844447228 */ /* 0x004fce0000000000 */
[----:B------:R3:W-:Y:S04]  /*4410*/  STL.64 [R26], R68 ;  /* 0x000000441a007387 */ /* 0x0007e80000100a00 */
[----:B------:R-:W2:Y:S01]  /*4420*/  LDL.128 R72, [R84+0x8] ;  /* 0x0000080054487983 */ /* 0x000ea20000100c00 */
[----:B-1----:R-:W-:Y:S01]  /*4430*/  DMUL R28, R54, R28 ;  /* 0x0000001c361c7228 */ /* 0x002fe20000000000 */
[----:B------:R-:W-:Y:S01]  /*4440*/  BSSY.RECONVERGENT B4, `(.L_x_990) ;  /* 0x0000019000047945 */ /* 0x000fe20003800200 */
[----:B---3--:R-:W-:-:S06]  /*4450*/  DFMA R26, -R16, R32, 1 ;  /* 0x3ff00000101a742b */ /* 0x008fcc0000000120 */
[----:B------:R-:W-:Y:S02]  /*4460*/  DMUL R28, R28, R24 ;  /* 0x000000181c1c7228 */ /* 0x000fe40000000000 */
[----:B------:R-:W-:Y:S02]  /*4470*/  DFMA R64, R26, R26, R26 ;  /* 0x0000001a1a40722b */ /* 0x000fe4000000001a */
[----:B------:R-:W1:Y:S06]  /*4480*/  I2F.F64.U32 R26, R63 ;  /* 0x0000003f001a7312 */ /* 0x000e6c0000201800 */
[----:B------:R-:W-:-:S08]  /*4490*/  DFMA R64, R32, R64, R32 ;  /* 0x000000402040722b */ /* 0x000fd00000000020 */
[----:B------:R-:W-:Y:S02]  /*44a0*/  DFMA R24, -R16, R64, 1 ;  /* 0x3ff000001018742b */ /* 0x000fe40000000140 */
[----:B-1----:R-:W-:-:S06]  /*44b0*/  DMUL R26, R8, R26 ;  /* 0x0000001a081a7228 */ /* 0x002fcc0000000000 */
[----:B------:R-:W-:Y:S02]  /*44c0*/  DFMA R64, R64, R24, R64 ;  /* 0x000000184040722b */ /* 0x000fe40000000040 */
        /* <DEDUP_REMOVED lines=16> */
.L_x_991:
[----:B------:R-:W-:Y:S05]  /*45d0*/  BSYNC.RECONVERGENT B4 ;  /* 0x0000000000047941 */ /* 0x000fea0003800200 */
.L_x_990:
[----:B------:R-:W1:Y:S01]  /*45e0*/  MUFU.RCP64H R33, R17 ;  /* 0x0000001100217308 */ /* 0x000e620000001800 */
[----:B------:R-:W-:Y:S01]  /*45f0*/  IMAD.MOV.U32 R32, RZ, RZ, 0x1 ;  /* 0x00000001ff207424 */ /* 0x000fe200078e00ff */
[----:B------:R-:W-:Y:S01]  /*4600*/  IADD3 R28, PT, PT, -R22, R61, RZ ;  /* 0x0000003d161c7210 */ /* 0x000fe20007ffe1ff */
[----:B------:R-:W-:Y:S01]  /*4610*/  VIADD R26, R83, 0x3 ;  /* 0x00000003531a7836 */ /* 0x000fe20000000000 */
[-C--:B------:R-:W-:Y:S01]  /*4620*/  DMUL R30, R30, R24.reuse ;  /* 0x000000181e1e7228 */ /* 0x080fe20000000000 */
[----:B------:R-:W-:Y:S01]  /*4630*/  IMAD.IADD R63, R59, 0x1, -R89 ;  /* 0x000000013b3f7824 */ /* 0x000fe200078e0a59 */
[----:B------:R-:W-:Y:S01]  /*4640*/  DMUL R70, R70, R24 ;  /* 0x0000001846467228 */ /* 0x000fe20000000000 */
[----:B------:R2:W-:Y:S01]  /*4650*/  STL.64 [R84+0x30], R24 ;  /* 0x0000301854007387 */ /* 0x0005e20000100a00 */
[----:B------:R-:W3:Y:S01]  /*4660*/  I2F.F64.U32 R28, R28 ;  /* 0x0000001c001c7312 */ /* 0x000ee20000201800 */
[----:B------:R-:W-:Y:S01]  /*4670*/  BSSY.RECONVERGENT B4, `(.L_x_992) ;  /* 0x000001e000047945 */ /* 0x000fe20003800200 */
[----:B------:R-:W-:Y:S01]  /*4680*/  LEA R63, R63, R1, 0x3 ;  /* 0x000000013f3f7211 */ /* 0x000fe200078e18ff */
[----:B------:R4:W-:Y:S04]  /*4690*/  STL.64 [R88+0x10], R30 ;  /* 0x0000101e58007387 */ /* 0x0009e80000100a00 */
[----:B------:R4:W-:Y:S01]  /*46a0*/  STL.64 [R63], R70 ;  /* 0x000000463f007387 */ /* 0x0009e20000100a00 */
[----:B------:R-:W5:Y:S01]  /*46b0*/  I2F.F64.U32 R26, R26 ;  /* 0x0000001a001a7312 */ /* 0x000f620000201800 */
[----:B-1----:R-:W-:-:S02]  /*46c0*/  DFMA R64, -R16, R32, 1 ;  /* 0x3ff000001040742b */ /* 0x002fc40000000120 */
[----:B---3--:R-:W-:-:S06]  /*46d0*/  DMUL R28, R54, R28 ;  /* 0x0000001c361c7228 */ /* 0x008fcc0000000000 */
[----:B------:R-:W-:Y:S02]  /*46e0*/  DFMA R64, R64, R64, R64 ;  /* 0x000000404040722b */ /* 0x000fe40000000040 */
[----:B-----5:R-:W-:-:S06]  /*46f0*/  DMUL R26, R8, R26 ;  /* 0x0000001a081a7228 */ /* 0x020fcc0000000000 */
[----:B------:R-:W-:Y:S02]  /*4700*/  DFMA R64, R32, R64, R32 ;  /* 0x000000402040722b */ /* 0x000fe40000000020 */
[----:B------:R-:W-:-:S06]  /*4710*/  DMUL R28, R28, R24 ;  /* 0x000000181c1c7228 */ /* 0x000fcc0000000000 */
[----:B------:R-:W-:Y:S02]  /*4720*/  DFMA R32, -R16, R64, 1 ;  /* 0x3ff000001020742b */ /* 0x000fe40000000140 */
[----:B------:R-:W-:-:S06]  /*4730*/  DFMA R74, R74, R26, -R28 ;  /* 0x0000001a4a4a722b */ /* 0x000fcc000000081c */
[----:B------:R-:W-:-:S04]  /*4740*/  DFMA R32, R64, R32, R64 ;  /* 0x000000204020722b */ /* 0x000fc80000000040 */
[----:B------:R-:W-:-:S04]  /*4750*/  FSETP.GEU.AND P1, PT, |R75|, 6.5827683646048100446e-37, PT ;  /* 0x036000004b00780b */ /* 0x000fc80003f2e200 */
[----:B------:R-:W-:-:S08]  /*4760*/  DMUL R26, R32, R74 ;  /* 0x0000004a201a7228 */ /* 0x000fd00000000000 */
[----:B------:R-:W-:-:S08]  /*4770*/  DFMA R28, -R16, R26, R74 ;  /* 0x0000001a101c722b */ /* 0x000fd0000000014a */
[----:B------:R-:W-:Y:S01]  /*4780*/  DFMA R26, R32, R28, R26 ;  /* 0x0000001c201a722b */ /* 0x000fe2000000001a */
[----:B------:R-:W-:-:S09]  /*4790*/  VIADD R28, R22, 0x3 ;  /* 0x00000003161c7836 */ /* 0x000fd20000000000 */
[----:B--2---:R-:W-:-:S05]  /*47a0*/  FFMA R24, RZ, R17, R27 ;  /* 0x00000011ff187223 */ /* 0x004fca000000001b */
[----:B------:R-:W-:-:S13]  /*47b0*/  FSETP.GT.AND P0, PT, |R24|, 1.469367938527859385e-39, PT ;  /* 0x001000001800780b */ /* 0x000fda0003f04200 */
[----:B----4-:R-:W-:Y:S05]  /*47c0*/  @P0 BRA P1, `(.L_x_993) ;  /* 0x0000000000200947 */ /* 0x010fea0000800000 */
        /* <DEDUP_REMOVED lines=8> */
.L_x_993:
[----:B------:R-:W-:Y:S05]  /*4850*/  BSYNC.RECONVERGENT B4 ;  /* 0x0000000000047941 */ /* 0x000fea0003800200 */
.L_x_992:
[----:B------:R-:W-:Y:S04]  /*4860*/  STL.64 [R84+0x38], R26 ;  /* 0x0000381a54007387 */ /* 0x000fe80000100a00 */
[----:B------:R-:W2:Y:S02]  /*4870*/  LDL.64 R24, [R82+0x98] ;  /* 0x0000980052187983 */ /* 0x000ea40000100a00 */
[----:B--2---:R-:W-:-:S07]  /*4880*/  DMUL R24, R24, R26 ;  /* 0x0000001a18187228 */ /* 0x004fce0000000000 */
[----:B------:R1:W-:Y:S04]  /*4890*/  STL.64 [R88+0x18], R24 ;  /* 0x0000181858007387 */ /* 0x0003e80000100a00 */
[----:B------:R-:W2:Y:S01]  /*48a0*/  LDL.64 R82, [R82+0xb8] ;  /* 0x0000b80052527983 */ /* 0x000ea20000100a00 */
[----:B------:R-:W-:Y:S01]  /*48b0*/  ISETP.NE.AND P0, PT, R28, R23, PT ;  /* 0x000000171c00720c */ /* 0x000fe20003f05270 */
[----:B------:R-:W-:Y:S01]  /*48c0*/  VIADD R22, R22, 0x4 ;  /* 0x0000000416167836 */ /* 0x000fe20000000000 */
[----:B------:R-:W-:Y:S01]  /*48d0*/  MOV R65, R27 ;  /* 0x0000001b00417202 */ /* 0x000fe20000000f00 */
[----:B------:R-:W-:Y:S01]  /*48e0*/  IMAD.MOV.U32 R64, RZ, RZ, R26 ;  /* 0x000000ffff407224 */ /* 0x000fe200078e001a */
[----:B-1----:R-:W-:-:S05]  /*48f0*/  IADD3 R24, PT, PT, R59, -R28, RZ ;  /* 0x8000001c3b187210 */ /* 0x002fca0007ffe0ff */
[----:B------:R-:W-:Y:S01]  /*4900*/  IMAD R24, R24, 0x8, R1 ;  /* 0x0000000818187824 */ /* 0x000fe200078e0201 */
[----:B--2---:R-:W-:-:S07]  /*4910*/  DMUL R82, R82, R26 ;  /* 0x0000001a52527228 */ /* 0x004fce0000000000 */
[----:B------:R2:W-:Y:S01]  /*4920*/  STL.64 [R24], R82 ;  /* 0x0000005218007387 */ /* 0x0005e20000100a00 */
[----:B------:R-:W-:Y:S05]  /*4930*/  @P0 BRA `(.L_x_994) ;  /* 0xfffffff400380947 */ /* 0x000fea000383ffff */
.L_x_985:
[----:B------:R-:W-:-:S13]  /*4940*/  LOP3.LUT P0, RZ, R57, 0x3, RZ, 0xc0, !PT ;  /* 0x0000000339ff7812 */ /* 0x000fda000780c0ff */
[----:B------:R-:W-:Y:S05]  /*4950*/  @!P0 BRA `(.L_x_977) ;  /* 0x0000000800588947 */ /* 0x000fea0003800000 */
[----:B------:R-:W-:-:S13]  /*4960*/  LOP3.LUT P0, RZ, R58, 0x3, RZ, 0xc0, !PT ;  /* 0x000000033aff7812 */ /* 0x000fda000780c0ff */
[----:B------:R-:W-:Y:S05]  /*4970*/  @!P0 BRA `(.L_x_995) ;  /* 0x00000004007c8947 */ /* 0x000fea0003800000 */
[----:B------:R-:W3:Y:S01]  /*4980*/  LDL.64 R66, [R1+0xe0] ;  /* 0x0000e00001427983 */ /* 0x000ee20000100a00 */
[----:B------:R-:W-:-:S04]  /*4990*/  VIADD R23, R22, 0xffffffff ;  /* 0xffffffff16177836 */ /* 0x000fc80000000000 */
[----:B------:R-:W-:-:S05]  /*49a0*/  IMAD R23, R23, 0x8, R60 ;  /* 0x0000000817177824 */ /* 0x000fca00078e023c */
[----:B-1----:R1:W4:Y:S01]  /*49b0*/  LDL.64 R26, [R23] ;  /* 0x00000000171a7983 */ /* 0x0023220000100a00 */
[----:B------:R-:W5:Y:S01]  /*49c0*/  MUFU.RCP64H R31, R17 ;  /* 0x00000011001f7308 */ /* 0x000f620000001800 */
[----:B------:R-:W-:Y:S02]  /*49d0*/  HFMA2 R30, -RZ, RZ, 0, 5.9604644775390625e-08 ;  /* 0x00000001ff1e7431 */ /* 0x000fe400000001ff */
[--C-:B------:R-:W-:Y:S01]  /*49e0*/  IMAD.IADD R32, R57, 0x1, R22.reuse ;  /* 0x0000000139207824 */ /* 0x100fe200078e0216 */
[----:B------:R-:W-:Y:S01]  /*49f0*/  BSSY.RECONVERGENT B4, `(.L_x_996) ;  /* 0x000001c000047945 */ /* 0x000fe20003800200 */
[----:B-1----:R-:W-:-:S03]  /*4a00*/  IMAD.IADD R23, R53, 0x1, -R22 ;  /* 0x0000000135177824 */ /* 0x002fc600078e0a16 */
[----:B--2---:R-:W1:Y:S08]  /*4a10*/  I2F.F64.U32 R24, R32 ;  /* 0x0000002000187312 */ /* 0x004e700000201800 */
[----:B------:R-:W3:Y:S01]  /*4a20*/  I2F.F64.U32 R28, R23 ;  /* 0x00000017001c7312 */ /* 0x000ee20000201800 */
[----:B-----5:R-:W-:Y:S02]  /*4a30*/  DFMA R54, -R16, R30, 1 ;  /* 0x3ff000001036742b */ /* 0x020fe4000000011e */
[----:B-1----:R-:W-:-:S06]  /*4a40*/  DMUL R24, R8, R24 ;  /* 0x0000001808187228 */ /* 0x002fcc0000000000 */
[----:B------:R-:W-:-:S08]  /*4a50*/  DFMA R54, R54, R54, R54 ;  /* 0x000000363636722b */ /* 0x000fd00000000036 */
[----:B------:R-:W-:-:S08]  /*4a60*/  DFMA R54, R30, R54, R30 ;  /* 0x000000361e36722b */ /* 0x000fd0000000001e */
[----:B------:R-:W-:-:S08]  /*4a70*/  DFMA R30, -R16, R54, 1 ;  /* 0x3ff00000101e742b */ /* 0x000fd00000000136 */
[----:B------:R-:W-:Y:S02]  /*4a80*/  DFMA R30, R54, R30, R54 ;  /* 0x0000001e361e722b */ /* 0x000fe40000000036 */
[----:B---3--:R-:W-:-:S08]  /*4a90*/  DMUL R28, R28, R66 ;  /* 0x000000421c1c7228 */ /* 0x008fd00000000000 */
[----:B------:R-:W-:-:S08]  /*4aa0*/  DMUL R28, R28, R64 ;  /* 0x000000401c1c7228 */ /* 0x000fd00000000000 */
        /* <DEDUP_REMOVED lines=16> */
.L_x_997:
[----:B------:R-:W-:Y:S05]  /*4bb0*/  BSYNC.RECONVERGENT B4 ;  /* 0x0000000000047941 */ /* 0x000fea0003800200 */
.L_x_996:
        /* <DEDUP_REMOVED lines=15> */
[----:B------:R-:W3:Y:S04]  /*4cb0*/  LDL.64 R64, [R1+0xe0] ;  /* 0x0000e00001407983 */ /* 0x000ee80000100a00 */
[----:B------:R-:W4:Y:S01]  /*4cc0*/  LDL.64 R28, [R61] ;  /* 0x000000003d1c7983 */ /* 0x000f220000100a00 */
[----:B------:R-:W-:Y:S01]  /*4cd0*/  BSSY.RECONVERGENT B4, `(.L_x_998) ;  /* 0x000001e000047945 */ /* 0x000fe20003800200 */
[----:B--2---:R-:W-:Y:S01]  /*4ce0*/  IMAD.IADD R23, R0, 0x1, -R22 ;  /* 0x0000000100177824 */ /* 0x004fe200078e0a16 */
[----:B-1----:R-:W-:-:S03]  /*4cf0*/  DFMA R26, -R16, R54, 1 ;  /* 0x3ff00000101a742b */ /* 0x002fc60000000136 */
[----:B------:R1:W-:Y:S02]  /*4d00*/  I2F.F64.U32 R30, R23 ;  /* 0x00000017001e7312 */ /* 0x0003e40000201800 */
[----:B-1----:R-:W-:-:S03]  /*4d10*/  IADD3 R23, PT, PT, R32, 0x1, RZ ;  /* 0x0000000120177810 */ /* 0x002fc60007ffe0ff */
[----:B------:R-:W-:-:S03]  /*4d20*/  DFMA R32, R26, R26, R26 ;  /* 0x0000001a1a20722b */ /* 0x000fc6000000001a */
[----:B------:R-:W1:Y:S05]  /*4d30*/  I2F.F64.U32 R26, R23 ;  /* 0x00000017001a7312 */ /* 0x000e6a0000201800 */
[----:B------:R-:W-:Y:S02]  /*4d40*/  DFMA R32, R54, R32, R54 ;  /* 0x000000203620722b */ /* 0x000fe40000000036 */
[----:B-1----:R-:W-:Y:S02]  /*4d50*/  DMUL R26, R8, R26 ;  /* 0x0000001a081a7228 */ /* 0x002fe40000000000 */
[----:B---3--:R-:W-:-:S08]  /*4d60*/  DMUL R30, R30, R64 ;  /* 0x000000401e1e7228 */ /* 0x008fd00000000000 */
[----:B------:R-:W-:Y:S02]  /*4d70*/  DMUL R30, R30, R24 ;  /* 0x000000181e1e7228 */ /* 0x000fe40000000000 */
        /* <DEDUP_REMOVED lines=19> */
.L_x_999:
[----:B------:R-:W-:Y:S05]  /*4eb0*/  BSYNC.RECONVERGENT B4 ;  /* 0x0000000000047941 */ /* 0x000fea0003800200 */
.L_x_998:
[----:B------:R-:W-:Y:S04]  /*4ec0*/  STL.64 [R61+0x28], R24 ;  /* 0x000028183d007387 */ /* 0x000fe80000100a00 */
[----:B------:R-:W2:Y:S01]  /*4ed0*/  LDL.64 R26, [R70+0x88] ;  /* 0x00008800461a7983 */ /* 0x000ea20000100a00 */
[----:B------:R-:W-:Y:S01]  /*4ee0*/  IMAD R62, R22, 0x8, R62 ;  /* 0x00000008163e7824 */ /* 0x000fe200078e023e */
[----:B--2---:R-:W-:-:S07]  /*4ef0*/  DMUL R26, R26, R24 ;  /* 0x000000181a1a7228 */ /* 0x004fce0000000000 */
[----:B------:R1:W-:Y:S04]  /*4f00*/  STL.64 [R62+0x8], R26 ;  /* 0x0000081a3e007387 */ /* 0x0003e80000100a00 */
[----:B-1----:R-:W2:Y:S01]  /*4f10*/  LDL.64 R26, [R70+0xa8] ;  /* 0x0000a800461a7983 */ /* 0x002ea20000100a00 */
[----:B------:R-:W-:Y:S01]  /*4f20*/  IADD3 R23, PT, PT, R59, R23, RZ ;  /* 0x000000173b177210 */ /* 0x000fe20007ffe0ff */
[----:B------:R-:W-:-:S04]  /*4f30*/  VIADD R22, R22, 0x2 ;  /* 0x0000000216167836 */ /* 0x000fc80000000000 */
[----:B------:R-:W-:Y:S01]  /*4f40*/  IMAD R23, R23, 0x8, R1 ;  /* 0x0000000817177824 */ /* 0x000fe200078e0201 */
[----:B--2---:R-:W-:-:S07]  /*4f50*/  DMUL R26, R26, R24 ;  /* 0x000000181a1a7228 */ /* 0x004fce0000000000 */
[----:B------:R3:W-:Y:S04]  /*4f60*/  STL.64 [R23], R26 ;  /* 0x0000001a17007387 */ /* 0x0007e80000100a00 */
.L_x_995:
[----:B---3--:R-:W-:-:S04]  /*4f70*/  LOP3.LUT R23, R58, 0x1, RZ, 0xc0, !PT ;  /* 0x000000013a177812 */ /* 0x008fc800078ec0ff */
[----:B------:R-:W-:-:S13]  /*4f80*/  ISETP.NE.U32.AND P0, PT, R23, 0x1, PT ;  /* 0x000000011700780c */ /* 0x000fda0003f05070 */
[----:B------:R-:W-:Y:S05]  /*4f90*/  @!P0 BRA `(.L_x_977) ;  /* 0x0000000000c88947 */ /* 0x000fea0003800000 */
[----:B------:R-:W-:Y:S01]  /*4fa0*/  VIADD R23, R22, 0xffffffff ;  /* 0xffffffff16177836 */ /* 0x000fe20000000000 */
[----:B------:R-:W3:Y:S04]  /*4fb0*/  LDL.64 R62, [R1+0xe0] ;  /* 0x0000e000013e7983 */ /* 0x000ee80000100a00 */
[----:B------:R-:W-:-:S05]  /*4fc0*/  LEA R23, R23, R60, 0x3 ;  /* 0x0000003c17177211 */ /* 0x000fca00078e18ff */
[----:B------:R-:W4:Y:S04]  /*4fd0*/  LDL.64 R30, [R23+0x20] ;  /* 0x00002000171e7983 */ /* 0x000f280000100a00 */
[----:B-1----:R1:W5:Y:S01]  /*4fe0*/  LDL.64 R26, [R23] ;  /* 0x00000000171a7983 */ /* 0x0023620000100a00 */
[----:B------:R-:W0:Y:S01]  /*4ff0*/  MUFU.RCP64H R33, R17 ;  /* 0x0000001100217308 */ /* 0x000e220000001800 */
[----:B------:R-:W-:Y:S01]  /*5000*/  IMAD.MOV.U32 R32, RZ, RZ, 0x1 ;  /* 0x00000001ff207424 */ /* 0x000fe200078e00ff */
[----:B------:R-:W-:Y:S01]  /*5010*/  BSSY.RECONVERGENT B4, `(.L_x_1000) ;  /* 0x000001d000047945 */ /* 0x000fe20003800200 */
[----:B-1----:R-:W-:-:S05]  /*5020*/  IMAD.IADD R23, R53, 0x1, -R22 ;  /* 0x0000000135177824 */ /* 0x002fca00078e0a16 */
[----:B------:R1:W-:Y:S01]  /*5030*/  I2F.F64.U32 R28, R23 ;  /* 0x00000017001c7312 */ /* 0x0003e20000201800 */
[----:B0-----:R-:W-:Y:S01]  /*5040*/  DFMA R54, -R16, R32, 1 ;  /* 0x3ff000001036742b */ /* 0x001fe20000000120 */
[----:B-1----:R-:W-:-:S06]  /*5050*/  IMAD.IADD R23, R57, 0x1, R22 ;  /* 0x0000000139177824 */ /* 0x002fcc00078e0216 */
[----:B--2---:R-:W0:Y:S01]  /*5060*/  I2F.F64.U32 R24, R23 ;  /* 0x0000001700187312 */ /* 0x004e220000201800 */
[----:B------:R-:W-:-:S08]  /*5070*/  DFMA R54, R54, R54, R54 ;  /* 0x000000363636722b */ /* 0x000fd00000000036 */
[----:B------:R-:W-:Y:S02]  /*5080*/  DFMA R54, R32, R54, R32 ;  /* 0x000000362036722b */ /* 0x000fe40000000020 */
[----:B0-----:R-:W-:Y:S02]  /*5090*/  DMUL R24, R8, R24 ;  /* 0x0000001808187228 */ /* 0x001fe40000000000 */
[----:B---3--:R-:W-:-:S08]  /*50a0*/  DMUL R28, R28, R62 ;  /* 0x0000003e1c1c7228 */ /* 0x008fd00000000000 */
[----:B----4-:R-:W-:Y:S02]  /*50b0*/  DMUL R28, R28, R30 ;  /* 0x0000001e1c1c7228 */ /* 0x010fe40000000000 */
[----:B------:R-:W-:-:S06]  /*50c0*/  DFMA R30, -R16, R54, 1 ;  /* 0x3ff00000101e742b */ /* 0x000fcc0000000136 */
[----:B-----5:R-:W-:Y:S02]  /*50d0*/  DFMA R28, R24, R26, -R28 ;  /* 0x0000001a181c722b */ /* 0x020fe4000000081c */
        /* <DEDUP_REMOVED lines=10> */
[----:B------:R-:W-:Y:S01]  /*5180*/  MOV R63, 0x51c0 ;  /* 0x000051c0003f7802 */ /* 0x000fe20000000f00 */
[----:B------:R-:W-:Y:S02]  /*5190*/  IMAD.MOV.U32 R64, RZ, RZ, R16 ;  /* 0x000000ffff407224 */ /* 0x000fe400078e0010 */
[----:B------:R-:W-:-:S07]  /*51a0*/  IMAD.MOV.U32 R67, RZ, RZ, R17 ;  /* 0x000000ffff437224 */ /* 0x000fce00078e0011 */
[----:B------:R-:W-:Y:S05]  /*51b0*/  CALL.REL.NOINC `($__internal_13_$__cuda_sm20_div_rn_f64_full) ;  /* 0x0000010c003c7944 */ /* 0x000fea0003c00000 */
[----:B------:R-:W-:Y:S01]  /*51c0*/  MOV R24, R76 ;  /* 0x0000004c00187202 */ /* 0x000fe20000000f00 */
[----:B------:R-:W-:-:S07]  /*51d0*/  IMAD.MOV.U32 R25, RZ, RZ, R77 ;  /* 0x000000ffff197224 */ /* 0x000fce00078e004d */
.L_x_1001:
[----:B------:R-:W-:Y:S05]  /*51e0*/  BSYNC.RECONVERGENT B4 ;  /* 0x0000000000047941 */ /* 0x000fea0003800200 */
.L_x_1000:
[C---:B------:R-:W-:Y:S02]  /*51f0*/  IMAD R60, R22.reuse, 0x8, R60 ;  /* 0x00000008163c7824 */ /* 0x040fe400078e023c */
[----:B------:R-:W-:-:S03]  /*5200*/  IMAD R28, R22, 0x8, R1 ;  /* 0x00000008161c7824 */ /* 0x000fc600078e0201 */
[----:B------:R-:W-:Y:S04]  /*5210*/  STL.64 [R60+0x20], R24 ;  /* 0x000020183c007387 */ /* 0x000fe80000100a00 */
[----:B------:R-:W2:Y:S01]  /*5220*/  LDL.64 R26, [R28+0x80] ;  /* 0x000080001c1a7983 */ /* 0x000ea20000100a00 */
[----:B------:R-:W-:-:S05]  /*5230*/  IADD3 R23, PT, PT, R59, R22, RZ ;  /* 0x000000163b177210 */ /* 0x000fca0007ffe0ff */
[----:B------:R-:W-:Y:S01]  /*5240*/  IMAD R23, R23, 0x8, R1 ;  /* 0x0000000817177824 */ /* 0x000fe200078e0201 */
[----:B--2---:R-:W-:-:S07]  /*5250*/  DMUL R26, R26, R24 ;  /* 0x000000181a1a7228 */ /* 0x004fce0000000000 */
[----:B------:R0:W-:Y:S04]  /*5260*/  STL.64 [R23], R26 ;  /* 0x0000001a17007387 */ /* 0x0001e80000100a00 */
[----:B0-----:R-:W2:Y:S01]  /*5270*/  LDL.64 R26, [R28+0xa0] ;  /* 0x0000a0001c1a7983 */ /* 0x001ea20000100a00 */
[----:B------:R-:W-:-:S04]  /*5280*/  IMAD.IADD R22, R59, 0x1, -R22 ;  /* 0x000000013b167824 */ /* 0x000fc800078e0a16 */
[----:B------:R-:W-:Y:S01]  /*5290*/  IMAD R22, R22, 0x8, R1 ;  /* 0x0000000816167824 */ /* 0x000fe200078e0201 */
[----:B--2---:R-:W-:-:S07]  /*52a0*/  DMUL R26, R26, R24 ;  /* 0x000000181a1a7228 */ /* 0x004fce0000000000 */
[----:B------:R3:W-:Y:S04]  /*52b0*/  STL.64 [R22], R26 ;  /* 0x0000001a16007387 */ /* 0x0007e80000100a00 */
.L_x_977:
[----:B------:R-:W-:Y:S05]  /*52c0*/  BSYNC.RECONVERGENT B3 ;  /* 0x0000000000037941 */ /* 0x000fea0003800200 */
.L_x_965:
[----:B------:R-:W-:Y:S02]  /*52d0*/  ISETP.NE.AND P0, PT, R0, UR38, PT ;  /* 0x0000002600007c0c */ /* 0x000fe4000bf05270 */
[----:B------:R-:W-:-:S11]  /*52e0*/  IADD3 R58, PT, PT, R58, 0x1, RZ ;  /* 0x000000013a3a7810 */ /* 0x000fd60007ffe0ff */
[----:B------:R-:W-:Y:S05]  /*52f0*/  @P0 BRA `(.L_x_1002) ;  /* 0xffffffcc00f80947 */ /* 0x000fea000383ffff */
.L_x_961:
[----:B------:R-:W-:Y:S05]  /*5300*/  BSYNC.RECONVERGENT B2 ;  /* 0x0000000000027941 */ /* 0x000fea0003800200 */
.L_x_957:
[----:B----4-:R-:W-:Y:S01]  /*5310*/  DMUL R20, R8, -R2 ;  /* 0x8000000208147228 */ /* 0x010fe20000000000 */
[----:B------:R-:W-:Y:S01]  /*5320*/  IMAD.MOV.U32 R4, RZ, RZ, 0x652b82fe ;  /* 0x652b82feff047424 */ /* 0x000fe200078e00ff */
[----:B------:R-:W-:Y:S01]  /*5330*/  UMOV UR4, 0xfefa39ef ;  /* 0xfefa39ef00047882 */ /* 0x000fe20000000000 */
[----:B------:R-:W-:Y:S01]  /*5340*/  IMAD.MOV.U32 R5, RZ, RZ, 0x3ff71547 ;  /* 0x3ff71547ff057424 */ /* 0x000fe200078e00ff */
[----:B------:R-:W-:Y:S01]  /*5350*/  UMOV UR5, 0x3fe62e42 ;  /* 0x3fe62e4200057882 */ /* 0x000fe20000000000 */
[----:B------:R-:W4:Y:S01]  /*5360*/  MUFU.RCP64H R11, R9 ;  /* 0x00000009000b7308 */ /* 0x000f220000001800 */
[----:B------:R-:W-:Y:S01]  /*5370*/  IMAD.MOV.U32 R10, RZ, RZ, 0x1 ;  /* 0x00000001ff0a7424 */ /* 0x000fe200078e00ff */
[----:B------:R-:W-:Y:S02]  /*5380*/  BSSY.RECONVERGENT B1, `(.L_x_1003) ;  /* 0x000003b000017945 */ /* 0x000fe40003800200 */
[----:B0--3--:R-:W-:Y:S01]  /*5390*/  DFMA R22, R20, R4, 6.75539944105574400000e+15 ;  /* 0x433800001416742b */ /* 0x009fe20000000004 */
[----:B------:R-:W-:-:S07]  /*53a0*/  FSETP.GEU.AND P0, PT, |R21|, 4.1917929649353027344, PT ;  /* 0x4086232b1500780b */ /* 0x000fce0003f0e200 */
[----:B------:R-:W-:Y:S02]  /*53b0*/  DADD R4, R22, -6.75539944105574400000e+15 ;  /* 0xc338000016047429 */ /* 0x000fe40000000000 */
[----:B----4-:R-:W-:-:S06]  /*53c0*/  DFMA R16, -R8, R10, 1 ;  /* 0x3ff000000810742b */ /* 0x010fcc000000010a */
        /* <DEDUP_REMOVED lines=46> */
[----:B-12---:R-:W-:Y:S02]  /*56b0*/  @!P1 LEA.HI R0, R22, R22, RZ, 0x1 ;  /* 0x0000001616009211 */ /* 0x006fe400078f08ff */
[----:B------:R-:W-:Y:S02]  /*56c0*/  FSEL R5, R5, RZ, P0 ;  /* 0x000000ff05057208 */ /* 0x000fe40000000000 */
[----:B------:R-:W-:-:S04]  /*56d0*/  @!P1 SHF.R.S32.HI R0, RZ, 0x1, R0 ;  /* 0x00000001ff009819 */ /* 0x000fc80000011400 */
[----:B------:R-:W-:Y:S01]  /*56e0*/  @!P1 IADD3 R10, PT, PT, R22, -R0, RZ ;  /* 0x80000000160a9210 */ /* 0x000fe20007ffe0ff */
[----:B------:R-:W-:-:S03]  /*56f0*/  @!P1 IMAD R7, R0, 0x100000, R7 ;  /* 0x0010000000079824 */ /* 0x000fc600078e0207 */
[----:B------:R-:W-:Y:S01]  /*5700*/  @!P1 LEA R11, R10, 0x3ff00000, 0x14 ;  /* 0x3ff000000a0b9811 */ /* 0x000fe200078ea0ff */
[----:B------:R-:W-:-:S06]  /*5710*/  @!P1 IMAD.MOV.U32 R10, RZ, RZ, RZ ;  /* 0x000000ffff0a9224 */ /* 0x000fcc00078e00ff */
[----:B------:R-:W-:-:S11]  /*5720*/  @!P1 DMUL R4, R6, R10 ;  /* 0x0000000a06049228 */ /* 0x000fd60000000000 */
.L_x_1004:
[----:B------:R-:W-:Y:S05]  /*5730*/  BSYNC.RECONVERGENT B1 ;  /* 0x0000000000017941 */ /* 0x000fea0003800200 */
.L_x_1003:
[----:B------:R-:W-:Y:S01]  /*5740*/  DMUL R10, R4, R12 ;  /* 0x0000000c040a7228 */ /* 0x000fe20000000000 */
[----:B------:R-:W-:Y:S01]  /*5750*/  BSSY.RECONVERGENT B2, `(.L_x_1005) ;  /* 0x0000011000027945 */ /* 0x000fe20003800200 */
[----:B------:R-:W-:-:S06]  /*5760*/  ISETP.LE.AND P1, PT, RZ, UR38, PT ;  /* 0x00000026ff007c0c */ /* 0x000fcc000bf23270 */
[----:B------:R-:W-:Y:S02]  /*5770*/  DMUL R4, R10, R16 ;  /* 0x000000100a047228 */ /* 0x000fe40000000000 */
[----:B------:R-:W-:-:S06]  /*5780*/  FSETP.GEU.AND P3, PT, |R11|, 6.5827683646048100446e-37, PT ;  /* 0x036000000b00780b */ /* 0x000fcc0003f6e200 */
[----:B------:R-:W-:-:S08]  /*5790*/  DFMA R6, -R8, R4, R10 ;  /* 0x000000040806722b */ /* 0x000fd0000000010a */
[----:B------:R-:W-:-:S10]  /*57a0*/  DFMA R4, R16, R6, R4 ;  /* 0x000000061004722b */ /* 0x000fd40000000004 */
[----:B-12---:R-:W-:-:S05]  /*57b0*/  FFMA R0, RZ, R9, R5 ;  /* 0x00000009ff007223 */ /* 0x006fca0000000005 */
        /* <DEDUP_REMOVED lines=8> */
[----:B------:R-:W-:Y:S01]  /*5840*/  IMAD.MOV.U32 R4, RZ, RZ, R76 ;  /* 0x000000ffff047224 */ /* 0x000fe200078e004c */
[----:B------:R-:W-:-:S07]  /*5850*/  MOV R5, R77 ;  /* 0x0000004d00057202 */ /* 0x000fce0000000f00 */
.L_x_1006:
[----:B------:R-:W-:Y:S05]  /*5860*/  BSYNC.RECONVERGENT B2 ;  /* 0x0000000000027941 */ /* 0x000fea0003800200 */
.L_x_1005:
[----:B------:R-:W-:Y:S05]  /*5870*/  @!P1 BRA `(.L_x_1007) ;  /* 0x0000000800ac9947 */ /* 0x000fea0003800000 */
[----:B------:R-:W-:Y:S01]  /*5880*/  PRMT R0, RZ, 0x7610, R0 ;  /* 0x00007610ff007816 */ /* 0x000fe20000000000 */
[----:B------:R-:W-:Y:S01]  /*5890*/  IMAD.MOV.U32 R86, RZ, RZ, RZ ;  /* 0x000000ffff567224 */ /* 0x000fe200078e00ff */
[----:B------:R-:W-:Y:S01]  /*58a0*/  PRMT R53, RZ, 0x7610, R53 ;  /* 0x00007610ff357816 */ /* 0x000fe20000000035 */
[----:B------:R-:W-:Y:S01]  /*58b0*/  UMOV UR4, URZ ;  /* 0x000000ff00047c82 */ /* 0x000fe20008000000 */
[----:B------:R-:W-:-:S05]  /*58c0*/  UMOV UR6, 0x1 ;  /* 0x0000000100067882 */ /* 0x000fca0000000000 */
.L_x_1012:
[----:B------:R-:W-:Y:S01]  /*58d0*/  USHF.L.U32 UR7, UR4, 0x1, URZ ;  /* 0x0000000104077899 */ /* 0x000fe200080006ff */
[----:B------:R-:W-:Y:S01]  /*58e0*/  DMUL R6, R4, R46 ;  /* 0x0000002e04067228 */ /* 0x000fe20000000000 */
[----:B------:R-:W-:Y:S01]  /*58f0*/  UMOV UR5, UR4 ;  /* 0x0000000400057c82 */ /* 0x000fe20008000000 */
[----:B------:R-:W-:Y:S02]  /*5900*/  ULOP3.LUT UP0, URZ, UR6, 0xf, URZ, 0xc0, !UPT ;  /* 0x0000000f06ff7892 */ /* 0x000fe4000f80c0ff */
[----:B------:R-:W-:Y:S02]  /*5910*/  UISETP.GE.U32.AND UP2, UPT, UR7, 0xf, UPT ;  /* 0x0000000f0700788c */ /* 0x000fe4000bf46070 */
[----:B------:R-:W-:Y:S02]  /*5920*/  UIADD3 UR4, UPT, UPT, UR4, 0x1, URZ ;  /* 0x0000000104047890 */ /* 0x000fe4000fffe0ff */
[----:B------:R-:W-:-:S05]  /*5930*/  UISETP.NE.AND UP1, UPT, UR5, UR38, UPT ;  /* 0x000000260500728c */ /* 0x000fca000bf25270 */
[----:B0-----:R-:W-:Y:S06]  /*5940*/  BRA.U !UP2, `(.L_x_1008) ;  /* 0x000000050a207547 */ /* 0x001fec000b800000 */
[----:B------:R-:W-:Y:S01]  /*5950*/  ULOP3.LUT UR7, UR6, 0xfffffff0, URZ, 0xc0, !UPT ;  /* 0xfffffff006077892 */ /* 0x000fe2000f8ec0ff */
[----:B------:R-:W-:-:S11]  /*5960*/  UMOV UR5, URZ ;  /* 0x000000ff00057c82 */ /* 0x000fd60008000000 */
.L_x_1009:
[----:B------:R-:W-:-:S05]  /*5970*/  IMAD R80, R86, 0x8, R1 ;  /* 0x0000000856507824 */ /* 0x000fca00078e0201 */
[----:B------:R-:W2:Y:S04]  /*5980*/  LDL.64 R8, [R80] ;  /* 0x0000000050087983 */ /* 0x000ea80000100a00 */
[----:B------:R-:W3:Y:S04]  /*5990*/  LDL.64 R16, [R80+0x8] ;  /* 0x0000080050107983 */ /* 0x000ee80000100a00 */
[----:B------:R-:W4:Y:S04]  /*59a0*/  LDL.64 R22, [R80+0x10] ;  /* 0x0000100050167983 */ /* 0x000f280000100a00 */
[----:B------:R-:W5:Y:S04]  /*59b0*/  LDL.64 R26, [R80+0x18] ;  /* 0x00001800501a7983 */ /* 0x000f680000100a00 */
[----:B0-----:R-:W5:Y:S04]  /*59c0*/  LDL.64 R30, [R80+0x20] ;  /* 0x00002000501e7983 */ /* 0x001f680000100a00 */
        /* <DEDUP_REMOVED lines=18> */
[----:B------:R-:W5:Y:S04]  /*5af0*/  LDS.64 R28, [R87+0x18] ;  /* 0x00001800571c7984 */ /* 0x000f680000000a00 */
[----:B------:R-:W1:Y:S04]  /*5b00*/  LDS.64 R32, [R87+0x20] ;  /* 0x0000200057207984 */ /* 0x000e680000000a00 */
[----:B------:R-:W1:Y:S04]  /*5b10*/  LDS.64 R56, [R87+0x28] ;  /* 0x0000280057387984 */ /* 0x000e680000000a00 */
[----:B------:R-:W1:Y:S04]  /*5b20*/  LDS.64 R60, [R87+0x30] ;  /* 0x00003000573c7984 */ /* 0x000e680000000a00 */
[----:B------:R-:W1:Y:S04]  /*5b30*/  LDS.64 R64, [R87+0x38] ;  /* 0x0000380057407984 */ /* 0x000e680000000a00 */
[----:B0-----:R-:W-:Y:S04]  /*5b40*/  LDS.64 R80, [R87+0x70] ;  /* 0x0000700057507984 */ /* 0x001fe80000000a00 */
[----:B------:R-:W-:Y:S01]  /*5b50*/  LDS.64 R84, [R87+0x78] ;  /* 0x0000780057547984 */ /* 0x000fe20000000a00 */
[----:B--2---:R-:W-:-:S03]  /*5b60*/  DFMA R8, R6, R8, R10 ;  /* 0x000000080608722b */ /* 0x004fc6000000000a */
[----:B------:R-:W0:Y:S01]  /*5b70*/  LDS.64 R10, [R87+0x40] ;  /* 0x00004000570a7984 */ /* 0x000e220000000a00 */
[----:B---3--:R-:W-:-:S03]  /*5b80*/  DFMA R16, R6, R16, R20 ;  /* 0x000000100610722b */ /* 0x008fc60000000014 */
[----:B------:R-:W2:Y:S01]  /*5b90*/  LDS.64 R20, [R87+0x48] ;  /* 0x0000480057147984 */ /* 0x000ea20000000a00 */
[----:B----4-:R-:W-:-:S03]  /*5ba0*/  DFMA R22, R6, R22, R24 ;  /* 0x000000160616722b */ /* 0x010fc60000000018 */
[----:B------:R-:W3:Y:S01]  /*5bb0*/  LDS.64 R24, [R87+0x50] ;  /* 0x0000500057187984 */ /* 0x000ee20000000a00 */
[----:B-----5:R-:W-:-:S03]  /*5bc0*/  DFMA R26, R6, R26, R28 ;  /* 0x0000001a061a722b */ /* 0x020fc6000000001c */
[----:B------:R-:W4:Y:S01]  /*5bd0*/  LDS.64 R28, [R87+0x58] ;  /* 0x00005800571c7984 */ /* 0x000f220000000a00 */
[----:B-1----:R-:W-:-:S03]  /*5be0*/  DFMA R30, R6, R30, R32 ;  /* 0x0000001e061e722b */ /* 0x002fc60000000020 */
[----:B------:R-:W1:Y:S01]  /*5bf0*/  LDS.64 R32, [R87+0x60] ;  /* 0x0000600057207984 */ /* 0x000e620000000a00 */
[----:B------:R-:W-:-:S03]  /*5c00*/  DFMA R54, R6, R54, R56 ;  /* 0x000000360636722b */ /* 0x000fc60000000038 */
[----:B------:R-:W5:Y:S01]  /*5c10*/  LDS.64 R56, [R87+0x68] ;  /* 0x0000680057387984 */ /* 0x000f620000000a00 */
[----:B------:R-:W-:-:S03]  /*5c20*/  DFMA R58, R6, R58, R60 ;  /* 0x0000003a063a722b */ /* 0x000fc6000000003c */
[----:B------:R0:W-:Y:S01]  /*5c30*/  STS.64 [R87], R8 ;  /* 0x0000000857007388 */ /* 0x0001e20000000a00 */
[----:B------:R-:W-:-:S03]  /*5c40*/  DFMA R62, R6, R62, R64 ;  /* 0x0000003e063e722b */ /* 0x000fc60000000040 */
[----:B------:R0:W-:Y:S04]  /*5c50*/  STS.64 [R87+0x8], R16 ;  /* 0x0000081057007388 */ /* 0x0001e80000000a00 */
[----:B------:R1:W-:Y:S04]  /*5c60*/  STS.64 [R87+0x10], R22 ;  /* 0x0000101657007388 */ /* 0x0003e80000000a00 */
[----:B------:R1:W-:Y:S01]  /*5c70*/  STS.64 [R87+0x18], R26 ;  /* 0x0000181a57007388 */ /* 0x0003e20000000a00 */
[----:B0-----:R-:W-:-:S03]  /*5c80*/  DFMA R10, R6, R66, R10 ;  /* 0x00000042060a722b */ /* 0x001fc6000000000a */
[----:B------:R0:W-:Y:S01]  /*5c90*/  STS.64 [R87+0x20], R30 ;  /* 0x0000201e57007388 */ /* 0x0001e20000000a00 */
[----:B--2---:R-:W-:-:S03]  /*5ca0*/  DFMA R20, R6, R68, R20 ;  /* 0x000000440614722b */ /* 0x004fc60000000014 */
[----:B------:R0:W-:Y:S01]  /*5cb0*/  STS.64 [R87+0x28], R54 ;  /* 0x0000283657007388 */ /* 0x0001e20000000a00 */
[----:B---3--:R-:W-:-:S03]  /*5cc0*/  DFMA R24, R6, R70, R24 ;  /* 0x000000460618722b */ /* 0x008fc60000000018 */
[----:B------:R0:W-:Y:S01]  /*5cd0*/  STS.64 [R87+0x30], R58 ;  /* 0x0000303a57007388 */ /* 0x0001e20000000a00 */
[----:B----4-:R-:W-:-:S03]  /*5ce0*/  DFMA R28, R6, R72, R28 ;  /* 0x00000048061c722b */ /* 0x010fc6000000001c */
[----:B------:R0:W-:Y:S01]  /*5cf0*/  STS.64 [R87+0x38], R62 ;  /* 0x0000383e57007388 */ /* 0x0001e20000000a00 */
[C---:B------:R-:W-:Y:S02]  /*5d00*/  DFMA R78, R6.reuse, R78, R80 ;  /* 0x0000004e064e722b */ /* 0x040fe40000000050 */
[C---:B-1----:R-:W-:Y:S01]  /*5d10*/  DFMA R32, R6.reuse, R74, R32 ;  /* 0x0000004a0620722b */ /* 0x042fe20000000020 */
[----:B------:R0:W-:Y:S01]  /*5d20*/  STS.64 [R87+0x40], R10 ;  /* 0x0000400a57007388 */ /* 0x0001e20000000a00 */
[C---:B------:R-:W-:Y:S02]  /*5d30*/  DFMA R82, R6.reuse, R82, R84 ;  /* 0x000000520652722b */ /* 0x040fe40000000054 */
[----:B-----5:R-:W-:Y:S01]  /*5d40*/  DFMA R56, R6, R76, R56 ;  /* 0x0000004c0638722b */ /* 0x020fe20000000038 */
[----:B------:R0:W-:Y:S04]  /*5d50*/  STS.64 [R87+0x48], R20 ;  /* 0x0000481457007388 */ /* 0x0001e80000000a00 */
[----:B------:R0:W-:Y:S04]  /*5d60*/  STS.64 [R87+0x50], R24 ;  /* 0x0000501857007388 */ /* 0x0001e80000000a00 */
[----:B------:R0:W-:Y:S04]  /*5d70*/  STS.64 [R87+0x58], R28 ;  /* 0x0000581c57007388 */ /* 0x0001e80000000a00 */
[----:B------:R0:W-:Y:S04]  /*5d80*/  STS.64 [R87+0x60], R32 ;  /* 0x0000602057007388 */ /* 0x0001e80000000a00 */
[----:B------:R0:W-:Y:S04]  /*5d90*/  STS.64 [R87+0x68], R56 ;  /* 0x0000683857007388 */ /* 0x0001e80000000a00 */
[----:B------:R0:W-:Y:S04]  /*5da0*/  STS.64 [R87+0x70], R78 ;  /* 0x0000704e57007388 */ /* 0x0001e80000000a00 */
[----:B------:R0:W-:Y:S01]  /*5db0*/  STS.64 [R87+0x78], R82 ;  /* 0x0000785257007388 */ /* 0x0001e20000000a00 */
[----:B------:R-:W-:Y:S05]  /*5dc0*/  BRA.U UP2, `(.L_x_1009) ;  /* 0xfffffff902e87547 */ /* 0x000fea000b83ffff */
.L_x_1008:
[----:B------:R-:W-:Y:S02]  /*5dd0*/  IMAD.MOV.U32 R64, RZ, RZ, R46 ;  /* 0x000000ffff407224 */ /* 0x000fe400078e002e */
[----:B------:R-:W-:Y:S01]  /*5de0*/  IMAD.MOV.U32 R65, RZ, RZ, R47 ;  /* 0x000000ffff417224 */ /* 0x000fe200078e002f */
        /* <DEDUP_REMOVED lines=38> */
[----:B------:R2:W-:Y:S04]  /*6050*/  STS.64 [R66+0x28], R32 ;  /* 0x0000282042007388 */ /* 0x0005e80000000a00 */
[----:B------:R2:W-:Y:S01]  /*6060*/  STS.64 [R66+0x30], R56 ;  /* 0x0000303842007388 */ /* 0x0005e20000000a00 */
[----:B------:R-:W-:-:S07]  /*6070*/  DFMA R60, R6, R60, R62 ;  /* 0x0000003c063c722b */ /* 0x000fce000000003e */
[----:B------:R2:W-:Y:S04]  /*6080*/  STS.64 [R66+0x38], R60 ;  /* 0x0000383c42007388 */ /* 0x0005e80000000a00 */
.L_x_1011:
[----:B--2---:R-:W-:-:S05]  /*6090*/  @P1 IMAD R24, R54, 0x8, R1 ;  /* 0x0000000836181824 */ /* 0x004fca00078e0201 */
[----:B------:R-:W2:Y:S04]  /*60a0*/  @P1 LDL.64 R8, [R24] ;  /* 0x0000000018081983 */ /* 0x000ea80000100a00 */
[----:B------:R-:W3:Y:S04]  /*60b0*/  @P1 LDL.64 R16, [R24+0x8] ;  /* 0x0000080018101983 */ /* 0x000ee80000100a00 */
[----:B------:R-:W4:Y:S04]  /*60c0*/  @P1 LDL.64 R20, [R24+0x10] ;  /* 0x0000100018141983 */ /* 0x000f280000100a00 */
[----:B------:R-:W5:Y:S01]  /*60d0*/  @P1 LDL.64 R24, [R24+0x18] ;  /* 0x0000180018181983 */ /* 0x000f620000100a00 */
        /* <DEDUP_REMOVED lines=9> */
[----:B------:R-:W4:Y:S04]  /*6170*/  @P1 LDS.64 R22, [R55+0x10] ;  /* 0x0000100037161984 */ /* 0x000f280000000a00 */
[----:B------:R-:W5:Y:S01]  /*6180*/  @!P0 LDL.64 R32, [R32+0x10] ;  /* 0x0000100020208983 */ /* 0x000f620000100a00 */
[----:B------:R-:W-:-:S02]  /*6190*/  VIADD R86, R54, 0x1 ;  /* 0x0000000136567836 */ /* 0x000fc40000000000 */
[C---:B------:R-:W-:Y:S01]  /*61a0*/  @!P0 VIADD R86, R54.reuse, 0x3 ;  /* 0x0000000336568836 */ /* 0x040fe20000000000 */
[----:B------:R-:W5:Y:S01]  /*61b0*/  @P1 LDS.64 R26, [R55+0x18] ;  /* 0x00001800371a1984 */ /* 0x000f620000000a00 */
[C---:B--2---:R-:W-:Y:S02]  /*61c0*/  @P1 DFMA R8, R6.reuse, R8, R10 ;  /* 0x000000080608122b */ /* 0x044fe4000000000a */
[----:B---3--:R-:W-:Y:S01]  /*61d0*/  @P1 DFMA R16, R6, R16, R18 ;  /* 0x000000100610122b */ /* 0x008fe20000000012 */
[----:B------:R-:W-:-:S04]  /*61e0*/  IMAD R19, R54, 0x8, R49 ;  /* 0x0000000836137824 */ /* 0x000fc800078e0231 */
[----:B------:R-:W-:Y:S01]  /*61f0*/  @P1 STS.64 [R55], R8 ;  /* 0x0000000837001388 */ /* 0x000fe20000000a00 */
[----:B----4-:R-:W-:-:S03]  /*6200*/  @P1 DFMA R20, R6, R20, R22 ;  /* 0x000000140614122b */ /* 0x010fc60000000016 */
[----:B------:R-:W-:Y:S04]  /*6210*/  @P1 STS.64 [R55+0x8], R16 ;  /* 0x0000081037001388 */ /* 0x000fe80000000a00 */
[----:B------:R-:W-:Y:S01]  /*6220*/  @P1 STS.64 [R55+0x10], R20 ;  /* 0x0000101437001388 */ /* 0x000fe20000000a00 */
[----:B-----5:R-:W-:-:S07]  /*6230*/  @P1 DFMA R24, R6, R24, R26 ;  /* 0x000000180618122b */ /* 0x020fce000000001a */
        /* <DEDUP_REMOVED lines=10> */
.L_x_1010:
[----:B-1----:R-:W-:Y:S01]  /*62e0*/  DADD R18, -RZ, -R64 ;  /* 0x00000000ff127229 */ /* 0x002fe20000000940 */
[----:B------:R-:W-:Y:S01]  /*62f0*/  IADD3 R53, PT, PT, R53, 0x1, RZ ;  /* 0x0000000135357810 */ /* 0x000fe20007ffe0ff */
[----:B------:R-:W-:Y:S01]  /*6300*/  VIADD R0, R0, 0x1 ;  /* 0x0000000100007836 */ /* 0x000fe20000000000 */
[----:B------:R-:W-:Y:S01]  /*6310*/  UIADD3 UR6, UPT, UPT, UR6, 0x2, URZ ;  /* 0x0000000206067890 */ /* 0x000fe2000fffe0ff */
[----:B------:R-:W-:Y:S11]  /*6320*/  BRA.U UP1, `(.L_x_1012) ;  /* 0xfffffff501687547 */ /* 0x000ff6000b83ffff */
.L_x_1007:
[----:B------:R-:W-:Y:S05]  /*6330*/  @!P2 BRA `(.L_x_1013) ;  /* 0xffffffb00050a947 */ /* 0x000fea000383ffff */
.L_x_949:
[----:B------:R-:W-:Y:S05]  /*6340*/  BSYNC.RECONVERGENT B0 ;  /* 0x0000000000007941 */ /* 0x000fea0003800200 */
.L_x_948:
[----:B------:R-:W-:Y:S01]  /*6350*/  DMUL R2, R36, R36 ;  /* 0x0000002424027228 */ /* 0x000fe20000000000 */
[----:B------:R-:W-:Y:S01]  /*6360*/  UISETP.GE.AND UP0, UPT, UR38, 0x1, UPT ;  /* 0x000000012600788c */ /* 0x000fe2000bf06270 */
[----:B------:R-:W-:Y:S01]  /*6370*/  UMOV UR4, 0xa0b5ed8d ;  /* 0xa0b5ed8d00047882 */ /* 0x000fe20000000000 */
[----:B------:R-:W-:-:S05]  /*6380*/  UMOV UR5, 0x3eb0c6f7 ;  /* 0x3eb0c6f700057882 */ /* 0x000fca0000000000 */
[----:B------:R-:W-:-:S08]  /*6390*/  DFMA R2, R34, R34, R2 ;  /* 0x000000222202722b */ /* 0x000fd00000000002 */
[----:B------:R-:W-:-:S08]  /*63a0*/  DFMA R22, R38, R38, R2 ;  /* 0x000000262616722b */ /* 0x000fd00000000002 */
[----:B------:R-:W-:-:S06]  /*63b0*/  DSETP.GT.AND P0, PT, R22, UR4, PT ;  /* 0x0000000416007e2a */ /* 0x000fcc000bf04000 */
[----:B-123--:R-:W-:Y:S01]  /*63c0*/  SEL R0, RZ, 0x1, P0 ;  /* 0x00000001ff007807 */ /* 0x00efe20000000000 */
[----:B------:R-:W-:Y:S07]  /*63d0*/  BRA.U !UP0, `(.L_x_1014) ;  /* 0x0000005908247547 */ /* 0x000fee000b800000 */
[----:B------:R-:W1:Y:S01]  /*63e0*/  LDCU UR4, c[0x0][0x3d0] ;  /* 0x00007a00ff0477ac */ /* 0x000e620008000800 */
[----:B------:R-:W-:Y:S01]  /*63f0*/  IMAD.IADD R0, R42, 0x1, R0 ;  /* 0x000000012a007824 */ /* 0x000fe200078e0200 */
[----:B------:R-:W-:Y:S04]  /*6400*/  BSSY.RECONVERGENT B2, `(.L_x_1015) ;  /* 0x0000585000027945 */ /* 0x000fe80003800200 */
[----:B-1----:R-:W-:-:S13]  /*6410*/  ISETP.GE.AND P0, PT, R0, UR4, PT ;  /* 0x0000000400007c0c */ /* 0x002fda000bf06270 */
[----:B------:R-:W-:Y:S05]  /*6420*/  @P0 BRA `(.L_x_1016) ;  /* 0x0000005800080947 */ /* 0x000fea0003800000 */
[----:B------:R-:W1:Y:S01]  /*6430*/  LDCU.64 UR8, c[0x0][0x3b0] ;  /* 0x00007600ff0877ac */ /* 0x000e620008000a00 */
[----:B0-----:R-:W-:Y:S01]  /*6440*/  DADD R24, R40, R40 ;  /* 0x0000000028187229 */ /* 0x001fe20000000028 */
[----:B------:R-:W-:Y:S01]  /*6450*/  MOV R56, UR46 ;  /* 0x0000002e00387c02 */ /* 0x000fe20008000f00 */
[----:B------:R-:W-:Y:S01]  /*6460*/  IMAD.U32 R57, RZ, RZ, UR46 ;  /* 0x0000002eff397e24 */ /* 0x000fe2000f8e00ff */
[----:B------:R-:W-:Y:S02]  /*6470*/  UIADD3 UR4, UPT, UPT, UR46, 0x7, URZ ;  /* 0x000000072e047890 */ /* 0x000fe4000fffe0ff */
[----:B------:R-:W-:Y:S01]  /*6480*/  IMAD.U32 R55, RZ, RZ, UR46 ;  /* 0x0000002eff377e24 */ /* 0x000fe2000f8e00ff */
[----:B------:R-:W-:Y:S01]  /*6490*/  UMOV UR6, 0x50429b6d ;  /* 0x50429b6d00067882 */ /* 0x000fe20000000000 */
[----:B------:R-:W-:Y:S01]  /*64a0*/  VIADD R56, R56, 0xf ;  /* 0x0000000f38387836 */ /* 0x000fe20000000000 */
[----:B------:R-:W-:Y:S01]  /*64b0*/  ULOP3.LUT UR5, UR4, 0x7, URZ, 0xc0, !UPT ;  /* 0x0000000704057892 */ /* 0x000fe2000f8ec0ff */
[----:B------:R-:W-:Y:S01]  /*64c0*/  VIADD R57, R57, 0xffffffff ;  /* 0xffffffff39397836 */ /* 0x000fe20000000000 */
[----:B------:R-:W-:Y:S01]  /*64d0*/  UMOV UR7, 0x3ff20dd7 ;  /* 0x3ff20dd700077882 */ /* 0x000fe20000000000 */
[----:B------:R-:W-:Y:S01]  /*64e0*/  IMAD.U32 R54, RZ, RZ, UR4 ;  /* 0x00000004ff367e24 */ /* 0x000fe2000f8e00ff */
[----:B------:R-:W-:-:S02]  /*64f0*/  LOP3.LUT R52, R56, 0xf, RZ, 0xc0, !PT ;  /* 0x0000000f38347812 */ /* 0x000fc400078ec0ff */
[----:B------:R-:W-:Y:S01]  /*6500*/  IMAD.U32 R51, RZ, RZ, UR5 ;  /* 0x00000005ff337e24 */ /* 0x000fe2000f8e00ff */
[----:B------:R-:W-:Y:S02]  /*6510*/  IADD3 R55, PT, PT, R55, -0x2, RZ ;  /* 0xfffffffe37377810 */ /* 0x000fe40007ffe0ff */
[----:B------:R-:W-:Y:S01]  /*6520*/  LOP3.LUT R54, R54, 0x3, RZ, 0xc0, !PT ;  /* 0x0000000336367812 */ /* 0x000fe200078ec0ff */
[----:B-1----:R-:W-:Y:S01]  /*6530*/  DMUL R26, R24, UR8 ;  /* 0x00000008181a7c28 */ /* 0x002fe20008000000 */
[----:B------:R-:W-:Y:S01]  /*6540*/  LOP3.LUT R53, R57, 0xfffffff0, RZ, 0xc0, !PT ;  /* 0xfffffff039357812 */ /* 0x000fe200078ec0ff */
[----:B------:R-:W-:Y:S01]  /*6550*/  VIADD R52, R52, 0xffffffff ;  /* 0xffffffff34347836 */ /* 0x000fe20000000000 */
[----:B------:R-:W-:-:S05]  /*6560*/  IADD3 R51, PT, PT, R51, -0x1, RZ ;  /* 0xffffffff33337810 */ /* 0x000fca0007ffe0ff */
[----:B------:R-:W-:-:S11]  /*6570*/  DMUL R26, R26, -UR6 ;  /* 0x800000061a1a7c28 */ /* 0x000fd60008000000 */
.L_x_1081:
[----:B01----:R-:W0:Y:S01]  /*6580*/  LDC.64 R2, c[0x0][0x3c8] ;  /* 0x0000f200ff027b82 */ /* 0x003e220000000a00 */
[----:B------:R-:W-:Y:S01]  /*6590*/  IMAD R4, R0, 0x3, RZ ;  /* 0x0000000300047824 */ /* 0x000fe200078e02ff */
[----:B------:R-:W1:Y:S01]  /*65a0*/  LDCU.64 UR4, c[0x0][0x3b8] ;  /* 0x00007700ff0477ac */ /* 0x000e620008000a00 */
[----:B------:R-:W2:Y:S02]  /*65b0*/  LDCU UR6, c[0x0][0x3d0] ;  /* 0x00007a00ff0677ac */ /* 0x000ea40008000800 */
[----:B0-----:R-:W-:-:S05]  /*65c0*/  IMAD.WIDE.U32 R2, R4, 0x8, R2 ;  /* 0x0000000804027825 */ /* 0x001fca00078e0002 */
[----:B------:R-:W3:Y:S04]  /*65d0*/  LDG.E.64 R4, desc[UR36][R2.64] ;  /* 0x0000002402047981 */ /* 0x000ee8000c1e1b00 */
[----:B------:R-:W4:Y:S04]  /*65e0*/  LDG.E.64 R6, desc[UR36][R2.64+0x8] ;  /* 0x0000082402067981 */ /* 0x000f28000c1e1b00 */
[----:B------:R-:W5:Y:S01]  /*65f0*/  LDG.E.64 R2, desc[UR36][R2.64+0x10] ;  /* 0x0000102402027981 */ /* 0x000f62000c1e1b00 */
[----:B------:R-:W-:Y:S01]  /*6600*/  IMAD.MOV.U32 R8, RZ, RZ, 0x0 ;  /* 0x00000000ff087424 */ /* 0x000fe200078e00ff */
[----:B------:R-:W-:Y:S01]  /*6610*/  MOV R9, 0x3ff00000 ;  /* 0x3ff0000000097802 */ /* 0x000fe20000000f00 */
[----:B------:R-:W-:Y:S01]  /*6620*/  IMAD.MOV.U32 R14, RZ, RZ, 0x0 ;  /* 0x00000000ff0e7424 */ /* 0x000fe200078e00ff */
[----:B------:R-:W-:Y:S01]  /*6630*/  BSSY.RECONVERGENT B0, `(.L_x_1017) ;  /* 0x000035d000007945 */ /* 0x000fe20003800200 */
[----:B------:R-:W-:-:S02]  /*6640*/  IMAD.MOV.U32 R15, RZ, RZ, 0x3ff00000 ;  /* 0x3ff00000ff0f7424 */ /* 0x000fc400078e00ff */
[----:B------:R-:W-:-:S05]  /*6650*/  IMAD.IADD R0, R48, 0x1, R0 ;  /* 0x0000000130007824 */ /* 0x000fca00078e0200 */
[----:B--2---:R-:W-:Y:S01]  /*6660*/  ISETP.GE.AND P1, PT, R0, UR6, PT ;  /* 0x0000000600007c0c */ /* 0x004fe2000bf26270 */
[----:B---3--:R-:W-:Y:S02]  /*6670*/  DADD R4, R34, -R4 ;  /* 0x0000000022047229 */ /* 0x008fe40000000804 */
[----:B----4-:R-:W-:-:S06]  /*6680*/  DADD R6, R36, -R6 ;  /* 0x0000000024067229 */ /* 0x010fcc0000000806 */
[----:B-1----:R-:W-:Y:S01]  /*6690*/  DMUL R10, R4, UR4 ;  /* 0x00000004040a7c28 */ /* 0x002fe20008000000 */
[----:B------:R-:W-:Y:S01]  /*66a0*/  CS2R R4, SRZ ;  /* 0x0000000000047805 */ /* 0x000fe2000001ff00 */
[----:B------:R-:W-:Y:S02]  /*66b0*/  DMUL R6, R6, UR4 ;  /* 0x0000000406067c28 */ /* 0x000fe40008000000 */
[----:B-----5:R-:W-:-:S03]  /*66c0*/  DADD R2, R38, -R2 ;  /* 0x0000000026027229 */ /* 0x020fc60000000802 */
[----:B------:R-:W-:Y:S01]  /*66d0*/  STL.128 [R1+0x80], R8 ;  /* 0x0000800801007387 */ /* 0x000fe20000100c00 */
[----:B------:R-:W-:-:S03]  /*66e0*/  DMUL R30, R10, R10 ;  /* 0x0000000a0a1e7228 */ /* 0x000fc60000000000 */
[----:B------:R-:W-:Y:S01]  /*66f0*/  STL.128 [R1+0xa0], R4 ;  /* 0x0000a00401007387 */ /* 0x000fe20000100c00 */
[----:B------:R-:W-:Y:S01]  /*6700*/  DMUL R12, R2, UR4 ;  /* 0x00000004020c7c28 */ /* 0x000fe20008000000 */
[----:B------:R-:W-:-:S03]  /*6710*/  UMOV UR4, 0xbe506019 ;  /* 0xbe50601900047882 */ /* 0x000fc60000000000 */
[----:B------:R-:W-:Y:S01]  /*6720*/  DFMA R30, R6, R6, R30 ;  /* 0x00000006061e722b */ /* 0x000fe2000000001e */
[----:B------:R-:W-:Y:S01]  /*6730*/  IMAD.MOV.U32 R2, RZ, RZ, 0x0 ;  /* 0x00000000ff027424 */ /* 0x000fe200078e00ff */
[----:B------:R-:W-:Y:S01]  /*6740*/  UMOV UR5, 0x3a1fb0f6 ;  /* 0x3a1fb0f600057882 */ /* 0x000fe20000000000 */
[----:B------:R-:W-:Y:S01]  /*6750*/  IMAD.MOV.U32 R3, RZ, RZ, 0x3ff00000 ;  /* 0x3ff00000ff037424 */ /* 0x000fe200078e00ff */
[----:B------:R-:W-:Y:S01]  /*6760*/  STL.128 [R1+0xe0], R12 ;  /* 0x0000e00c01007387 */ /* 0x000fe20000100c00 */
[----:B------:R-:W-:-:S03]  /*6770*/  DMUL R28, R12, R12 ;  /* 0x0000000c0c1c7228 */ /* 0x000fc60000000000 */
[----:B------:R-:W-:Y:S04]  /*6780*/  STL.64 [R1+0xc0], R2 ;  /* 0x0000c00201007387 */ /* 0x000fe80000100a00 */
[----:B------:R0:W-:Y:S02]  /*6790*/  STL.64 [R1], R2 ;  /* 0x0000000201007387 */ /* 0x0001e40000100a00 */
[----:B0-----:R-:W-:-:S08]  /*67a0*/  DADD R2, R30, R28 ;  /* 0x000000001e027229 */ /* 0x001fd0000000001c */
[----:B------:R-:W-:-:S14]  /*67b0*/  DSETP.GTU.AND P0, PT, R2, UR4, PT ;  /* 0x0000000402007e2a */ /* 0x000fdc000bf0c000 */
[----:B------:R-:W-:Y:S05]  /*67c0*/  @P0 BRA `(.L_x_1018) ;  /* 0x0000000000d80947 */ /* 0x000fea0003800000 */
[----:B------:R-:W-:-:S09]  /*67d0*/  UISETP.GE.U32.AND UP0, UPT, UR46, 0x2, UPT ;  /* 0x000000022e00788c */ /* 0x000fd2000bf06070 */
[----:B------:R-:W-:Y:S05]  /*67e0*/  BRA.U !UP0, `(.L_x_1019) ;  /* 0x0000003508047547 */ /* 0x000fea000b800000 */
[----:B------:R-:W-:Y:S02]  /*67f0*/  ISETP.GE.U32.AND P0, PT, R55, 0xf, PT ;  /* 0x0000000f3700780c */ /* 0x000fe40003f06070 */
[----:B------:R-:W-:-:S11]  /*6800*/  MOV R4, 0x1 ;  /* 0x0000000100047802 */ /* 0x000fd60000000f00 */
[----:B------:R-:W-:Y:S05]  /*6810*/  @!P0 BRA `(.L_x_1020) ;  /* 0x00000000003c8947 */ /* 0x000fea0003800000 */
[----:B------:R-:W-:-:S07]  /*6820*/  IMAD.MOV.U32 R4, RZ, RZ, 0x1 ;  /* 0x00000001ff047424 */ /* 0x000fce00078e00ff */
.L_x_1021:
[----:B------:R-:W-:-:S05]  /*6830*/  IMAD R5, R4, 0x8, R1 ;  /* 0x0000000804057824 */ /* 0x000fca00078e0201 */
[----:B------:R-:W-:Y:S04]  /*6840*/  STL.64 [R5], RZ ;  /* 0x000000ff05007387 */ /* 0x000fe80000100a00 */
[----:B------:R-:W-:Y:S04]  /*6850*/  STL.128 [R5+0x8], RZ ;  /* 0x000008ff05007387 */ /* 0x000fe80000100c00 */
[----:B------:R-:W-:Y:S04]  /*6860*/  STL.128 [R5+0x18], RZ ;  /* 0x000018ff05007387 */ /* 0x000fe80000100c00 */
[----:B------:R-:W-:Y:S04]  /*6870*/  STL.128 [R5+0x28], RZ ;  /* 0x000028ff05007387 */ /* 0x000fe80000100c00 */
[----:B------:R-:W-:Y:S04]  /*6880*/  STL.128 [R5+0x38], RZ ;  /* 0x000038ff05007387 */ /* 0x000fe80000100c00 */
[----:B------:R-:W-:Y:S04]  /*6890*/  STL.128 [R5+0x48], RZ ;  /* 0x000048ff05007387 */ /* 0x000fe80000100c00 */
[----:B------:R-:W-:Y:S04]  /*68a0*/  STL.128 [R5+0x58], RZ ;  /* 0x000058ff05007387 */ /* 0x000fe80000100c00 */
[----:B------:R-:W-:Y:S04]  /*68b0*/  STL.128 [R5+0x68], RZ ;  /* 0x000068ff05007387 */ /* 0x000fe80000100c00 */
[----:B------:R0:W-:Y:S02]  /*68c0*/  STL.64 [R5+0x78], RZ ;  /* 0x000078ff05007387 */ /* 0x0001e40000100a00 */
[C---:B0-----:R-:W-:Y:S01]  /*68d0*/  VIADD R5, R4.reuse, 0xf ;  /* 0x0000000f04057836 */ /* 0x041fe20000000000 */
[----:B------:R-:W-:-:S04]  /*68e0*/  IADD3 R4, PT, PT, R4, 0x10, RZ ;  /* 0x0000001004047810 */ /* 0x000fc80007ffe0ff */
[----:B------:R-:W-:-:S13]  /*68f0*/  ISETP.NE.AND P0, PT, R5, R53, PT ;  /* 0x000000350500720c */ /* 0x000fda0003f05270 */
[----:B------:R-:W-:Y:S05]  /*6900*/  @P0 BRA `(.L_x_1021) ;  /* 0xfffffffc00c80947 */ /* 0x000fea000383ffff */
.L_x_1020:
[----:B------:R-:W-:-:S13]  /*6910*/  LOP3.LUT P0, RZ, R57, 0xf, RZ, 0xc0, !PT ;  /* 0x0000000f39ff7812 */ /* 0x000fda000780c0ff */
[----:B------:R-:W-:Y:S05]  /*6920*/  @!P0 BRA `(.L_x_1019) ;  /* 0x0000003000b48947 */ /* 0x000fea0003800000 */
[----:B------:R-:W-:Y:S02]  /*6930*/  ISETP.GE.U32.AND P0, PT, R52, 0x7, PT ;  /* 0x000000073400780c */ /* 0x000fe40003f06070 */
[----:B------:R-:W-:-:S11]  /*6940*/  LOP3.LUT P2, RZ, R56, 0x7, RZ, 0xc0, !PT ;  /* 0x0000000738ff7812 */ /* 0x000fd6000784c0ff */
[----:B------:R-:W-:Y:S05]  /*6950*/  @!P0 BRA `(.L_x_1022) ;  /* 0x0000000000288947 */ /* 0x000fea0003800000 */
[C---:B------:R-:W-:Y:S02]  /*6960*/  IMAD R5, R4.reuse, 0x8, R1 ;  /* 0x0000000804057824 */ /* 0x040fe400078e0201 */
        /* <DEDUP_REMOVED lines=9> */
.L_x_1022:
[----:B------:R-:W-:Y:S05]  /*6a00*/  @!P2 BRA `(.L_x_1019) ;  /* 0x00000030007ca947 */ /* 0x000fea0003800000 */
[----:B------:R-:W-:Y:S02]  /*6a10*/  ISETP.GE.U32.AND P0, PT, R51, 0x3, PT ;  /* 0x000000033300780c */ /* 0x000fe40003f06070 */
[----:B------:R-:W-:-:S11]  /*6a20*/  ISETP.NE.AND P2, PT, R54, RZ, PT ;  /* 0x000000ff3600720c */ /* 0x000fd60003f45270 */
[C---:B0-----:R-:W-:Y:S01]  /*6a30*/  @P0 IMAD R5, R4.reuse, 0x8, R1 ;  /* 0x0000000804050824 */ /* 0x041fe200078e0201 */
        /* <DEDUP_REMOVED lines=15> */
.L_x_1018:
        /* <DEDUP_REMOVED lines=9> */
[----:B------:R-:W-:Y:S02]  /*6bc0*/  IMAD.MOV.U32 R4, RZ, RZ, R10 ;  /* 0x000000ffff047224 */ /* 0x000fe400078e000a */
[----:B------:R-:W-:-:S07]  /*6bd0*/  IMAD.MOV.U32 R5, RZ, RZ, R11 ;  /* 0x000000ffff057224 */ /* 0x000fce00078e000b */
.L_x_1062:
[----:B------:R-:W-:Y:S01]  /*6be0*/  IADD3 R61, PT, PT, R59, 0x1, RZ ;  /* 0x000000013b3d7810 */ /* 0x000fe20007ffe0ff */
[----:B--2---:R-:W2:Y:S04]  /*6bf0*/  LDL.64 R46, [R1+0xe0] ;  /* 0x0000e000012e7983 */ /* 0x004ea80000100a00 */
[----:B------:R-:W-:-:S05]  /*6c00*/  IMAD R62, R61, 0x20, R50 ;  /* 0x000000203d3e7824 */ /* 0x000fca00078e0232 */
[----:B---3--:R-:W3:Y:S04]  /*6c10*/  LDL.64 R64, [R62+-0x20] ;  /* 0xffffe0003e407983 */ /* 0x008ee80000100a00 */
[----:B0---4-:R-:W4:Y:S01]  /*6c20*/  LDL.64 R14, [R62] ;  /* 0x000000003e0e7983 */ /* 0x011f220000100a00 */
[----:B------:R-:W-:-:S04]  /*6c30*/  VIADD R8, R59, 0x2 ;  /* 0x000000023b087836 */ /* 0x000fc80000000000 */
[----:B------:R-:W0:Y:S01]  /*6c40*/  I2F.F64.U32 R32, R8 ;  /* 0x0000000800207312 */ /* 0x000e220000201800 */
        /* <DEDUP_REMOVED lines=11> */
[----:B------:R-:W-:Y:S01]  /*6d00*/  IADD3 R83, PT, PT, R59, 0x3, RZ ;  /* 0x000000033b537810 */ /* 0x000fe20007ffe0ff */
[----:B------:R-:W-:Y:S01]  /*6d10*/  BSSY.RECONVERGENT B3, `(.L_x_1023) ;  /* 0x0000017000037945 */ /* 0x000fe20003800200 */
[----:B------:R-:W-:Y:S01]  /*6d20*/  DSETP.GT.AND P2, PT, R30, R28, PT ;  /* 0x0000001c1e00722a */ /* 0x000fe20003f44000 */
[----:B------:R-:W-:Y:S02]  /*6d30*/  IMAD.MOV.U32 R82, RZ, RZ, R59 ;  /* 0x000000ffff527224 */ /* 0x000fe400078e003b */
        /* <DEDUP_REMOVED lines=20> */
.L_x_1024:
[----:B------:R-:W-:Y:S05]  /*6e80*/  BSYNC.RECONVERGENT B3 ;  /* 0x0000000000037941 */ /* 0x000fea0003800200 */
.L_x_1023:
[----:B------:R-:W-:Y:S01]  /*6e90*/  IMAD R84, R61, 0x8, R1 ;  /* 0x000000083d547824 */ /* 0x000fe200078e0201 */
[----:B------:R-:W-:Y:S01]  /*6ea0*/  STL.64 [R62+0x20], R12 ;  /* 0x0000200c3e007387 */ /* 0x000fe20000100a00 */
[----:B------:R-:W-:-:S03]  /*6eb0*/  IMAD R14, R59, 0x8, R62 ;  /* 0x000000083b0e7824 */ /* 0x000fc600078e023e */
[----:B------:R-:W-:Y:S04]  /*6ec0*/  STL.64 [R84], R12 ;  /* 0x0000000c54007387 */ /* 0x000fe80000100a00 */
[----:B------:R-:W2:Y:S01]  /*6ed0*/  LDL.64 R14, [R14] ;  /* 0x000000000e0e7983 */ /* 0x000ea20000100a00 */
[----:B------:R-:W-:Y:S02]  /*6ee0*/  VIADD R58, R58, 0x2 ;  /* 0x000000023a3a7836 */ /* 0x000fe40000000000 */
[----:B------:R-:W-:Y:S02]  /*6ef0*/  IMAD R9, R8, 0x8, R62 ;  /* 0x0000000808097824 */ /* 0x000fe400078e023e */
[----:B------:R-:W2:Y:S02]  /*6f00*/  I2F.F64.U32 R16, R58 ;  /* 0x0000003a00107312 */ /* 0x000ea40000201800 */
[----:B--2---:R-:W-:-:S07]  /*6f10*/  DMUL R16, R14, R16 ;  /* 0x000000100e107228 */ /* 0x004fce0000000000 */
[----:B------:R0:W-:Y:S04]  /*6f20*/  STL.64 [R9+0x20], R16 ;  /* 0x0000201009007387 */ /* 0x0001e80000100a00 */
[----:B------:R-:W2:Y:S01]  /*6f30*/  LDL.64 R20, [R1+0xa8] ;  /* 0x0000a80001147983 */ /* 0x000ea20000100a00 */
[----:B------:R-:W-:Y:S01]  /*6f40*/  LEA R19, R8, R1, 0x3 ;  /* 0x0000000108137211 */ /* 0x000fe200078e18ff */
[----:B--2---:R-:W-:-:S08]  /*6f50*/  DMUL R14, R20, R6 ;  /* 0x00000006140e7228 */ /* 0x004fd00000000000 */
[----:B------:R-:W-:-:S07]  /*6f60*/  DFMA R14, R4, R10, -R14 ;  /* 0x0000000a040e722b */ /* 0x000fce000000080e */
[----:B------:R-:W-:Y:S04]  /*6f70*/  STL.64 [R19+0x80], R14 ;  /* 0x0000800e13007387 */ /* 0x000fe80000100a00 */
[----:B------:R-:W2:Y:S01]  /*6f80*/  LDL.64 R4, [R1+0x88] ;  /* 0x0000880001047983 */ /* 0x000ea20000100a00 */
[----:B------:R-:W-:Y:S01]  /*6f90*/  DMUL R10, R20, R10 ;  /* 0x0000000a140a7228 */ /* 0x000fe20000000000 */
[----:B0-----:R-:W-:Y:S01]  /*6fa0*/  IMAD.IADD R9, R8, 0x1, R61 ;  /* 0x0000000108097824 */ /* 0x001fe200078e023d */
[----:B------:R-:W-:Y:S01]  /*6fb0*/  BSSY.RECONVERGENT B3, `(.L_x_1025) ;  /* 0x00002c1000037945 */ /* 0x000fe20003800200 */
[----:B------:R-:W-:Y:S02]  /*6fc0*/  IMAD.IADD R18, R61, 0x1, -R8 ;  /* 0x000000013d127824 */ /* 0x000fe400078e0a08 */
[----:B------:R-:W-:-:S02]  /*6fd0*/  IMAD R9, R9, 0x8, R1 ;  /* 0x0000000809097824 */ /* 0x000fc400078e0201 */
[----:B------:R-:W-:Y:S01]  /*6fe0*/  IMAD.MOV.U32 R64, RZ, RZ, R12 ;  /* 0x000000ffff407224 */ /* 0x000fe200078e000c */
[----:B------:R-:W-:Y:S01]  /*6ff0*/  LEA R18, R18, R1, 0x3 ;  /* 0x0000000112127211 */ /* 0x000fe200078e18ff */
[----:B------:R-:W-:Y:S01]  /*7000*/  IMAD.MOV.U32 R65, RZ, RZ, R13 ;  /* 0x000000ffff417224 */ /* 0x000fe200078e000d */
[----:B--2---:R-:W-:Y:S02]  /*7010*/  DFMA R6, R4, R6, R10 ;  /* 0x000000060406722b */ /* 0x004fe4000000000a */
[----:B------:R-:W-:-:S05]  /*7020*/  DMUL R10, R16, R14 ;  /* 0x0000000e100a7228 */ /* 0x000fca0000000000 */
[----:B------:R-:W-:Y:S01]  /*7030*/  STL.64 [R19+0xa0], R6 ;  /* 0x0000a00613007387 */ /* 0x000fe20000100a00 */
[----:B------:R-:W-:-:S03]  /*7040*/  DMUL R16, R16, R6 ;  /* 0x0000000610107228 */ /* 0x000fc60000000000 */
[----:B------:R0:W-:Y:S04]  /*7050*/  STL.64 [R9], R10 ;  /* 0x0000000a09007387 */ /* 0x0001e80000100a00 */
[----:B------:R1:W-:Y:S01]  /*7060*/  STL.64 [R18], R16 ;  /* 0x0000001012007387 */ /* 0x0003e20000100a00 */
[----:B0-----:R-:W-:Y:S01]  /*7070*/  IMAD.MOV.U32 R10, RZ, RZ, R14 ;  /* 0x000000ffff0a7224 */ /* 0x001fe200078e000e */
[----:B------:R-:W-:Y:S01]  /*7080*/  MOV R11, R15 ;  /* 0x0000000f000b7202 */ /* 0x000fe20000000f00 */
[----:B------:R-:W-:Y:S06]  /*7090*/  @P2 BRA `(.L_x_1026) ;  /* 0x0000001400882947 */ /* 0x000fec0003800000 */
[----:B------:R-:W-:Y:S01]  /*70a0*/  ISETP.GE.U32.AND P0, PT, R82, 0x3, PT ;  /* 0x000000035200780c */ /* 0x000fe20003f06070 */
[----:B------:R-:W-:-:S12]  /*70b0*/  IMAD.MOV.U32 R70, RZ, RZ, 0x1 ;  /* 0x00000001ff467424 */ /* 0x000fd800078e00ff */
[----:B------:R-:W-:Y:S05]  /*70c0*/  @!P0 BRA `(.L_x_1027) ;  /* 0x0000000c00148947 */ /* 0x000fea0003800000 */
[----:B------:R-:W-:Y:S01]  /*70d0*/  LOP3.LUT R71, R59, 0xfffffffc, RZ, 0xc0, !PT ;  /* 0xfffffffc3b477812 */ /* 0x000fe200078ec0ff */
[----:B------:R-:W-:-:S07]  /*70e0*/  IMAD.MOV.U32 R70, RZ, RZ, 0x1 ;  /* 0x00000001ff467424 */ /* 0x000fce00078e00ff */
.L_x_1036:
[----:B------:R-:W2:Y:S01]  /*70f0*/  LDL.64 R46, [R1+0xe0] ;  /* 0x0000e000012e7983 */ /* 0x000ea20000100a00 */
[----:B0-----:R-:W-:-:S05]  /*7100*/  IMAD.IADD R32, R8, 0x1, -R70 ;  /* 0x0000000108207824 */ /* 0x001fca00078e0a46 */
[----:B------:R-:W-:-:S05]  /*7110*/  LEA R12, R32, R62, 0x3 ;  /* 0x0000003e200c7211 */ /* 0x000fca00078e18ff */
        /* <DEDUP_REMOVED lines=32> */
.L_x_1029:
[----:B------:R-:W-:Y:S05]  /*7320*/  BSYNC.RECONVERGENT B4 ;  /* 0x0000000000047941 */ /* 0x000fea0003800200 */
.L_x_1028:
[----:B------:R-:W-:Y:S01]  /*7330*/  IMAD R17, R32, 0x8, R1 ;  /* 0x0000000820117824 */ /* 0x000fe200078e0201 */
[----:B------:R0:W-:Y:S04]  /*7340*/  STL.64 [R12+0x20], R14 ;  /* 0x0000200e0c007387 */ /* 0x0001e80000100a00 */
[----:B0-----:R-:W2:Y:S01]  /*7350*/  LDL.64 R12, [R17+0x80] ;  /* 0x00008000110c7983 */ /* 0x001ea20000100a00 */
[----:B------:R-:W-:-:S04]  /*7360*/  IMAD.IADD R74, R61, 0x1, R32 ;  /* 0x000000013d4a7824 */ /* 0x000fc800078e0220 */
[----:B------:R-:W-:Y:S01]  /*7370*/  IMAD R16, R74, 0x8, R1 ;  /* 0x000000084a107824 */ /* 0x000fe200078e0201 */
[----:B--2---:R-:W-:-:S07]  /*7380*/  DMUL R12, R12, R14 ;  /* 0x0000000e0c0c7228 */ /* 0x004fce0000000000 */
[----:B------:R0:W-:Y:S04]  /*7390*/  STL.64 [R16], R12 ;  /* 0x0000000c10007387 */ /* 0x0001e80000100a00 */
[----:B0-----:R-:W2:Y:S01]  /*73a0*/  LDL.64 R12, [R17+0xa0] ;  /* 0x0000a000110c7983 */ /* 0x001ea20000100a00 */
[----:B------:R-:W-:-:S05]  /*73b0*/  IADD3 R16, PT, PT, R61, -R32, RZ ;  /* 0x800000203d107210 */ /* 0x000fca0007ffe0ff */
[----:B------:R-:W-:Y:S01]  /*73c0*/  IMAD R16, R16, 0x8, R1 ;  /* 0x0000000810107824 */ /* 0x000fe200078e0201 */
[----:B--2---:R-:W-:-:S07]  /*73d0*/  DMUL R12, R12, R14 ;  /* 0x0000000e0c0c7228 */ /* 0x004fce0000000000 */
[----:B------:R0:W-:Y:S04]  /*73e0*/  STL.64 [R16], R12 ;  /* 0x0000000c10007387 */ /* 0x0001e80000100a00 */
[----:B------:R-:W2:Y:S01]  /*73f0*/  LDL.64 R46, [R1+0xe0] ;  /* 0x0000e000012e7983 */ /* 0x000ea20000100a00 */
[----:B0-----:R-:W-:-:S04]  /*7400*/  VIADD R12, R70, 0x1 ;  /* 0x00000001460c7836 */ /* 0x001fc80000000000 */
[----:B------:R-:W-:-:S05]  /*7410*/  IMAD.IADD R33, R8, 0x1, -R12 ;  /* 0x0000000108217824 */ /* 0x000fca00078e0a0c */
[----:B------:R-:W-:-:S05]  /*7420*/  LEA R13, R33, R62, 0x3 ;  /* 0x0000003e210d7211 */ /* 0x000fca00078e18ff */
        /* <DEDUP_REMOVED lines=8> */
[----:B------:R-:W-:-:S05]  /*74b0*/  IMAD.MOV.U32 R18, RZ, RZ, 0x1 ;  /* 0x00000001ff127424 */ /* 0x000fca00078e00ff */
        /* <DEDUP_REMOVED lines=22> */
.L_x_1031:
[----:B------:R-:W-:Y:S05]  /*7620*/  BSYNC.RECONVERGENT B4 ;  /* 0x0000000000047941 */ /* 0x000fea0003800200 */
.L_x_1030:
[----:B------:R-:W-:Y:S01]  /*7630*/  IMAD R17, R33, 0x8, R1 ;  /* 0x0000000821117824 */ /* 0x000fe200078e0201 */
[----:B------:R0:W-:Y:S04]  /*7640*/  STL.64 [R13+0x20], R14 ;  /* 0x0000200e0d007387 */ /* 0x0001e80000100a00 */
[----:B0-----:R-:W2:Y:S01]  /*7650*/  LDL.64 R12, [R17+0x80] ;  /* 0x00008000110c7983 */ /* 0x001ea20000100a00 */
[----:B------:R-:W-:-:S04]  /*7660*/  VIADD R16, R74, 0xffffffff ;  /* 0xffffffff4a107836 */ /* 0x000fc80000000000 */
        /* <DEDUP_REMOVED lines=9> */
[----:B0-----:R-:W-:-:S04]  /*7700*/  IMAD.IADD R33, R82, 0x1, -R70 ;  /* 0x0000000152217824 */ /* 0x001fc800078e0a46 */
[----:B------:R-:W-:-:S05]  /*7710*/  IMAD R13, R33, 0x8, R62 ;  /* 0x00000008210d7824 */ /* 0x000fca00078e023e */
[----:B------:R-:W3:Y:S01]  /*7720*/  LDL.64 R16, [R13] ;  /* 0x000000000d107983 */ /* 0x000ee20000100a00 */
[----:B------:R-:W-:Y:S01]  /*7730*/  IADD3 R12, PT, PT, R70, 0x2, RZ ;  /* 0x00000002460c7810 */ /* 0x000fe20007ffe0ff */
[----:B------:R-:W-:Y:S01]  /*7740*/  DMUL R14, R30, R14 ;  /* 0x0000000e1e0e7228 */ /* 0x000fe20000000000 */
[----:B------:R-:W-:Y:S02]  /*7750*/  BSSY.RECONVERGENT B4, `(.L_x_1032) ;  /* 0x000001d000047945 */ /* 0x000fe40003800200 */
[----:B------:R0:W-:Y:S02]  /*7760*/  I2F.F64.U32 R18, R12 ;  /* 0x0000000c00127312 */ /* 0x0001e40000201800 */
[----:B0-----:R-:W-:-:S06]  /*7770*/  IMAD.IADD R12, R32, 0x1, R82 ;  /* 0x00000001200c7824 */ /* 0x001fcc00078e0252 */
[----:B------:R-:W0:Y:S02]  /*7780*/  I2F.F64.U32 R64, R12 ;  /* 0x0000000c00407312 */ /* 0x000e240000201800 */
[----:B0-----:R-:W-:Y:S02]  /*7790*/  DMUL R64, R2, R64 ;  /* 0x0000004002407228 */ /* 0x001fe40000000000 */
[----:B--2---:R-:W-:Y:S01]  /*77a0*/  DMUL R46, R46, R18 ;  /* 0x000000122e2e7228 */ /* 0x004fe20000000000 */
[----:B------:R-:W-:-:S05]  /*77b0*/  IMAD.MOV.U32 R18, RZ, RZ, 0x1 ;  /* 0x00000001ff127424 */ /* 0x000fca00078e00ff */
        /* <DEDUP_REMOVED lines=22> */
.L_x_1033:
[----:B------:R-:W-:Y:S05]  /*7920*/  BSYNC.RECONVERGENT B4 ;  /* 0x0000000000047941 */ /* 0x000fea0003800200 */
.L_x_1032:
        /* <DEDUP_REMOVED lines=17> */
[----:B------:R-:W-:Y:S01]  /*7a40*/  I2F.F64.U32 R18, R13 ;  /* 0x0000000d00127312 */ /* 0x000fe20000201800 */
[----:B------:R-:W-:Y:S01]  /*7a50*/  VIADD R9, R9, 0xfffffffd ;  /* 0xfffffffd09097836 */ /* 0x000fe20000000000 */
[----:B------:R-:W-:Y:S01]  /*7a60*/  DMUL R14, R30, R14 ;  /* 0x0000000e1e0e7228 */ /* 0x000fe20000000000 */
[----:B------:R-:W-:Y:S05]  /*7a70*/  BSSY.RECONVERGENT B4, `(.L_x_1034) ;  /* 0x000001b000047945 */ /* 0x000fea0003800200 */
[----:B------:R-:W0:Y:S02]  /*7a80*/  I2F.F64.U32 R64, R9 ;  /* 0x0000000900407312 */ /* 0x000e240000201800 */
[----:B0-----:R-:W-:-:S02]  /*7a90*/  DMUL R64, R2, R64 ;  /* 0x0000004002407228 */ /* 0x001fc40000000000 */
        /* <DEDUP_REMOVED lines=24> */
.L_x_1035:
[----:B------:R-:W-:Y:S05]  /*7c20*/  BSYNC.RECONVERGENT B4 ;  /* 0x0000000000047941 */ /* 0x000fea0003800200 */
.L_x_1034:
[----:B------:R-:W-:Y:S01]  /*7c30*/  IMAD R9, R32, 0x8, R1 ;  /* 0x0000000820097824 */ /* 0x000fe200078e0201 */
[----:B------:R-:W-:Y:S04]  /*7c40*/  STL.64 [R12+0x20], R14 ;  /* 0x0000200e0c007387 */ /* 0x000fe80000100a00 */
[----:B------:R-:W2:Y:S01]  /*7c50*/  LDL.64 R16, [R9+0x80] ;  /* 0x0000800009107983 */ /* 0x000ea20000100a00 */
[----:B------:R-:W-:-:S04]  /*7c60*/  VIADD R74, R74, 0xfffffffd ;  /* 0xfffffffd4a4a7836 */ /* 0x000fc80000000000 */
[----:B------:R-:W-:Y:S01]  /*7c70*/  IMAD R74, R74, 0x8, R1 ;  /* 0x000000084a4a7824 */ /* 0x000fe200078e0201 */
[----:B--2---:R-:W-:-:S07]  /*7c80*/  DMUL R16, R16, R14 ;  /* 0x0000000e10107228 */ /* 0x004fce0000000000 */
[----:B------:R0:W-:Y:S04]  /*7c90*/  STL.64 [R74], R16 ;  /* 0x000000104a007387 */ /* 0x0001e80000100a00 */
[----:B0-----:R-:W2:Y:S01]  /*7ca0*/  LDL.64 R16, [R9+0xa0] ;  /* 0x0000a00009107983 */ /* 0x001ea20000100a00 */
[----:B------:R-:W-:Y:S01]  /*7cb0*/  IADD3 R32, PT, PT, R61, -R32, RZ ;  /* 0x800000203d207210 */ /* 0x000fe20007ffe0ff */
[----:B------:R-:W-:Y:S01]  /*7cc0*/  VIADD R70, R70, 0x4 ;  /* 0x0000000446467836 */ /* 0x000fe20000000000 */
[----:B------:R-:W-:-:S03]  /*7cd0*/  ISETP.NE.AND P0, PT, R13, R71, PT ;  /* 0x000000470d00720c */ /* 0x000fc60003f05270 */
[----:B------:R-:W-:Y:S01]  /*7ce0*/  IMAD R32, R32, 0x8, R1 ;  /* 0x0000000820207824 */ /* 0x000fe200078e0201 */
[----:B--2---:R-:W-:-:S07]  /*7cf0*/  DMUL R16, R16, R14 ;  /* 0x0000000e10107228 */ /* 0x004fce0000000000 */
[----:B------:R0:W-:Y:S02]  /*7d00*/  STL.64 [R32], R16 ;  /* 0x0000001020007387 */ /* 0x0001e40000100a00 */
[----:B------:R-:W-:Y:S05]  /*7d10*/  @P0 BRA `(.L_x_1036) ;  /* 0xfffffff000f40947 */ /* 0x000fea000383ffff */
.L_x_1027:
[----:B------:R-:W-:-:S13]  /*7d20*/  LOP3.LUT P0, RZ, R59, 0x3, RZ, 0xc0, !PT ;  /* 0x000000033bff7812 */ /* 0x000fda000780c0ff */
[----:B------:R-:W-:Y:S05]  /*7d30*/  @!P0 BRA `(.L_x_1037) ;  /* 0x0000001c00a08947 */ /* 0x000fea0003800000 */
[----:B------:R-:W-:-:S13]  /*7d40*/  LOP3.LUT P0, RZ, R60, 0x3, RZ, 0xc0, !PT ;  /* 0x000000033cff7812 */ /* 0x000fda000780c0ff */
[----:B------:R-:W-:Y:S05]  /*7d50*/  @!P0 BRA `(.L_x_1038) ;  /* 0x0000000400888947 */ /* 0x000fea0003800000 */
[----:B------:R-:W2:Y:S01]  /*7d60*/  LDL.64 R46, [R1+0xe0] ;  /* 0x0000e000012e7983 */ /* 0x000ea20000100a00 */
[----:B------:R-:W-:-:S05]  /*7d70*/  IMAD.IADD R20, R8, 0x1, -R70 ;  /* 0x0000000108147824 */ /* 0x000fca00078e0a46 */
[----:B------:R-:W-:-:S05]  /*7d80*/  LEA R9, R20, R62, 0x3 ;  /* 0x0000003e14097211 */ /* 0x000fca00078e18ff */
[----:B------:R-:W3:Y:S04]  /*7d90*/  LDL.64 R14, [R9+0x28] ;  /* 0x00002800090e7983 */ /* 0x000ee80000100a00 */
[----:B------:R-:W4:Y:S01]  /*7da0*/  LDL.64 R12, [R9] ;  /* 0x00000000090c7983 */ /* 0x000f220000100a00 */
[----:B01----:R-:W-:Y:S01]  /*7db0*/  I2F.F64.U32 R16, R70 ;  /* 0x0000004600107312 */ /* 0x003fe20000201800 */
        /* <DEDUP_REMOVED lines=29> */
.L_x_1040:
[----:B------:R-:W-:Y:S05]  /*7f90*/  BSYNC.RECONVERGENT B4 ;  /* 0x0000000000047941 */ /* 0x000fea0003800200 */
.L_x_1039:
[----:B------:R-:W-:Y:S01]  /*7fa0*/  IMAD R16, R20, 0x8, R1 ;  /* 0x0000000814107824 */ /* 0x000fe200078e0201 */
[----:B------:R0:W-:Y:S04]  /*7fb0*/  STL.64 [R9+0x20], R12 ;  /* 0x0000200c09007387 */ /* 0x0001e80000100a00 */
[----:B------:R-:W2:Y:S01]  /*7fc0*/  LDL.64 R14, [R16+0x80] ;  /* 0x00008000100e7983 */ /* 0x000ea20000100a00 */
[----:B------:R-:W-:-:S04]  /*7fd0*/  IMAD.IADD R71, R61, 0x1, R20 ;  /* 0x000000013d477824 */ /* 0x000fc800078e0214 */
[----:B0-----:R-:W-:Y:S01]  /*7fe0*/  IMAD R9, R71, 0x8, R1 ;  /* 0x0000000847097824 */ /* 0x001fe200078e0201 */
[----:B--2---:R-:W-:-:S07]  /*7ff0*/  DMUL R14, R14, R12 ;  /* 0x0000000c0e0e7228 */ /* 0x004fce0000000000 */
[----:B------:R0:W-:Y:S04]  /*8000*/  STL.64 [R9], R14 ;  /* 0x0000000e09007387 */ /* 0x0001e80000100a00 */
[----:B0-----:R-:W2:Y:S01]  /*8010*/  LDL.64 R14, [R16+0xa0] ;  /* 0x0000a000100e7983 */ /* 0x001ea20000100a00 */
[----:B------:R-:W-:-:S05]  /*8020*/  IADD3 R20, PT, PT, R61, -R20, RZ ;  /* 0x800000143d147210 */ /* 0x000fca0007ffe0ff */
[----:B------:R-:W-:Y:S02]  /*8030*/  IMAD R20, R20, 0x8, R1 ;  /* 0x0000000814147824 */ /* 0x000fe400078e0201 */
[----:B------:R-:W-:Y:S01]  /*8040*/  VIADD R9, R70, 0x1 ;  /* 0x0000000146097836 */ /* 0x000fe20000000000 */
[----:B--2---:R-:W-:-:S07]  /*8050*/  DMUL R14, R14, R12 ;  /* 0x0000000c0e0e7228 */ /* 0x004fce0000000000 */
[----:B------:R0:W-:Y:S04]  /*8060*/  STL.64 [R20], R14 ;  /* 0x0000000e14007387 */ /* 0x0001e80000100a00 */
[----:B------:R-:W2:Y:S01]  /*8070*/  LDL.64 R46, [R1+0xe0] ;  /* 0x0000e000012e7983 */ /* 0x000ea20000100a00 */
[----:B------:R-:W-:-:S05]  /*8080*/  IMAD.IADD R13, R8, 0x1, -R9 ;  /* 0x00000001080d7824 */ /* 0x000fca00078e0a09 */
[----:B------:R-:W-:-:S05]  /*8090*/  LEA R12, R13, R62, 0x3 ;  /* 0x0000003e0d0c7211 */ /* 0x000fca00078e18ff */
[----:B------:R-:W3:Y:S04]  /*80a0*/  LDL.64 R16, [R12+0x28] ;  /* 0x000028000c107983 */ /* 0x000ee80000100a00 */
[----:B0-----:R-:W4:Y:S01]  /*80b0*/  LDL.64 R14, [R12] ;  /* 0x000000000c0e7983 */ /* 0x001f220000100a00 */
[----:B------:R-:W-:Y:S01]  /*80c0*/  I2F.F64.U32 R18, R9 ;  /* 0x0000000900127312 */ /* 0x000fe20000201800 */
[----:B------:R-:W-:Y:S01]  /*80d0*/  VIADD R32, R32, 0xffffffff ;  /* 0xffffffff20207836 */ /* 0x000fe20000000000 */
        /* <DEDUP_REMOVED lines=28> */
.L_x_1042:
[----:B------:R-:W-:Y:S05]  /*82a0*/  BSYNC.RECONVERGENT B4 ;  /* 0x0000000000047941 */ /* 0x000fea0003800200 */
.L_x_1041:
        /* <DEDUP_REMOVED lines=9> */
[----:B------:R-:W-:-:S04]  /*8340*/  VIADD R70, R70, 0x2 ;  /* 0x0000000246467836 */ /* 0x000fc80000000000 */
[----:B------:R-:W-:Y:S01]  /*8350*/  IMAD R13, R13, 0x8, R1 ;  /* 0x000000080d0d7824 */ /* 0x000fe200078e0201 */
[----:B--2---:R-:W-:-:S07]  /*8360*/  DMUL R16, R16, R14 ;  /* 0x0000000e10107228 */ /* 0x004fce0000000000 */
[----:B------:R2:W-:Y:S04]  /*8370*/  STL.64 [R13], R16 ;  /* 0x000000100d007387 */ /* 0x0005e80000100a00 */
.L_x_1038:
[----:B------:R-:W-:-:S04]  /*8380*/  LOP3.LUT R9, R60, 0x1, RZ, 0xc0, !PT ;  /* 0x000000013c097812 */ /* 0x000fc800078ec0ff */
[----:B------:R-:W-:-:S13]  /*8390*/  ISETP.NE.U32.AND P0, PT, R9, 0x1, PT ;  /* 0x000000010900780c */ /* 0x000fda0003f05070 */
[----:B------:R-:W-:Y:S05]  /*83a0*/  @!P0 BRA `(.L_x_1037) ;  /* 0x0000001800048947 */ /* 0x000fea0003800000 */
[----:B0-----:R-:W3:Y:S01]  /*83b0*/  LDL.64 R32, [R1+0xe0] ;  /* 0x0000e00001207983 */ /* 0x001ee20000100a00 */
[----:B--2---:R-:W-:-:S05]  /*83c0*/  IMAD.IADD R13, R8, 0x1, -R70 ;  /* 0x00000001080d7824 */ /* 0x004fca00078e0a46 */
[----:B------:R-:W-:-:S05]  /*83d0*/  LEA R12, R13, R62, 0x3 ;  /* 0x0000003e0d0c7211 */ /* 0x000fca00078e18ff */
[----:B-1----:R-:W2:Y:S04]  /*83e0*/  LDL.64 R16, [R12+0x28] ;  /* 0x000028000c107983 */ /* 0x002ea80000100a00 */
[----:B------:R-:W4:Y:S01]  /*83f0*/  LDL.64 R14, [R12] ;  /* 0x000000000c0e7983 */ /* 0x000f220000100a00 */
        /* <DEDUP_REMOVED lines=30> */
.L_x_1044:
[----:B------:R-:W-:Y:S05]  /*85e0*/  BSYNC.RECONVERGENT B4 ;  /* 0x0000000000047941 */ /* 0x000fea0003800200 */
.L_x_1043:
[----:B------:R-:W-:Y:S01]  /*85f0*/  IMAD R18, R13, 0x8, R1 ;  /* 0x000000080d127824 */ /* 0x000fe200078e0201 */
[----:B------:R-:W-:Y:S04]  /*8600*/  STL.64 [R12+0x20], R14 ;  /* 0x0000200e0c007387 */ /* 0x000fe80000100a00 */
[----:B------:R-:W2:Y:S01]  /*8610*/  LDL.64 R16, [R18+0x80] ;  /* 0x0000800012107983 */ /* 0x000ea20000100a00 */
        /* <DEDUP_REMOVED lines=8> */
[----:B------:R3:W-:Y:S01]  /*86a0*/  STL.64 [R13], R16 ;  /* 0x000000100d007387 */ /* 0x0007e20000100a00 */
[----:B------:R-:W-:Y:S05]  /*86b0*/  BRA `(.L_x_1037) ;  /* 0x0000001400407947 */ /* 0x000fea0003800000 */
.L_x_1026:
[----:B------:R-:W-:Y:S01]  /*86c0*/  ISETP.GE.U32.AND P0, PT, R82, 0x3, PT ;  /* 0x000000035200780c */ /* 0x000fe20003f06070 */
[----:B------:R-:W-:-:S12]  /*86d0*/  IMAD.MOV.U32 R9, RZ, RZ, 0x1 ;  /* 0x00000001ff097424 */ /* 0x000fd800078e00ff */
[----:B------:R-:W-:Y:S05]  /*86e0*/  @!P0 BRA `(.L_x_1045) ;  /* 0x0000000800d48947 */ /* 0x000fea0003800000 */
[----:B------:R0:W5:Y:S01]  /*86f0*/  LDL.64 R46, [R1+0xe0] ;  /* 0x0000e000012e7983 */ /* 0x0001620000100a00 */
[----:B------:R-:W-:Y:S01]  /*8700*/  LOP3.LUT R12, R59, 0xfffffffc, RZ, 0xc0, !PT ;  /* 0xfffffffc3b0c7812 */ /* 0x000fe200078ec0ff */
[----:B------:R-:W-:-:S07]  /*8710*/  IMAD.MOV.U32 R9, RZ, RZ, 0x1 ;  /* 0x00000001ff097424 */ /* 0x000fce00078e00ff */
.L_x_1054:
[----:B--2---:R-:W-:-:S05]  /*8720*/  IADD3 R13, PT, PT, R9, -0x1, RZ ;  /* 0xffffffff090d7810 */ /* 0x004fca0007ffe0ff */
[----:B------:R-:W-:-:S05]  /*8730*/  IMAD R13, R13, 0x8, R62 ;  /* 0x000000080d0d7824 */ /* 0x000fca00078e023e */
[----:B------:R-:W2:Y:S01]  /*8740*/  LDL.128 R68, [R13] ;  /* 0x000000000d447983 */ /* 0x000ea20000100c00 */
[----:B------:R-:W3:Y:S01]  /*8750*/  MUFU.RCP64H R19, R31 ;  /* 0x0000001f00137308 */ /* 0x000ee20000001800 */
[----:B-1----:R-:W-:Y:S01]  /*8760*/  IMAD.MOV.U32 R18, RZ, RZ, 0x1 ;  /* 0x00000001ff127424 */ /* 0x002fe200078e00ff */
[----:B------:R-:W-:Y:S01]  /*8770*/  IADD3 R88, PT, PT, R59, R9, RZ ;  /* 0x000000093b587210 */ /* 0x000fe20007ffe0ff */
[----:B------:R-:W-:Y:S01]  /*8780*/  IMAD.IADD R16, R83, 0x1, -R9 ;  /* 0x0000000153107824 */ /* 0x000fe200078e0a09 */
[----:B------:R-:W-:Y:S04]  /*8790*/  BSSY.RECONVERGENT B4, `(.L_x_1046) ;  /* 0x0000019000047945 */ /* 0x000fe80003800200 */
[----:B------:R-:W1:Y:S08]  /*87a0*/  I2F.F64.U32 R14, R88 ;  /* 0x00000058000e7312 */ /* 0x000e700000201800 */
[----:B------:R-:W4:Y:S01]  /*87b0*/  I2F.F64.U32 R16, R16 ;  /* 0x0000001000107312 */ /* 0x000f220000201800 */
[----:B---3--:R-:W-:-:S02]  /*87c0*/  DFMA R20, -R30, R18, 1 ;  /* 0x3ff000001e14742b */ /* 0x008fc40000000112 */
[----:B-1----:R-:W-:-:S06]  /*87d0*/  DMUL R14, R2, R14 ;  /* 0x0000000e020e7228 */ /* 0x002fcc0000000000 */
[----:B------:R-:W-:Y:S02]  /*87e0*/  DFMA R20, R20, R20, R20 ;  /* 0x000000141414722b */ /* 0x000fe40000000014 */
[----:B----45:R-:W-:-:S06]  /*87f0*/  DMUL R16, R16, R46 ;  /* 0x0000002e10107228 */ /* 0x030fcc0000000000 */
[----:B------:R-:W-:Y:S02]  /*8800*/  DFMA R20, R18, R20, R18 ;  /* 0x000000141214722b */ /* 0x000fe40000000012 */
[----:B------:R-:W-:-:S06]  /*8810*/  DMUL R16, R16, R64 ;  /* 0x0000004010107228 */ /* 0x000fcc0000000000 */
[----:B------:R-:W-:-:S08]  /*8820*/  DFMA R18, -R30, R20, 1 ;  /* 0x3ff000001e12742b */ /* 0x000fd00000000114 */
        /* <DEDUP_REMOVED lines=12> */
[----:B0-----:R-:W-:Y:S05]  /*88f0*/  CALL.REL.NOINC `($__internal_13_$__cuda_sm20_div_rn_f64_full) ;  /* 0x000000d4006c7944 */ /* 0x001fea0003c00000 */
[----:B------:R-:W-:Y:S01]  /*8900*/  IMAD.MOV.U32 R14, RZ, RZ, R76 ;  /* 0x000000ffff0e7224 */ /* 0x000fe200078e004c */
[----:B------:R-:W-:-:S07]  /*8910*/  MOV R15, R77 ;  /* 0x0000004d000f7202 */ /* 0x000fce0000000f00 */
.L_x_1047:
[----:B------:R-:W-:Y:S05]  /*8920*/  BSYNC.RECONVERGENT B4 ;  /* 0x0000000000047941 */ /* 0x000fea0003800200 */
.L_x_1046:
[C---:B------:R-:W-:Y:S02]  /*8930*/  IMAD R90, R9.reuse, 0x8, R62 ;  /* 0x00000008095a7824 */ /* 0x040fe400078e023e */
[----:B------:R-:W-:-:S03]  /*8940*/  IMAD R89, R9, 0x8, R1 ;  /* 0x0000000809597824 */ /* 0x000fc600078e0201 */
[----:B------:R-:W-:Y:S04]  /*8950*/  STL.64 [R90+0x20], R14 ;  /* 0x0000200e5a007387 */ /* 0x000fe80000100a00 */
[----:B------:R-:W2:Y:S01]  /*8960*/  LDL.64 R16, [R89+0x80] ;  /* 0x0000800059107983 */ /* 0x000ea20000100a00 */
[----:B------:R-:W-:-:S05]  /*8970*/  IMAD.IADD R13, R61, 0x1, R9 ;  /* 0x000000013d0d7824 */ /* 0x000fca00078e0209 */
[----:B------:R-:W-:Y:S01]  /*8980*/  LEA R13, R13, R1, 0x3 ;  /* 0x000000010d0d7211 */ /* 0x000fe200078e18ff */
[----:B--2---:R-:W-:-:S07]  /*8990*/  DMUL R16, R16, R14 ;  /* 0x0000000e10107228 */ /* 0x004fce0000000000 */
[----:B------:R1:W-:Y:S04]  /*89a0*/  STL.64 [R13], R16 ;  /* 0x000000100d007387 */ /* 0x0003e80000100a00 */
[----:B-1----:R-:W2:Y:S01]  /*89b0*/  LDL.64 R16, [R89+0xa0] ;  /* 0x0000a00059107983 */ /* 0x002ea20000100a00 */
[----:B------:R-:W-:-:S04]  /*89c0*/  IMAD.IADD R13, R61, 0x1, -R9 ;  /* 0x000000013d0d7824 */ /* 0x000fc800078e0a09 */
[----:B------:R-:W-:Y:S01]  /*89d0*/  IMAD R13, R13, 0x8, R1 ;  /* 0x000000080d0d7824 */ /* 0x000fe200078e0201 */
[----:B------:R-:W1:Y:S01]  /*89e0*/  MUFU.RCP64H R21, R31 ;  /* 0x0000001f00157308 */ /* 0x000e620000001800 */
[----:B------:R-:W-:Y:S01]  /*89f0*/  MOV R20, 0x1 ;  /* 0x0000000100147802 */ /* 0x000fe20000000f00 */
        /* <DEDUP_REMOVED lines=9> */
[----:B-1----:R-:W-:-:S04]  /*8a90*/  VIADD R13, R88, 0x1 ;  /* 0x00000001580d7836 */ /* 0x002fc80000000000 */
[----:B------:R-:W1:Y:S03]  /*8aa0*/  I2F.F64.U32 R16, R13 ;  /* 0x0000000d00107312 */ /* 0x000e660000201800 */
[----:B------:R-:W-:-:S08]  /*8ab0*/  DFMA R20, -R30, R32, 1 ;  /* 0x3ff000001e14742b */ /* 0x000fd00000000120 */
[----:B------:R-:W-:Y:S02]  /*8ac0*/  DFMA R20, R32, R20, R32 ;  /* 0x000000142014722b */ /* 0x000fe40000000020 */
[----:B-1----:R-:W-:Y:S02]  /*8ad0*/  DMUL R16, R2, R16 ;  /* 0x0000001002107228 */ /* 0x002fe40000000000 */
[----:B---3--:R-:W-:-:S08]  /*8ae0*/  DMUL R18, R18, R46 ;  /* 0x0000002e12127228 */ /* 0x008fd00000000000 */
[----:B------:R-:W-:-:S08]  /*8af0*/  DMUL R18, R18, R14 ;  /* 0x0000000e12127228 */ /* 0x000fd00000000000 */
[----:B------:R-:W-:-:S08]  /*8b00*/  DFMA R18, R70, R16, -R18 ;  /* 0x000000104612722b */ /* 0x000fd00000000812 */
[----:B------:R-:W-:Y:S02]  /*8b10*/  DMUL R14, R20, R18 ;  /* 0x00000012140e7228 */ /* 0x000fe40000000000 */
[----:B------:R-:W-:-:S06]  /*8b20*/  FSETP.GEU.AND P2, PT, |R19|, 6.5827683646048100446e-37, PT ;  /* 0x036000001300780b */ /* 0x000fcc0003f4e200 */
[----:B------:R-:W-:-:S08]  /*8b30*/  DFMA R16, -R30, R14, R18 ;  /* 0x0000000e1e10722b */ /* 0x000fd00000000112 */
[----:B------:R-:W-:Y:S01]  /*8b40*/  DFMA R14, R20, R16, R14 ;  /* 0x00000010140e722b */ /* 0x000fe2000000000e */
[----:B------:R-:W-:-:S09]  /*8b50*/  LOP3.LUT R20, RZ, R9, RZ, 0x33, !PT ;  /* 0x00000009ff147212 */ /* 0x000fd200078e33ff */
        /* <DEDUP_REMOVED lines=11> */
.L_x_1049:
[----:B------:R-:W-:Y:S05]  /*8c10*/  BSYNC.RECONVERGENT B4 ;  /* 0x0000000000047941 */ /* 0x000fea0003800200 */
.L_x_1048:
[----:B------:R-:W-:Y:S04]  /*8c20*/  STL.64 [R90+0x28], R14 ;  /* 0x0000280e5a007387 */ /* 0x000fe80000100a00 */
[----:B------:R-:W2:Y:S01]  /*8c30*/  LDL.128 R16, [R89+0x88] ;  /* 0x0000880059107983 */ /* 0x000ea20000100c00 */
[----:B------:R-:W-:Y:S01]  /*8c40*/  LEA R13, R9, R84, 0x3 ;  /* 0x00000054090d7211 */ /* 0x000fe200078e18ff */
[----:B--2---:R-:W-:-:S07]  /*8c50*/  DMUL R16, R16, R14 ;  /* 0x0000000e10107228 */ /* 0x004fce0000000000 */
[----:B------:R1:W-:Y:S04]  /*8c60*/  STL.64 [R13+0x8], R16 ;  /* 0x000008100d007387 */ /* 0x0003e80000100a00 */
[----:B------:R-:W2:Y:S01]  /*8c70*/  LDL.128 R68, [R89+0xa8] ;  /* 0x0000a80059447983 */ /* 0x000ea20000100c00 */
[----:B-1----:R-:W-:-:S04]  /*8c80*/  IMAD.IADD R16, R61, 0x1, R20 ;  /* 0x000000013d107824 */ /* 0x002fc800078e0214 */
[----:B------:R-:W-:Y:S01]  /*8c90*/  IMAD R16, R16, 0x8, R1 ;  /* 0x0000000810107824 */ /* 0x000fe200078e0201 */
[----:B------:R-:W1:Y:S01]  /*8ca0*/  MUFU.RCP64H R33, R31 ;  /* 0x0000001f00217308 */ /* 0x000e620000001800 */
[----:B------:R-:W-:Y:S02]  /*8cb0*/  VIADD R93, R9, 0x2 ;  /* 0x00000002095d7836 */ /* 0x000fe40000000000 */
[----:B------:R-:W-:-:S03]  /*8cc0*/  IMAD.MOV.U32 R32, RZ, RZ, 0x1 ;  /* 0x00000001ff207424 */ /* 0x000fc600078e00ff */
[----:B------:R-:W-:Y:S01]  /*8cd0*/  IADD3 R20, PT, PT, R83, -R93, RZ ;  /* 0x8000005d53147210 */ /* 0x000fe20007ffe0ff */
[----:B--2---:R-:W-:-:S07]  /*8ce0*/  DMUL R68, R68, R14 ;  /* 0x0000000e44447228 */ /* 0x004fce0000000000 */
[----:B------:R1:W-:Y:S04]  /*8cf0*/  STL.64 [R16], R68 ;  /* 0x0000004410007387 */ /* 0x0003e80000100a00 */
[----:B------:R-:W2:Y:S01]  /*8d00*/  LDL.128 R72, [R90+0x8] ;  /* 0x000008005a487983 */ /* 0x000ea20000100c00 */
[----:B------:R-:W3:Y:S01]  /*8d10*/  I2F.F64.U32 R20, R20 ;  /* 0x0000001400147312 */ /* 0x000ee20000201800 */
[----:B------:R-:W-:Y:S01]  /*8d20*/  VIADD R63, R88, 0x2 ;  /* 0x00000002583f7836 */ /* 0x000fe20000000000 */
[----:B------:R-:W-:Y:S01]  /*8d30*/  BSSY.RECONVERGENT B4, `(.L_x_1050) ;  /* 0x000001a000047945 */ /* 0x000fe20003800200 */
[----:B-1----:R-:W-:-:S08]  /*8d40*/  DFMA R16, -R30, R32, 1 ;  /* 0x3ff000001e10742b */ /* 0x002fd00000000120 */
[----:B------:R-:W-:Y:S02]  /*8d50*/  DFMA R64, R16, R16, R16 ;  /* 0x000000101040722b */ /* 0x000fe40000000010 */
[----:B------:R-:W1:Y:S01]  /*8d60*/  I2F.F64.U32 R16, R63 ;  /* 0x0000003f00107312 */ /* 0x000e620000201800 */
[----:B---3--:R-:W-:-:S05]  /*8d70*/  DMUL R20, R46, R20 ;  /* 0x000000142e147228 */ /* 0x008fca0000000000 */
[----:B------:R-:W-:-:S03]  /*8d80*/  DFMA R64, R32, R64, R32 ;  /* 0x000000402040722b */ /* 0x000fc60000000020 */
[----:B------:R-:W-:-:S05]  /*8d90*/  DMUL R20, R20, R14 ;  /* 0x0000000e14147228 */ /* 0x000fca0000000000 */
        /* <DEDUP_REMOVED lines=17> */
[----:B------:R-:W-:Y:S01]  /*8eb0*/  IMAD.MOV.U32 R14, RZ, RZ, R76 ;  /* 0x000000ffff0e7224 */ /* 0x000fe200078e004c */
[----:B------:R-:W-:-:S07]  /*8ec0*/  MOV R15, R77 ;  /* 0x0000004d000f7202 */ /* 0x000fce0000000f00 */
.L_x_1051:
[----:B------:R-:W-:Y:S05]  /*8ed0*/  BSYNC.RECONVERGENT B4 ;  /* 0x0000000000047941 */ /* 0x000fea0003800200 */
.L_x_1050:
[----:B------:R-:W1:Y:S01]  /*8ee0*/  MUFU.RCP64H R33, R31 ;  /* 0x0000001f00217308 */ /* 0x000e620000001800 */
[----:B------:R-:W-:Y:S01]  /*8ef0*/  IMAD.MOV.U32 R32, RZ, RZ, 0x1 ;  /* 0x00000001ff207424 */ /* 0x000fe200078e00ff */
[----:B------:R-:W-:Y:S01]  /*8f00*/  IADD3 R63, PT, PT, R61, -R93, RZ ;  /* 0x8000005d3d3f7210 */ /* 0x000fe20007ffe0ff */
[----:B------:R-:W-:Y:S01]  /*8f10*/  IMAD.IADD R20, R82, 0x1, -R9 ;  /* 0x0000000152147824 */ /* 0x000fe200078e0a09 */
[-C--:B------:R-:W-:Y:S01]  /*8f20*/  DMUL R18, R18, R14.reuse ;  /* 0x0000000e12127228 */ /* 0x080fe20000000000 */
[----:B------:R-:W-:Y:S01]  /*8f30*/  VIADD R16, R88, 0x3 ;  /* 0x0000000358107836 */ /* 0x000fe20000000000 */
[----:B------:R-:W-:Y:S01]  /*8f40*/  DMUL R70, R70, R14 ;  /* 0x0000000e46467228 */ /* 0x000fe20000000000 */
[----:B------:R-:W-:Y:S01]  /*8f50*/  IMAD R63, R63, 0x8, R1 ;  /* 0x000000083f3f7824 */ /* 0x000fe200078e0201 */
[----:B------:R-:W-:Y:S01]  /*8f60*/  STL.64 [R90+0x30], R14 ;  /* 0x0000300e5a007387 */ /* 0x000fe20000100a00 */
[----:B------:R-:W2:Y:S01]  /*8f70*/  I2F.F64.U32 R20, R20 ;  /* 0x0000001400147312 */ /* 0x000ea20000201800 */
[----:B------:R-:W-:Y:S02]  /*8f80*/  BSSY.RECONVERGENT B4, `(.L_x_1052) ;  /* 0x000001d000047945 */ /* 0x000fe40003800200 */
[----:B------:R3:W-:Y:S04]  /*8f90*/  STL.64 [R13+0x10], R18 ;  /* 0x000010120d007387 */ /* 0x0007e80000100a00 */
[----:B------:R4:W-:Y:S01]  /*8fa0*/  STL.64 [R63], R70 ;  /* 0x000000463f007387 */ /* 0x0009e20000100a00 */
[----:B-1----:R-:W-:Y:S01]  /*8fb0*/  DFMA R64, -R30, R32, 1 ;  /* 0x3ff000001e40742b */ /* 0x002fe20000000120 */
[----:B------:R-:W1:Y:S01]  /*8fc0*/  I2F.F64.U32 R16, R16 ;  /* 0x0000001000107312 */ /* 0x000e620000201800 */
[----:B--2---:R-:W-:Y:S01]  /*8fd0*/  DMUL R20, R46, R20 ;  /* 0x000000142e147228 */ /* 0x004fe20000000000 */
[----:B---3--:R-:W-:-:S05]  /*8fe0*/  VIADD R18, R9, 0x3 ;  /* 0x0000000309127836 */ /* 0x008fca0000000000 */
[----:B------:R-:W-:Y:S02]  /*8ff0*/  DFMA R64, R64, R64, R64 ;  /* 0x000000404040722b */ /* 0x000fe40000000040 */
[----:B------:R-:W-:-:S06]  /*9000*/  DMUL R20, R20, R14 ;  /* 0x0000000e14147228 */ /* 0x000fcc0000000000 */
[----:B------:R-:W-:Y:S02]  /*9010*/  DFMA R64, R32, R64, R32 ;  /* 0x000000402040722b */ /* 0x000fe40000000020 */
[----:B-1----:R-:W-:-:S06]  /*9020*/  DMUL R16, R2, R16 ;  /* 0x0000001002107228 */ /* 0x002fcc0000000000 */
[----:B------:R-:W-:Y:S02]  /*9030*/  DFMA R32, -R30, R64, 1 ;  /* 0x3ff000001e20742b */ /* 0x000fe40000000140 */
[----:B------:R-:W-:-:S06]  /*9040*/  DFMA R74, R74, R16, -R20 ;  /* 0x000000104a4a722b */ /* 0x000fcc0000000814 */
[----:B------:R-:W-:-:S04]  /*9050*/  DFMA R32, R64, R32, R64 ;  /* 0x000000204020722b */ /* 0x000fc80000000040 */
[----:B------:R-:W-:-:S04]  /*9060*/  FSETP.GEU.AND P2, PT, |R75|, 6.5827683646048100446e-37, PT ;  /* 0x036000004b00780b */ /* 0x000fc80003f4e200 */
[----:B------:R-:W-:-:S08]  /*9070*/  DMUL R16, R32, R74 ;  /* 0x0000004a20107228 */ /* 0x000fd00000000000 */
[----:B------:R-:W-:-:S08]  /*9080*/  DFMA R20, -R30, R16, R74 ;  /* 0x000000101e14722b */ /* 0x000fd0000000014a */
[----:B------:R-:W-:-:S10]  /*9090*/  DFMA R16, R32, R20, R16 ;  /* 0x000000142010722b */ /* 0x000fd40000000010 */
[----:B------:R-:W-:-:S05]  /*90a0*/  FFMA R14, RZ, R31, R17 ;  /* 0x0000001fff0e7223 */ /* 0x000fca0000000011 */
        /* <DEDUP_REMOVED lines=10> */
.L_x_1053:
[----:B------:R-:W-:Y:S05]  /*9150*/  BSYNC.RECONVERGENT B4 ;  /* 0x0000000000047941 */ /* 0x000fea0003800200 */
.L_x_1052:
[----:B------:R-:W-:Y:S04]  /*9160*/  STL.64 [R90+0x38], R16 ;  /* 0x000038105a007387 */ /* 0x000fe80000100a00 */
[----:B------:R-:W2:Y:S02]  /*9170*/  LDL.64 R14, [R89+0x98] ;  /* 0x00009800590e7983 */ /* 0x000ea40000100a00 */
[----:B--2---:R-:W-:-:S07]  /*9180*/  DMUL R14, R14, R16 ;  /* 0x000000100e0e7228 */ /* 0x004fce0000000000 */
[----:B------:R1:W-:Y:S04]  /*9190*/  STL.64 [R13+0x18], R14 ;  /* 0x0000180e0d007387 */ /* 0x0003e80000100a00 */
[----:B-1----:R-:W2:Y:S01]  /*91a0*/  LDL.64 R14, [R89+0xb8] ;  /* 0x0000b800590e7983 */ /* 0x002ea20000100a00 */
[----:B------:R-:W-:Y:S01]  /*91b0*/  IMAD.IADD R13, R61, 0x1, -R18 ;  /* 0x000000013d0d7824 */ /* 0x000fe200078e0a12 */
[----:B------:R-:W-:Y:S01]  /*91c0*/  ISETP.NE.AND P0, PT, R18, R12, PT ;  /* 0x0000000c1200720c */ /* 0x000fe20003f05270 */
[----:B------:R-:W-:Y:S01]  /*91d0*/  VIADD R9, R9, 0x4 ;  /* 0x0000000409097836 */ /* 0x000fe20000000000 */
[----:B------:R-:W-:Y:S01]  /*91e0*/  MOV R64, R16 ;  /* 0x0000001000407202 */ /* 0x000fe20000000f00 */
[----:B------:R-:W-:Y:S02]  /*91f0*/  IMAD R13, R13, 0x8, R1 ;  /* 0x000000080d0d7824 */ /* 0x000fe400078e0201 */
[----:B------:R-:W-:Y:S01]  /*9200*/  IMAD.MOV.U32 R65, RZ, RZ, R17 ;  /* 0x000000ffff417224 */ /* 0x000fe200078e0011 */
[----:B--2---:R-:W-:-:S07]  /*9210*/  DMUL R14, R14, R16 ;  /* 0x000000100e0e7228 */ /* 0x004fce0000000000 */
[----:B------:R2:W-:Y:S01]  /*9220*/  STL.64 [R13], R14 ;  /* 0x0000000e0d007387 */ /* 0x0005e20000100a00 */
[----:B------:R-:W-:Y:S05]  /*9230*/  @P0 BRA `(.L_x_1054) ;  /* 0xfffffff400380947 */ /* 0x000fea000383ffff */
.L_x_1045:
[----:B------:R-:W-:-:S13]  /*9240*/  LOP3.LUT P0, RZ, R59, 0x3, RZ, 0xc0, !PT ;  /* 0x000000033bff7812 */ /* 0x000fda000780c0ff */
[----:B------:R-:W-:Y:S05]  /*9250*/  @!P0 BRA `(.L_x_1037) ;  /* 0x0000000800588947 */ /* 0x000fea0003800000 */
[----:B------:R-:W-:-:S13]  /*9260*/  LOP3.LUT P0, RZ, R60, 0x3, RZ, 0xc0, !PT ;  /* 0x000000033cff7812 */ /* 0x000fda000780c0ff */
[----:B------:R-:W-:Y:S05]  /*9270*/  @!P0 BRA `(.L_x_1055) ;  /* 0x00000004007c8947 */ /* 0x000fea0003800000 */
[----:B------:R-:W3:Y:S01]  /*9280*/  LDL.64 R46, [R1+0xe0] ;  /* 0x0000e000012e7983 */ /* 0x000ee20000100a00 */
[----:B------:R-:W-:-:S04]  /*9290*/  VIADD R12, R9, 0xffffffff ;  /* 0xffffffff090c7836 */ /* 0x000fc80000000000 */
[----:B------:R-:W-:-:S05]  /*92a0*/  IMAD R12, R12, 0x8, R62 ;  /* 0x000000080c0c7824 */ /* 0x000fca00078e023e */
[----:B--2---:R2:W4:Y:S01]  /*92b0*/  LDL.64 R14, [R12] ;  /* 0x000000000c0e7983 */ /* 0x0045220000100a00 */
[----:B------:R-:W5:Y:S01]  /*92c0*/  MUFU.RCP64H R19, R31 ;  /* 0x0000001f00137308 */ /* 0x000f620000001800 */
[----:B-1----:R-:W-:Y:S01]  /*92d0*/  IMAD.MOV.U32 R18, RZ, RZ, 0x1 ;  /* 0x00000001ff127424 */ /* 0x002fe200078e00ff */
[----:B------:R-:W-:Y:S01]  /*92e0*/  BSSY.RECONVERGENT B4, `(.L_x_1056) ;  /* 0x000001d000047945 */ /* 0x000fe20003800200 */
[----:B------:R-:W-:Y:S01]  /*92f0*/  IMAD.IADD R20, R59, 0x1, R9 ;  /* 0x000000013b147824 */ /* 0x000fe200078e0209 */
[----:B--2---:R-:W-:-:S04]  /*9300*/  IADD3 R12, PT, PT, R83, -R9, RZ ;  /* 0x80000009530c7210 */ /* 0x004fc80007ffe0ff */
[----:B------:R-:W-:Y:S01]  /*9310*/  I2F.F64.U32 R16, R12 ;  /* 0x0000000c00107312 */ /* 0x000fe20000201800 */
[----:B-----5:R-:W-:-:S07]  /*9320*/  DFMA R32, -R30, R18, 1 ;  /* 0x3ff000001e20742b */ /* 0x020fce0000000112 */
[----:B------:R-:W1:Y:S01]  /*9330*/  I2F.F64.U32 R12, R20 ;  /* 0x00000014000c7312 */ /* 0x000e620000201800 */
[----:B------:R-:W-:-:S08]  /*9340*/  DFMA R32, R32, R32, R32 ;  /* 0x000000202020722b */ /* 0x000fd00000000020 */
[----:B------:R-:W-:Y:S02]  /*9350*/  DFMA R32, R18, R32, R18 ;  /* 0x000000201220722b */ /* 0x000fe40000000012 */
[----:B-1----:R-:W-:-:S06]  /*9360*/  DMUL R12, R2, R12 ;  /* 0x0000000c020c7228 */ /* 0x002fcc0000000000 */
        /* <DEDUP_REMOVED lines=20> */
.L_x_1057:
[----:B------:R-:W-:Y:S05]  /*94b0*/  BSYNC.RECONVERGENT B4 ;  /* 0x0000000000047941 */ /* 0x000fea0003800200 */
.L_x_1056:
        /* <DEDUP_REMOVED lines=15> */
[----:B------:R-:W3:Y:S04]  /*95b0*/  LDL.64 R64, [R1+0xe0] ;  /* 0x0000e00001407983 */ /* 0x000ee80000100a00 */
[----:B--2---:R-:W2:Y:S01]  /*95c0*/  LDL.64 R16, [R21] ;  /* 0x0000000015107983 */ /* 0x004ea20000100a00 */
[----:B------:R-:W-:Y:S01]  /*95d0*/  IMAD.IADD R14, R8, 0x1, -R9 ;  /* 0x00000001080e7824 */ /* 0x000fe200078e0a09 */
[----:B-1----:R-:W-:Y:S01]  /*95e0*/  DFMA R46, -R30, R32, 1 ;  /* 0x3ff000001e2e742b */ /* 0x002fe20000000120 */
[----:B------:R-:W-:Y:S02]  /*95f0*/  BSSY.RECONVERGENT B4, `(.L_x_1058) ;  /* 0x000001c000047945 */ /* 0x000fe40003800200 */
[----:B------:R1:W-:Y:S05]  /*9600*/  I2F.F64.U32 R18, R14 ;  /* 0x0000000e00127312 */ /* 0x0003ea0000201800 */
[----:B------:R-:W-:Y:S01]  /*9610*/  DFMA R46, R46, R46, R46 ;  /* 0x0000002e2e2e722b */ /* 0x000fe2000000002e */
[----:B-1----:R-:W-:-:S07]  /*9620*/  VIADD R14, R20, 0x1 ;  /* 0x00000001140e7836 */ /* 0x002fce0000000000 */
[----:B------:R-:W-:Y:S01]  /*9630*/  DFMA R46, R32, R46, R32 ;  /* 0x0000002e202e722b */ /* 0x000fe20000000020 */
[----:B------:R-:W1:Y:S02]  /*9640*/  I2F.F64.U32 R14, R14 ;  /* 0x0000000e000e7312 */ /* 0x000e640000201800 */
[----:B-1----:R-:W-:Y:S02]  /*9650*/  DMUL R14, R2, R14 ;  /* 0x0000000e020e7228 */ /* 0x002fe40000000000 */
[----:B---3--:R-:W-:-:S08]  /*9660*/  DMUL R18, R18, R64 ;  /* 0x0000004012127228 */ /* 0x008fd00000000000 */
[----:B------:R-:W-:Y:S02]  /*9670*/  DMUL R18, R18, R12 ;  /* 0x0000000c12127228 */ /* 0x000fe40000000000 */
[----:B------:R-:W-:-:S06]  /*9680*/  DFMA R12, -R30, R46, 1 ;  /* 0x3ff000001e0c742b */ /* 0x000fcc000000012e */
[----:B--2---:R-:W-:Y:S02]  /*9690*/  DFMA R16, R14, R16, -R18 ;  /* 0x000000100e10722b */ /* 0x004fe40000000812 */
[----:B------:R-:W-:Y:S01]  /*96a0*/  DFMA R46, R46, R12, R46 ;  /* 0x0000000c2e2e722b */ /* 0x000fe2000000002e */
[----:B------:R-:W-:-:S07]  /*96b0*/  LOP3.LUT R18, RZ, R9, RZ, 0x33, !PT ;  /* 0x00000009ff127212 */ /* 0x000fce00078e33ff */
        /* <DEDUP_REMOVED lines=15> */
.L_x_1059:
[----:B------:R-:W-:Y:S05]  /*97b0*/  BSYNC.RECONVERGENT B4 ;  /* 0x0000000000047941 */ /* 0x000fea0003800200 */
.L_x_1058:
[----:B------:R-:W-:Y:S04]  /*97c0*/  STL.64 [R21+0x28], R12 ;  /* 0x0000280c15007387 */ /* 0x000fe80000100a00 */
[----:B------:R-:W2:Y:S01]  /*97d0*/  LDL.64 R14, [R70+0x88] ;  /* 0x00008800460e7983 */ /* 0x000ea20000100a00 */
[----:B------:R-:W-:Y:S01]  /*97e0*/  LEA R84, R9, R84, 0x3 ;  /* 0x0000005409547211 */ /* 0x000fe200078e18ff */
[----:B--2---:R-:W-:-:S07]  /*97f0*/  DMUL R14, R14, R12 ;  /* 0x0000000c0e0e7228 */ /* 0x004fce0000000000 */
[----:B------:R1:W-:Y:S04]  /*9800*/  STL.64 [R84+0x8], R14 ;  /* 0x0000080e54007387 */ /* 0x0003e80000100a00 */
[----:B-1----:R-:W2:Y:S01]  /*9810*/  LDL.64 R14, [R70+0xa8] ;  /* 0x0000a800460e7983 */ /* 0x002ea20000100a00 */
[----:B------:R-:W-:Y:S02]  /*9820*/  IMAD.IADD R16, R61, 0x1, R18 ;  /* 0x000000013d107824 */ /* 0x000fe400078e0212 */
[----:B------:R-:W-:Y:S02]  /*9830*/  VIADD R9, R9, 0x2 ;  /* 0x0000000209097836 */ /* 0x000fe40000000000 */
[----:B------:R-:W-:Y:S01]  /*9840*/  IMAD R16, R16, 0x8, R1 ;  /* 0x0000000810107824 */ /* 0x000fe200078e0201 */
[----:B--2---:R-:W-:-:S07]  /*9850*/  DMUL R14, R14, R12 ;  /* 0x0000000c0e0e7228 */ /* 0x004fce0000000000 */
[----:B------:R3:W-:Y:S04]  /*9860*/  STL.64 [R16], R14 ;  /* 0x0000000e10007387 */ /* 0x0007e80000100a00 */
.L_x_1055:
[----:B------:R-:W-:-:S04]  /*9870*/  LOP3.LUT R12, R60, 0x1, RZ, 0xc0, !PT ;  /* 0x000000013c0c7812 */ /* 0x000fc800078ec0ff */
[----:B------:R-:W-:-:S13]  /*9880*/  ISETP.NE.U32.AND P0, PT, R12, 0x1, PT ;  /* 0x000000010c00780c */ /* 0x000fda0003f05070 */
[----:B------:R-:W-:Y:S05]  /*9890*/  @!P0 BRA `(.L_x_1037) ;  /* 0x0000000000c88947 */ /* 0x000fea0003800000 */
[----:B------:R-:W-:Y:S01]  /*98a0*/  IADD3 R12, PT, PT, R9, -0x1, RZ ;  /* 0xffffffff090c7810 */ /* 0x000fe20007ffe0ff */
[----:B------:R-:W4:Y:S04]  /*98b0*/  LDL.64 R46, [R1+0xe0] ;  /* 0x0000e000012e7983 */ /* 0x000f280000100a00 */
[----:B------:R-:W-:-:S05]  /*98c0*/  IMAD R12, R12, 0x8, R62 ;  /* 0x000000080c0c7824 */ /* 0x000fca00078e023e */
[----:B-1----:R-:W5:Y:S04]  /*98d0*/  LDL.64 R18, [R12+0x20] ;  /* 0x000020000c127983 */ /* 0x002f680000100a00 */
[----:B--23--:R1:W2:Y:S01]  /*98e0*/  LDL.64 R14, [R12] ;  /* 0x000000000c0e7983 */ /* 0x00c2a20000100a00 */
[----:B------:R-:W3:Y:S01]  /*98f0*/  MUFU.RCP64H R21, R31 ;  /* 0x0000001f00157308 */ /* 0x000ee20000001800 */
[----:B------:R-:W-:Y:S01]  /*9900*/  IMAD.MOV.U32 R20, RZ, RZ, 0x1 ;  /* 0x00000001ff147424 */ /* 0x000fe200078e00ff */
[----:B------:R-:W-:Y:S01]  /*9910*/  BSSY.RECONVERGENT B4, `(.L_x_1060) ;  /* 0x000001d000047945 */ /* 0x000fe20003800200 */
[----:B-1----:R-:W-:-:S05]  /*9920*/  IMAD.IADD R12, R83, 0x1, -R9 ;  /* 0x00000001530c7824 */ /* 0x002fca00078e0a09 */
[----:B------:R1:W-:Y:S01]  /*9930*/  I2F.F64.U32 R16, R12 ;  /* 0x0000000c00107312 */ /* 0x0003e20000201800 */
[----:B---3--:R-:W-:Y:S01]  /*9940*/  DFMA R32, -R30, R20, 1 ;  /* 0x3ff000001e20742b */ /* 0x008fe20000000114 */
[----:B-1----:R-:W-:-:S07]  /*9950*/  IADD3 R12, PT, PT, R59, R9, RZ ;  /* 0x000000093b0c7210 */ /* 0x002fce0007ffe0ff */
[----:B------:R-:W-:Y:S01]  /*9960*/  DFMA R32, R32, R32, R32 ;  /* 0x000000202020722b */ /* 0x000fe20000000020 */
[----:B------:R-:W1:Y:S07]  /*9970*/  I2F.F64.U32 R12, R12 ;  /* 0x0000000c000c7312 */ /* 0x000e6e0000201800 */
[----:B------:R-:W-:Y:S02]  /*9980*/  DFMA R32, R20, R32, R20 ;  /* 0x000000201420722b */ /* 0x000fe40000000014 */
[----:B-1----:R-:W-:-:S02]  /*9990*/  DMUL R12, R2, R12 ;  /* 0x0000000c020c7228 */ /* 0x002fc40000000000 */
[----:B----4-:R-:W-:-:S08]  /*99a0*/  DMUL R16, R16, R46 ;  /* 0x0000002e10107228 */ /* 0x010fd00000000000 */
[----:B-----5:R-:W-:Y:S02]  /*99b0*/  DMUL R16, R16, R18 ;  /* 0x0000001210107228 */ /* 0x020fe40000000000 */
[----:B------:R-:W-:-:S06]  /*99c0*/  DFMA R18, -R30, R32, 1 ;  /* 0x3ff000001e12742b */ /* 0x000fcc0000000120 */
[----:B--2---:R-:W-:Y:S02]  /*99d0*/  DFMA R16, R12, R14, -R16 ;  /* 0x0000000e0c10722b */ /* 0x004fe40000000810 */
        /* <DEDUP_REMOVED lines=16> */
.L_x_1061:
[----:B------:R-:W-:Y:S05]  /*9ae0*/  BSYNC.RECONVERGENT B4 ;  /* 0x0000000000047941 */ /* 0x000fea0003800200 */
.L_x_1060:
[C---:B------:R-:W-:Y:S01]  /*9af0*/  IMAD R62, R9.reuse, 0x8, R62 ;  /* 0x00000008093e7824 */ /* 0x040fe200078e023e */
[----:B------:R-:W-:-:S04]  /*9b00*/  LEA R17, R9, R1, 0x3 ;  /* 0x0000000109117211 */ /* 0x000fc800078e18ff */
[----:B------:R-:W-:Y:S04]  /*9b10*/  STL.64 [R62+0x20], R12 ;  /* 0x0000200c3e007387 */ /* 0x000fe80000100a00 */
[----:B------:R-:W2:Y:S01]  /*9b20*/  LDL.64 R14, [R17+0x80] ;  /* 0x00008000110e7983 */ /* 0x000ea20000100a00 */
[----:B------:R-:W-:-:S04]  /*9b30*/  IMAD.IADD R16, R61, 0x1, R9 ;  /* 0x000000013d107824 */ /* 0x000fc800078e0209 */
[----:B------:R-:W-:Y:S01]  /*9b40*/  IMAD R16, R16, 0x8, R1 ;  /* 0x0000000810107824 */ /* 0x000fe200078e0201 */
[----:B--2---:R-:W-:-:S07]  /*9b50*/  DMUL R14, R14, R12 ;  /* 0x0000000c0e0e7228 */ /* 0x004fce0000000000 */
[----:B------:R1:W-:Y:S04]  /*9b60*/  STL.64 [R16], R14 ;  /* 0x0000000e10007387 */ /* 0x0003e80000100a00 */
[----:B-1----:R-:W2:Y:S01]  /*9b70*/  LDL.64 R14, [R17+0xa0] ;  /* 0x0000a000110e7983 */ /* 0x002ea20000100a00 */
[----:B------:R-:W-:-:S05]  /*9b80*/  IMAD.IADD R9, R61, 0x1, -R9 ;  /* 0x000000013d097824 */ /* 0x000fca00078e0a09 */
[----:B------:R-:W-:Y:S01]  /*9b90*/  LEA R9, R9, R1, 0x3 ;  /* 0x0000000109097211 */ /* 0x000fe200078e18ff */
[----:B--2---:R-:W-:-:S07]  /*9ba0*/  DMUL R14, R14, R12 ;  /* 0x0000000c0e0e7228 */ /* 0x004fce0000000000 */
[----:B------:R4:W-:Y:S04]  /*9bb0*/  STL.64 [R9], R14 ;  /* 0x0000000e09007387 */ /* 0x0009e80000100a00 */
.L_x_1037:
[----:B------:R-:W-:Y:S05]  /*9bc0*/  BSYNC.RECONVERGENT B3 ;  /* 0x0000000000037941 */ /* 0x000fea0003800200 */
.L_x_1025:
[----:B------:R-:W-:Y:S01]  /*9bd0*/  ISETP.NE.AND P0, PT, R8, UR38, PT ;  /* 0x0000002608007c0c */ /* 0x000fe2000bf05270 */
[----:B------:R-:W-:-:S12]  /*9be0*/  VIADD R60, R60, 0x1 ;  /* 0x000000013c3c7836 */ /* 0x000fd80000000000 */
[----:B------:R-:W-:Y:S05]  /*9bf0*/  @P0 BRA `(.L_x_1062) ;  /* 0xffffffcc00f80947 */ /* 0x000fea000383ffff */
.L_x_1019:
[----:B------:R-:W-:Y:S05]  /*9c00*/  BSYNC.RECONVERGENT B0 ;  /* 0x0000000000007941 */ /* 0x000fea0003800200 */
.L_x_1017:
[----:B0-----:R-:W0:Y:S01]  /*9c10*/  MUFU.RSQ64H R5, R3 ;  /* 0x0000000300057308 */ /* 0x001e220000001c00 */
[----:B-1----:R-:W-:Y:S01]  /*9c20*/  VIADD R4, R3, 0xfcb00000 ;  /* 0xfcb0000003047836 */ /* 0x002fe20000000000 */
[----:B----4-:R-:W-:Y:S01]  /*9c30*/  MOV R9, 0x3fd80000 ;  /* 0x3fd8000000097802 */ /* 0x010fe20000000f00 */
        /* <DEDUP_REMOVED lines=8> */
[----:B--23--:R-:W-:Y:S02]  /*9cc0*/  DMUL R12, R2, R10 ;  /* 0x0000000a020c7228 */ /* 0x00cfe40000000000 */
        /* <DEDUP_REMOVED lines=15> */
[----:B------:R-:W-:Y:S05]  /*9dc0*/  CALL.REL.NOINC `($__internal_14_$__cuda_sm20_dsqrt_rn_f64_mediumpath_v1) ;  /* 0x000000c400b87944 */ /* 0x000fea0003c00000 */
[----:B------:R-:W-:Y:S01]  /*9dd0*/  MOV R6, R30 ;  /* 0x0000001e00067202 */ /* 0x000fe20000000f00 */
[----:B------:R-:W-:-:S07]  /*9de0*/  IMAD.MOV.U32 R7, RZ, RZ, R31 ;  /* 0x000000ffff077224 */ /* 0x000fce00078e001f */
.L_x_1064:
[----:B------:R-:W-:Y:S05]  /*9df0*/  BSYNC.RECONVERGENT B0 ;  /* 0x0000000000007941 */ /* 0x000fea0003800200 */
.L_x_1063:
        /* <DEDUP_REMOVED lines=20> */
[----:B0-----:R-:W-:-:S08]  /*9f40*/  DFMA R8, -R8, R10, 1 ;  /* 0x3ff000000808742b */ /* 0x001fd0000000010a */
        /* <DEDUP_REMOVED lines=9> */
[----:B------:R-:W-:Y:S01]  /*9fe0*/  DADD R12, R18, -6.75539944105574400000e+15 ;  /* 0xc3380000120c7429 */ /* 0x000fe20000000000 */
[----:B------:R-:W-:Y:S01]  /*9ff0*/  IMAD.MOV.U32 R9, RZ, RZ, 0x3e44e1c6 ;  /* 0x3e44e1c6ff097424 */ /* 0x000fe200078e00ff */
[----:B------:R-:W-:-:S04]  /*a000*/  LEA.HI R19, R18, R18, RZ, 0x1 ;  /* 0x0000001212137211 */ /* 0x000fc800078f08ff */
[----:B------:R-:W-:Y:S01]  /*a010*/  SHF.R.S32.HI R19, RZ, 0x1, R19 ;  /* 0x00000001ff137819 */ /* 0x000fe20000011413 */
[----:B------:R-:W-:Y:S01]  /*a020*/  DFMA R8, R10, -UR4, -R8 ;  /* 0x800000040a087c2b */ /* 0x000fe20008000808 */
[----:B------:R-:W-:Y:S01]  /*a030*/  UMOV UR4, 0x9f7a56b6 ;  /* 0x9f7a56b600047882 */ /* 0x000fe20000000000 */
[----:B------:R-:W-:Y:S02]  /*a040*/  UMOV UR5, 0x3e433014 ;  /* 0x3e43301400057882 */ /* 0x000fe40000000000 */
[----:B------:R-:W-:-:S04]  /*a050*/  IMAD.IADD R18, R18, 0x1, -R19 ;  /* 0x0000000112127824 */ /* 0x000fc800078e0a13 */
        /* <DEDUP_REMOVED lines=101> */
[----:B------:R-:W-:Y:S02]  /*a6b0*/  UMOV UR5, 0x3ff3ba59 ;  /* 0x3ff3ba5900057882 */ /* 0x000fe40000000000 */
[----:B------:R-:W-:-:S04]  /*a6c0*/  DFMA R8, R10, R8, UR4 ;  /* 0x000000040a087e2b */ /* 0x000fc80008000008 */
[----:B------:R-:W-:-:S04]  /*a6d0*/  DFMA R28, R20, R28, 1 ;  /* 0x3ff00000141c742b */ /* 0x000fc8000000001c */
[----:B------:R-:W-:-:S04]  /*a6e0*/  DMUL R10, R8, R12 ;  /* 0x0000000c080a7228 */ /* 0x000fc80000000000 */
        /* <DEDUP_REMOVED lines=18> */
.L_x_1066:
        /* <DEDUP_REMOVED lines=9> */
.L_x_1067:
[----:B------:R-:W-:Y:S05]  /*a8a0*/  BSYNC.RECONVERGENT B0 ;  /* 0x0000000000007941 */ /* 0x000fea0003800200 */
.L_x_1065:
        /* <DEDUP_REMOVED lines=23> */
.L_x_1069:
[----:B------:R-:W-:Y:S05]  /*aa20*/  BSYNC.RECONVERGENT B0 ;  /* 0x0000000000007941 */ /* 0x000fea0003800200 */
.L_x_1068:
        /* <DEDUP_REMOVED lines=62> */
[----:B------:R-:W-:Y:S02]  /*ae10*/  @!P2 IMAD.IADD R11, R16, 0x1, -R10 ;  /* 0x00000001100ba824 */ /* 0x000fe400078e0a0a */
[----:B------:R-:W-:-:S03]  /*ae20*/  @!P2 IMAD.MOV.U32 R10, RZ, RZ, RZ ;  /* 0x000000ffff0aa224 */ /* 0x000fc600078e00ff */
[----:B------:R-:W-:-:S06]  /*ae30*/  @!P2 LEA R11, R11, 0x3ff00000, 0x14 ;  /* 0x3ff000000b0ba811 */ /* 0x000fcc00078ea0ff */
[----:B------:R-:W-:-:S11]  /*ae40*/  @!P2 DMUL R6, R8, R10 ;  /* 0x0000000a0806a228 */ /* 0x000fd60000000000 */
.L_x_1071:
[----:B------:R-:W-:Y:S05]  /*ae50*/  BSYNC.RECONVERGENT B0 ;  /* 0x0000000000007941 */ /* 0x000fea0003800200 */
.L_x_1070:
[----:B------:R-:W-:Y:S01]  /*ae60*/  DMUL R10, R26, R6 ;  /* 0x000000061a0a7228 */ /* 0x000fe20000000000 */
[----:B------:R-:W-:Y:S07]  /*ae70*/  BSSY.RECONVERGENT B0, `(.L_x_1072) ;  /* 0x0000012000007945 */ /* 0x000fee0003800200 */
[----:B------:R-:W-:Y:S02]  /*ae80*/  DMUL R6, R10, R12 ;  /* 0x0000000c0a067228 */ /* 0x000fe40000000000 */
[----:B------:R-:W-:-:S06]  /*ae90*/  FSETP.GEU.AND P2, PT, |R11|, 6.5827683646048100446e-37, PT ;  /* 0x036000000b00780b */ /* 0x000fcc0003f4e200 */
[----:B------:R-:W-:-:S08]  /*aea0*/  DFMA R8, -R24, R6, R10 ;  /* 0x000000061808722b */ /* 0x000fd0000000010a */
[----:B------:R-:W-:Y:S01]  /*aeb0*/  DFMA R6, R12, R8, R6 ;  /* 0x000000080c06722b */ /* 0x000fe20000000006 */
[----:B------:R-:W-:Y:S02]  /*aec0*/  IMAD.MOV.U32 R12, RZ, RZ, R4 ;  /* 0x000000ffff0c7224 */ /* 0x000fe400078e0004 */
[----:B------:R-:W-:-:S07]  /*aed0*/  IMAD.MOV.U32 R13, RZ, RZ, R5 ;  /* 0x000000ffff0d7224 */ /* 0x000fce00078e0005 */
        /* <DEDUP_REMOVED lines=11> */
.L_x_1073:
[----:B------:R-:W-:Y:S05]  /*af90*/  BSYNC.RECONVERGENT B0 ;  /* 0x0000000000007941 */ /* 0x000fea0003800200 */
.L_x_1072:
        /* <DEDUP_REMOVED lines=9> */
[----:B--2---:R-:W-:-:S07]  /*b030*/  DFMA R4, R12, R14, R4 ;  /* 0x0000000e0c04722b */ /* 0x004fce0000000004 */
[----:B------:R0:W-:Y:S02]  /*b040*/  STS.64 [R49], R4 ;  /* 0x0000000431007388 */ /* 0x0001e40000000a00 */
[----:B0-----:R-:W-:-:S08]  /*b050*/  DFMA R4, -R2, R10, 1 ;  /* 0x3ff000000204742b */ /* 0x001fd0000000010a */
[----:B------:R-:W-:Y:S01]  /*b060*/  DFMA R4, R10, R4, R10 ;  /* 0x000000040a04722b */ /* 0x000fe2000000000a */
[----:B------:R-:W-:Y:S10]  /*b070*/  @P0 BRA `(.L_x_1075) ;  /* 0x0000000000200947 */ /* 0x000ff40003800000 */
[----:B------:R-:W-:Y:S01]  /*b080*/  LOP3.LUT R4, R3, 0x7fffffff, RZ, 0xc0, !PT ;  /* 0x7fffffff03047812 */ /* 0x000fe200078ec0ff */
[----:B------:R-:W-:Y:S01]  /*b090*/  IMAD.MOV.U32 R14, RZ, RZ, R2 ;  /* 0x000000ffff0e7224 */ /* 0x000fe200078e0002 */
[----:B------:R-:W-:Y:S02]  /*b0a0*/  MOV R5, R3 ;  /* 0x0000000300057202 */ /* 0x000fe40000000f00 */
[----:B------:R-:W-:Y:S01]  /*b0b0*/  MOV R16, 0xb0e0 ;  /* 0x0000b0e000107802 */ /* 0x000fe20000000f00 */
[----:B------:R-:W-:-:S07]  /*b0c0*/  VIADD R8, R4, 0xfff00000 ;  /* 0xfff0000004087836 */ /* 0x000fce0000000000 */
[----:B------:R-:W-:Y:S05]  /*b0d0*/  CALL.REL.NOINC `($__internal_12_$__cuda_sm20_dblrcp_rn_slowpath_v3) ;  /* 0x000000a800cc7944 */ /* 0x000fea0003c00000 */
[----:B------:R-:W-:Y:S02]  /*b0e0*/  IMAD.MOV.U32 R4, RZ, RZ, R8 ;  /* 0x000000ffff047224 */ /* 0x000fe400078e0008 */
[----:B------:R-:W-:-:S07]  /*b0f0*/  IMAD.MOV.U32 R5, RZ, RZ, R9 ;  /* 0x000000ffff057224 */ /* 0x000fce00078e0009 */
.L_x_1075:
[----:B------:R-:W-:Y:S05]  /*b100*/  BSYNC.RECONVERGENT B0 ;  /* 0x0000000000007941 */ /* 0x000fea0003800200 */
.L_x_1074:
[----:B------:R-:W-:Y:S01]  /*b110*/  HFMA2 R84, -RZ, RZ, 0, 5.9604644775390625e-08 ;  /* 0x00000001ff547431 */ /* 0x000fe200000001ff */
[----:B------:R-:W-:Y:S01]  /*b120*/  PRMT R68, RZ, 0x7610, R68 ;  /* 0x00007610ff447816 */ /* 0x000fe20000000044 */
[----:B------:R-:W-:Y:S01]  /*b130*/  UMOV UR6, 0x1 ;  /* 0x0000000100067882 */ /* 0x000fe20000000000 */
[----:B------:R-:W-:Y:S01]  /*b140*/  PRMT R69, RZ, 0x7610, R69 ;  /* 0x00007610ff457816 */ /* 0x000fe20000000045 */
[----:B------:R-:W-:Y:S01]  /*b150*/  UMOV UR5, 0x3 ;  /* 0x0000000300057882 */ /* 0x000fe20000000000 */
[----:B------:R-:W-:-:S05]  /*b160*/  UMOV UR4, URZ ;  /* 0x000000ff00047c82 */ /* 0x000fca0008000000 */
.L_x_1080:
[----:B------:R-:W-:Y:S01]  /*b170*/  ULEA UR7, UR6, 0xffffffff, 0x1 ;  /* 0xffffffff06077891 */ /* 0x000fe2000f8e08ff */
[----:B------:R-:W-:Y:S01]  /*b180*/  VIADD R86, R69, 0x1 ;  /* 0x0000000145567836 */ /* 0x000fe20000000000 */
[C---:B------:R-:W-:Y:S01]  /*b190*/  PRMT R88, R68.reuse, 0x7610, R88 ;  /* 0x0000761044587816 */ /* 0x040fe20000000058 */
[----:B------:R-:W-:Y:S01]  /*b1a0*/  VIADD R85, R68, 0x1 ;  /* 0x0000000144557836 */ /* 0x000fe20000000000 */
[----:B------:R-:W-:-:S05]  /*b1b0*/  ULOP3.LUT UP1, URZ, UR5, 0xf, URZ, 0xc0, !UPT ;  /* 0x0000000f05ff7892 */ /* 0x000fca000f82c0ff */
[----:B01----:R-:W0:Y:S01]  /*b1c0*/  I2F.F64 R2, UR7 ;  /* 0x0000000700027d12 */ /* 0x003e220008201c00 */
[----:B------:R-:W-:-:S04]  /*b1d0*/  ULEA UR7, UR4, 0x2, 0x1 ;  /* 0x0000000204077891 */ /* 0x000fc8000f8e08ff */
[----:B------:R-:W-:Y:S01]  /*b1e0*/  UISETP.GE.U32.AND UP0, UPT, UR7, 0xf, UPT ;  /* 0x0000000f0700788c */ /* 0x000fe2000bf06070 */
[----:B0-----:R-:W-:-:S08]  /*b1f0*/  DFMA R2, R2, R12, -R6 ;  /* 0x0000000c0202722b */ /* 0x001fd00000000806 */
[----:B------:R-:W-:Y:S01]  /*b200*/  DMUL R12, R2, R4 ;  /* 0x00000004020c7228 */ /* 0x000fe20000000000 */
[----:B------:R-:W-:Y:S10]  /*b210*/  BRA.U !UP0, `(.L_x_1076) ;  /* 0x0000000508207547 */ /* 0x000ff4000b800000 */
[----:B------:R-:W-:-:S03]  /*b220*/  ULOP3.LUT UR7, UR5, 0xfffffff0, URZ, 0xc0, !UPT ;  /* 0xfffffff005077892 */ /* 0x000fc6000f8ec0ff */
[----:B------:R-:W-:-:S09]  /*b230*/  UMOV UR5, URZ ;  /* 0x000000ff00057c82 */ /* 0x000fd20008000000 */
.L_x_1077:
[----:B------:R-:W-:-:S05]  /*b240*/  IMAD R82, R84, 0x8, R1 ;  /* 0x0000000854527824 */ /* 0x000fca00078e0201 */
[----:B0-----:R-:W2:Y:S04]  /*b250*/  LDL.64 R2, [R82] ;  /* 0x0000000052027983 */ /* 0x001ea80000100a00 */
        /* <DEDUP_REMOVED lines=26> */
[----:B0-----:R-:W-:Y:S01]  /*b400*/  LDS.64 R82, [R87+0x78] ;  /* 0x0000780057527984 */ /* 0x001fe20000000a00 */
[----:B--2---:R-:W-:-:S03]  /*b410*/  DFMA R2, R12, R2, R8 ;  /* 0x000000020c02722b */ /* 0x004fc60000000008 */
[----:B------:R-:W0:Y:S01]  /*b420*/  LDS.64 R8, [R87+0x40] ;  /* 0x0000400057087984 */ /* 0x000e220000000a00 */
[----:B---3--:R-:W-:-:S03]  /*b430*/  DFMA R10, R12, R10, R14 ;  /* 0x0000000a0c0a722b */ /* 0x008fc6000000000e */
[----:B------:R-:W2:Y:S01]  /*b440*/  LDS.64 R14, [R87+0x48] ;  /* 0x00004800570e7984 */ /* 0x000ea20000000a00 */
[----:B----4-:R-:W-:-:S03]  /*b450*/  DFMA R16, R12, R16, R18 ;  /* 0x000000100c10722b */ /* 0x010fc60000000012 */
[----:B------:R-:W-:Y:S01]  /*b460*/  STS.64 [R87], R2 ;  /* 0x0000000257007388 */ /* 0x000fe20000000a00 */
[----:B-----5:R-:W-:-:S03]  /*b470*/  DFMA R20, R12, R20, R28 ;  /* 0x000000140c14722b */ /* 0x020fc6000000001c */
[----:B------:R-:W3:Y:S01]  /*b480*/  LDS.64 R2, [R87+0x38] ;  /* 0x0000380057027984 */ /* 0x000ee20000000a00 */
[----:B-1----:R-:W-:-:S03]  /*b490*/  DFMA R30, R12, R30, R32 ;  /* 0x0000001e0c1e722b */ /* 0x002fc60000000020 */
[----:B------:R-:W1:Y:S01]  /*b4a0*/  LDS.64 R18, [R87+0x50] ;  /* 0x0000500057127984 */ /* 0x000e620000000a00 */
[----:B------:R-:W-:-:S03]  /*b4b0*/  DFMA R46, R12, R46, R58 ;  /* 0x0000002e0c2e722b */ /* 0x000fc6000000003a */
[----:B------:R-:W4:Y:S01]  /*b4c0*/  LDS.64 R28, [R87+0x58] ;  /* 0x00005800571c7984 */ /* 0x000f220000000a00 */
[----:B------:R-:W-:-:S03]  /*b4d0*/  DFMA R60, R12, R60, R62 ;  /* 0x0000003c0c3c722b */ /* 0x000fc6000000003e */
[----:B------:R-:W5:Y:S04]  /*b4e0*/  LDS.64 R32, [R87+0x60] ;  /* 0x0000600057207984 */ /* 0x000f680000000a00 */
[----:B------:R-:W5:Y:S04]  /*b4f0*/  LDS.64 R58, [R87+0x68] ;  /* 0x00006800573a7984 */ /* 0x000f680000000a00 */
[----:B------:R-:W5:Y:S04]  /*b500*/  LDS.64 R62, [R87+0x70] ;  /* 0x00007000573e7984 */ /* 0x000f680000000a00 */
[----:B------:R1:W-:Y:S01]  /*b510*/  STS.64 [R87+0x8], R10 ;  /* 0x0000080a57007388 */ /* 0x0003e20000000a00 */
[----:B0-----:R-:W-:-:S03]  /*b520*/  DFMA R8, R12, R66, R8 ;  /* 0x000000420c08722b */ /* 0x001fc60000000008 */
[----:B------:R0:W-:Y:S01]  /*b530*/  STS.64 [R87+0x10], R16 ;  /* 0x0000101057007388 */ /* 0x0001e20000000a00 */
[----:B--2---:R-:W-:-:S03]  /*b540*/  DFMA R14, R12, R68, R14 ;  /* 0x000000440c0e722b */ /* 0x004fc6000000000e */
[----:B------:R0:W-:Y:S04]  /*b550*/  STS.64 [R87+0x18], R20 ;  /* 0x0000181457007388 */ /* 0x0001e80000000a00 */
[----:B------:R0:W-:Y:S01]  /*b560*/  STS.64 [R87+0x20], R30 ;  /* 0x0000201e57007388 */ /* 0x0001e20000000a00 */
[----:B---3--:R-:W-:-:S03]  /*b570*/  DFMA R2, R12, R64, R2 ;  /* 0x000000400c02722b */ /* 0x008fc60000000002 */
[----:B------:R0:W-:Y:S01]  /*b580*/  STS.64 [R87+0x28], R46 ;  /* 0x0000282e57007388 */ /* 0x0001e20000000a00 */
[----:B-1----:R-:W-:-:S03]  /*b590*/  DFMA R18, R12, R70, R18 ;  /* 0x000000460c12722b */ /* 0x002fc60000000012 */
[----:B------:R0:W-:Y:S01]  /*b5a0*/  STS.64 [R87+0x30], R60 ;  /* 0x0000303c57007388 */ /* 0x0001e20000000a00 */
[C---:B------:R-:W-:Y:S02]  /*b5b0*/  DFMA R80, R12.reuse, R80, R82 ;  /* 0x000000500c50722b */ /* 0x040fe40000000052 */
[C---:B----4-:R-:W-:Y:S01]  /*b5c0*/  DFMA R28, R12.reuse, R72, R28 ;  /* 0x000000480c1c722b */ /* 0x050fe2000000001c */
[----:B------:R0:W-:Y:S01]  /*b5d0*/  STS.64 [R87+0x38], R2 ;  /* 0x0000380257007388 */ /* 0x0001e20000000a00 */
[----:B-----5:R-:W-:-:S03]  /*b5e0*/  DFMA R32, R12, R74, R32 ;  /* 0x0000004a0c20722b */ /* 0x020fc60000000020 */
[----:B------:R0:W-:Y:S01]  /*b5f0*/  STS.64 [R87+0x40], R8 ;  /* 0x0000400857007388 */ /* 0x0001e20000000a00 */
[----:B------:R-:W-:-:S03]  /*b600*/  DFMA R58, R12, R76, R58 ;  /* 0x0000004c0c3a722b */ /* 0x000fc6000000003a */
[----:B------:R0:W-:Y:S01]  /*b610*/  STS.64 [R87+0x48], R14 ;  /* 0x0000480e57007388 */ /* 0x0001e20000000a00 */
[----:B------:R-:W-:-:S03]  /*b620*/  DFMA R62, R12, R78, R62 ;  /* 0x0000004e0c3e722b */ /* 0x000fc6000000003e */
[----:B------:R0:W-:Y:S04]  /*b630*/  STS.64 [R87+0x50], R18 ;  /* 0x0000501257007388 */ /* 0x0001e80000000a00 */
[----:B------:R0:W-:Y:S04]  /*b640*/  STS.64 [R87+0x58], R28 ;  /* 0x0000581c57007388 */ /* 0x0001e80000000a00 */
[----:B------:R0:W-:Y:S04]  /*b650*/  STS.64 [R87+0x60], R32 ;  /* 0x0000602057007388 */ /* 0x0001e80000000a00 */
[----:B------:R0:W-:Y:S04]  /*b660*/  STS.64 [R87+0x68], R58 ;  /* 0x0000683a57007388 */ /* 0x0001e80000000a00 */
[----:B------:R0:W-:Y:S04]  /*b670*/  STS.64 [R87+0x70], R62 ;  /* 0x0000703e57007388 */ /* 0x0001e80000000a00 */
[----:B------:R0:W-:Y:S01]  /*b680*/  STS.64 [R87+0x78], R80 ;  /* 0x0000785057007388 */ /* 0x0001e20000000a00 */
[----:B------:R-:W-:Y:S05]  /*b690*/  BRA.U UP0, `(.L_x_1077) ;  /* 0xfffffff900e87547 */ /* 0x000fea000b83ffff */
.L_x_1076:
[----:B------:R-:W-:Y:S01]  /*b6a0*/  PRMT R69, R86, 0x7610, R69 ;  /* 0x0000761056457816 */ /* 0x000fe20000000045 */
[----:B------:R-:W-:Y:S01]  /*b6b0*/  UMOV UR5, UR4 ;  /* 0x0000000400057c82 */ /* 0x000fe20008000000 */
[----:B------:R-:W-:Y:S01]  /*b6c0*/  PRMT R68, R85, 0x7610, R68 ;  /* 0x0000761055447816 */ /* 0x000fe20000000044 */
[----:B------:R-:W-:Y:S01]  /*b6d0*/  UMOV UR4, UR6 ;  /* 0x0000000600047c82 */ /* 0x000fe20008000000 */
[----:B------:R-:W-:Y:S05]  /*b6e0*/  BRA.U !UP1, `(.L_x_1078) ;  /* 0x0000000509407547 */ /* 0x000fea000b800000 */
[----:B0-----:R-:W-:Y:S01]  /*b6f0*/  IMAD.SHL.U32 R2, R69, 0x2, RZ ;  /* 0x0000000245027824 */ /* 0x001fe200078e00ff */
        /* <DEDUP_REMOVED lines=38> */
[----:B------:R2:W-:Y:S04]  /*b960*/  STS.64 [R70+0x28], R46 ;  /* 0x0000282e46007388 */ /* 0x0005e80000000a00 */
[----:B------:R2:W-:Y:S01]  /*b970*/  STS.64 [R70+0x30], R60 ;  /* 0x0000303c46007388 */ /* 0x0005e20000000a00 */
[----:B------:R-:W-:-:S07]  /*b980*/  DFMA R64, R12, R64, R66 ;  /* 0x000000400c40722b */ /* 0x000fce0000000042 */
[----:B------:R2:W-:Y:S04]  /*b990*/  STS.64 [R70+0x38], R64 ;  /* 0x0000384046007388 */ /* 0x0005e80000000a00 */
.L_x_1079:
[----:B--2---:R-:W-:-:S05]  /*b9a0*/  @P2 LEA R20, R58, R1, 0x3 ;  /* 0x000000013a142211 */ /* 0x004fca00078e18ff */
        /* <DEDUP_REMOVED lines=13> */
[----:B------:R-:W4:Y:S04]  /*ba80*/  @P2 LDS.64 R18, [R59+0x10] ;  /* 0x000010003b122984 */ /* 0x000f280000000a00 */
[----:B------:R-:W5:Y:S01]  /*ba90*/  @P0 LDL.64 R46, [R46+0x10] ;  /* 0x000010002e2e0983 */ /* 0x000f620000100a00 */
[----:B------:R-:W-:-:S02]  /*baa0*/  VIADD R84, R58, 0x1 ;  /* 0x000000013a547836 */ /* 0x000fc40000000000 */
[C---:B------:R-:W-:Y:S01]  /*bab0*/  @P0 VIADD R84, R58.reuse, 0x3 ;  /* 0x000000033a540836 */ /* 0x040fe20000000000 */
[----:B------:R-:W5:Y:S01]  /*bac0*/  @P2 LDS.64 R28, [R59+0x18] ;  /* 0x000018003b1c2984 */ /* 0x000f620000000a00 */
[C---:B--2---:R-:W-:Y:S02]  /*bad0*/  @P2 DFMA R2, R12.reuse, R2, R8 ;  /* 0x000000020c02222b */ /* 0x044fe40000000008 */
[----:B---3--:R-:W-:Y:S01]  /*bae0*/  @P2 DFMA R10, R12, R10, R14 ;  /* 0x0000000a0c0a222b */ /* 0x008fe2000000000e */
[----:B------:R-:W-:-:S04]  /*baf0*/  LEA R15, R58, R49, 0x3 ;  /* 0x000000313a0f7211 */ /* 0x000fc800078e18ff */
[----:B------:R-:W-:Y:S01]  /*bb00*/  @P2 STS.64 [R59], R2 ;  /* 0x000000023b002388 */ /* 0x000fe20000000a00 */
[----:B----4-:R-:W-:-:S03]  /*bb10*/  @P2 DFMA R16, R12, R16, R18 ;  /* 0x000000100c10222b */ /* 0x010fc60000000012 */
[----:B------:R-:W-:Y:S04]  /*bb20*/  @P2 STS.64 [R59+0x8], R10 ;  /* 0x0000080a3b002388 */ /* 0x000fe80000000a00 */
[----:B------:R-:W-:Y:S01]  /*bb30*/  @P2 STS.64 [R59+0x10], R16 ;  /* 0x000010103b002388 */ /* 0x000fe20000000a00 */
[----:B-----5:R-:W-:-:S07]  /*bb40*/  @P2 DFMA R20, R12, R20, R28 ;  /* 0x000000140c14222b */ /* 0x020fce000000001c */
        /* <DEDUP_REMOVED lines=10> */
.L_x_1078:
[----:B------:R-:W-:Y:S01]  /*bbf0*/  UISETP.NE.AND UP0, UPT, UR4, UR38, UPT ;  /* 0x000000260400728c */ /* 0x000fe2000bf05270 */
[----:B------:R-:W-:Y:S01]  /*bc00*/  DMUL R6, R24, R6 ;  /* 0x0000000618067228 */ /* 0x000fe20000000000 */
[----:B------:R-:W-:Y:S02]  /*bc10*/  UIADD3 UR6, UPT, UPT, UR4, 0x1, URZ ;  /* 0x0000000104067890 */ /* 0x000fe4000fffe0ff */
[----:B------:R-:W-:-:S05]  /*bc20*/  ULEA UR5, UR5, 0x5, 0x1 ;  /* 0x0000000505057891 */ /* 0x000fca000f8e08ff */
[----:B------:R-:W-:Y:S07]  /*bc30*/  BRA.U UP0, `(.L_x_1080) ;  /* 0xfffffff5004c7547 */ /* 0x000fee000b83ffff */
[----:B------:R-:W-:Y:S05]  /*bc40*/  @!P1 BRA `(.L_x_1081) ;  /* 0xffffffa8004c9947 */ /* 0x000fea000383ffff */
.L_x_1016:
[----:B------:R-:W-:Y:S05]  /*bc50*/  BSYNC.RECONVERGENT B2 ;  /* 0x0000000000027941 */ /* 0x000fea0003800200 */
.L_x_1015:
[----:B------:R-:W-:Y:S05]  /*bc60*/  BRA `(.L_x_1082) ;  /* 0x0000000c00fc7947 */ /* 0x000fea0003800000 */
.L_x_1014:
[----:B------:R-:W1:Y:S01]  /*bc70*/  LDCU UR4, c[0x0][0x3d0] ;  /* 0x00007a00ff0477ac */ /* 0x000e620008000800 */
[----:B------:R-:W-:Y:S01]  /*bc80*/  IMAD.IADD R0, R42, 0x1, R0 ;  /* 0x000000012a007824 */ /* 0x000fe200078e0200 */
[----:B------:R-:W-:Y:S01]  /*bc90*/  BSSY.RECONVERGENT B0, `(.L_x_1083) ;  /* 0x00000f9000007945 */ /* 0x000fe20003800200 */
[----:B------:R-:W-:-:S03]  /*bca0*/  CS2R R4, SRZ ;  /* 0x0000000000047805 */ /* 0x000fc6000001ff00 */
[----:B-1----:R-:W-:-:S13]  /*bcb0*/  ISETP.GE.AND P0, PT, R0, UR4, PT ;  /* 0x0000000400007c0c */ /* 0x002fda000bf06270 */
[----:B------:R-:W-:Y:S05]  /*bcc0*/  @P0 BRA `(.L_x_1084) ;  /* 0x0000000c00d40947 */ /* 0x000fea0003800000 */
[----:B------:R-:W-:-:S07]  /*bcd0*/  CS2R R4, SRZ ;  /* 0x0000000000047805 */ /* 0x000fce000001ff00 */
.L_x_1092:
[----:B------:R-:W1:Y:S01]  /*bce0*/  LDC.64 R2, c[0x0][0x3c8] ;  /* 0x0000f200ff027b82 */ /* 0x000e620000000a00 */
[----:B------:R-:W-:Y:S01]  /*bcf0*/  IMAD R6, R0, 0x3, RZ ;  /* 0x0000000300067824 */ /* 0x000fe200078e02ff */
[----:B------:R-:W2:Y:S03]  /*bd00*/  LDCU UR4, c[0x0][0x3d0] ;  /* 0x00007a00ff0477ac */ /* 0x000ea60008000800 */
[----:B-1----:R-:W-:-:S05]  /*bd10*/  IMAD.WIDE.U32 R2, R6, 0x8, R2 ;  /* 0x0000000806027825 */ /* 0x002fca00078e0002 */
[----:B------:R-:W3:Y:S04]  /*bd20*/  LDG.E.64 R8, desc[UR36][R2.64+0x8] ;  /* 0x0000082402087981 */ /* 0x000ee8000c1e1b00 */
[----:B------:R-:W4:Y:S04]  /*bd30*/  LDG.E.64 R6, desc[UR36][R2.64] ;  /* 0x0000002402067981 */ /* 0x000f28000c1e1b00 */
[----:B------:R-:W5:Y:S01]  /*bd40*/  LDG.E.64 R2, desc[UR36][R2.64+0x10] ;  /* 0x0000102402027981 */ /* 0x000f62000c1e1b00 */
[----:B------:R-:W-:Y:S01]  /*bd50*/  IMAD.IADD R0, R48, 0x1, R0 ;  /* 0x0000000130007824 */ /* 0x000fe200078e0200 */
[----:B------:R-:W-:Y:S04]  /*bd60*/  BSSY.RECONVERGENT B1, `(.L_x_1085) ;  /* 0x0000025000017945 */ /* 0x000fe80003800200 */
[----:B--2---:R-:W-:Y:S01]  /*bd70*/  ISETP.GE.AND P1, PT, R0, UR4, PT ;  /* 0x0000000400007c0c */ /* 0x004fe2000bf26270 */
[----:B---3--:R-:W-:-:S02]  /*bd80*/  DADD R8, R36, -R8 ;  /* 0x0000000024087229 */ /* 0x008fc40000000808 */
[----:B----4-:R-:W-:-:S06]  /*bd90*/  DADD R6, R34, -R6 ;  /* 0x0000000022067229 */ /* 0x010fcc0000000806 */
[----:B------:R-:W-:Y:S02]  /*bda0*/  DMUL R8, R8, R8 ;  /* 0x0000000808087228 */ /* 0x000fe40000000000 */
[----:B-----5:R-:W-:-:S06]  /*bdb0*/  DADD R2, R38, -R2 ;  /* 0x0000000026027229 */ /* 0x020fcc0000000802 */
[----:B------:R-:W-:-:S08]  /*bdc0*/  DFMA R8, R6, R6, R8 ;  /* 0x000000060608722b */ /* 0x000fd00000000008 */
[----:B0-----:R-:W-:Y:S01]  /*bdd0*/  DFMA R10, R2, R2, R8 ;  /* 0x00000002020a722b */ /* 0x001fe20000000008 */
[----:B------:R-:W-:Y:S02]  /*bde0*/  IMAD.MOV.U32 R8, RZ, RZ, 0x0 ;  /* 0x00000000ff087424 */ /* 0x000fe400078e00ff */
[----:B------:R-:W-:-:S03]  /*bdf0*/  IMAD.MOV.U32 R9, RZ, RZ, 0x3fd80000 ;  /* 0x3fd80000ff097424 */ /* 0x000fc600078e00ff */
[----:B------:R-:W0:Y:S04]  /*be00*/  MUFU.RSQ64H R3, R11 ;  /* 0x0000000b00037308 */ /* 0x000e280000001c00 */
[----:B------:R-:W-:-:S04]  /*be10*/  IADD3 R2, PT, PT, R11, -0x3500000, RZ ;  /* 0xfcb000000b027810 */ /* 0x000fc80007ffe0ff */
[----:B------:R-:W-:Y:S02]  /*be20*/  ISETP.GE.U32.AND P0, PT, R2, 0x7ca00000, PT ;  /* 0x7ca000000200780c */ /* 0x000fe40003f06070 */
[----:B0-----:R-:W-:-:S08]  /*be30*/  DMUL R6, R2, R2 ;  /* 0x0000000202067228 */ /* 0x001fd00000000000 */
[----:B------:R-:W-:-:S08]  /*be40*/  DFMA R6, R10, -R6, 1 ;  /* 0x3ff000000a06742b */ /* 0x000fd00000000806 */
        /* <DEDUP_REMOVED lines=20> */
[----:B------:R-:W-:Y:S01]  /*bf90*/  IMAD.MOV.U32 R6, RZ, RZ, R30 ;  /* 0x000000ffff067224 */ /* 0x000fe200078e001e */
[----:B------:R-:W-:-:S07]  /*bfa0*/  MOV R7, R31 ;  /* 0x0000001f00077202 */ /* 0x000fce0000000f00 */
.L_x_1086:
[----:B------:R-:W-:Y:S05]  /*bfb0*/  BSYNC.RECONVERGENT B1 ;  /* 0x0000000000017941 */ /* 0x000fea0003800200 */
.L_x_1085:
        /* <DEDUP_REMOVED lines=31> */
[----:B------:R-:W-:Y:S01]  /*c1b0*/  IMAD.MOV.U32 R7, RZ, RZ, 0x3e44e1c6 ;  /* 0x3e44e1c6ff077424 */ /* 0x000fe200078e00ff */
[----:B------:R-:W-:Y:S01]  /*c1c0*/  DADD R10, R16, -6.75539944105574400000e+15 ;  /* 0xc3380000100a7429 */ /* 0x000fe20000000000 */
[----:B------:R-:W-:-:S04]  /*c1d0*/  LEA.HI R17, R16, R16, RZ, 0x1 ;  /* 0x0000001010117211 */ /* 0x000fc800078f08ff */
[----:B------:R-:W-:Y:S01]  /*c1e0*/  DFMA R6, R8, -UR4, -R6 ;  /* 0x8000000408067c2b */ /* 0x000fe20008000806 */
[----:B------:R-:W-:Y:S01]  /*c1f0*/  UMOV UR4, 0x9f7a56b6 ;  /* 0x9f7a56b600047882 */ /* 0x000fe20000000000 */
[----:B------:R-:W-:Y:S01]  /*c200*/  UMOV UR5, 0x3e433014 ;  /* 0x3e43301400057882 */ /* 0x000fe20000000000 */
[----:B------:R-:W-:-:S05]  /*c210*/  SHF.R.S32.HI R17, RZ, 0x1, R17 ;  /* 0x00000001ff117819 */ /* 0x000fca0000011411 */
[----:B------:R-:W-:Y:S01]  /*c220*/  DFMA R6, R8, R6, -UR4 ;  /* 0x8000000408067e2b */ /* 0x000fe20008000006 */
[----:B------:R-:W-:Y:S01]  /*c230*/  UMOV UR4, 0xd8376273 ;  /* 0xd837627300047882 */ /* 0x000fe20000000000 */
[----:B------:R-:W-:Y:S01]  /*c240*/  UMOV UR5, 0x3e7bedde ;  /* 0x3e7bedde00057882 */ /* 0x000fe20000000000 */
[----:B------:R-:W-:-:S05]  /*c250*/  IMAD.IADD R16, R16, 0x1, -R17 ;  /* 0x0000000110107824 */ /* 0x000fca00078e0a11 */
        /* <DEDUP_REMOVED lines=120> */
.L_x_1088:
        /* <DEDUP_REMOVED lines=9> */
.L_x_1089:
[----:B------:R-:W-:Y:S05]  /*ca70*/  BSYNC.RECONVERGENT B1 ;  /* 0x0000000000017941 */ /* 0x000fea0003800200 */
.L_x_1087:
        /* <DEDUP_REMOVED lines=23> */
.L_x_1091:
[----:B------:R-:W-:Y:S05]  /*cbf0*/  BSYNC.RECONVERGENT B2 ;  /* 0x0000000000027941 */ /* 0x000fea0003800200 */
.L_x_1090:
[----:B------:R-:W-:Y:S01]  /*cc00*/  DADD R4, R2, R4 ;  /* 0x0000000002047229 */ /* 0x000fe20000000004 */
[----:B------:R-:W-:Y:S10]  /*cc10*/  @!P1 BRA `(.L_x_1092) ;  /* 0xfffffff000309947 */ /* 0x000ff4000383ffff */
.L_x_1084:
[----:B------:R-:W-:Y:S05]  /*cc20*/  BSYNC.RECONVERGENT B0 ;  /* 0x0000000000007941 */ /* 0x000fea0003800200 */
.L_x_1083:
[----:B------:R-:W1:Y:S02]  /*cc30*/  LDS.64 R2, [R49] ;  /* 0x0000000031027984 */ /* 0x000e640000000a00 */
[----:B-1----:R-:W-:-:S07]  /*cc40*/  DADD R2, R2, R4 ;  /* 0x0000000002027229 */ /* 0x002fce0000000004 */
[----:B------:R2:W-:Y:S04]  /*cc50*/  STS.64 [R49], R2 ;  /* 0x0000000231007388 */ /* 0x0005e80000000a00 */
.L_x_1082:
[----:B------:R-:W-:Y:S01]  /*cc60*/  UMOV UR4, 0xa0b5ed8d ;  /* 0xa0b5ed8d00047882 */ /* 0x000fe20000000000 */
[----:B------:R-:W-:Y:S02]  /*cc70*/  UMOV UR5, 0x3eb0c6f7 ;  /* 0x3eb0c6f700057882 */ /* 0x000fe40000000000 */
[----:B------:R-:W-:-:S06]  /*cc80*/  DSETP.GT.AND P0, PT, R22, UR4, PT ;  /* 0x0000000416007e2a */ /* 0x000fcc000bf04000 */
[----:B------:R-:W-:-:S13]  /*cc90*/  ISETP.NE.OR P0, PT, R42, RZ, P0 ;  /* 0x000000ff2a00720c */ /* 0x000fda0000705670 */
[----:B012---:R-:W0:Y:S01]  /*cca0*/  @!P0 LDS.64 R2, [R49] ;  /* 0x0000000031028984 */ /* 0x007e220000000a00 */
[----:B------:R-:W0:Y:S01]  /*ccb0*/  @!P0 LDC.64 R4, c[0x0][0x3b0] ;  /* 0x0000ec00ff048b82 */ /* 0x000e220000000a00 */
[----:B------:R-:W-:Y:S01]  /*ccc0*/  @!P0 IMAD.MOV.U32 R6, RZ, RZ, 0x50429b6d ;  /* 0x50429b6dff068424 */ /* 0x000fe200078e00ff */
[----:B------:R-:W-:-:S06]  /*ccd0*/  @!P0 MOV R7, 0x3ff20dd7 ;  /* 0x3ff20dd700078802 */ /* 0x000fcc0000000f00 */
[----:B0-----:R-:W-:-:S07]  /*cce0*/  @!P0 DFMA R2, R4, -R6, R2 ;  /* 0x800000060402822b */ /* 0x001fce0000000002 */
[----:B------:R0:W-:Y:S04]  /*ccf0*/  @!P0 STS.64 [R49], R2 ;  /* 0x0000000231008388 */ /* 0x0001e80000000a00 */
.L_x_937:
        /* <DEDUP_REMOVED lines=15> */
.L_x_1102:
[----:B------:R-:W-:Y:S01]  /*cdf0*/  UISETP.GT.AND UP0, UPT, UR44, URZ, UPT ;  /* 0x000000ff2c00728c */ /* 0x000fe2000bf04270 */
[----:B------:R-:W-:Y:S01]  /*ce00*/  IMAD R15, R12, 0x8, R16 ;  /* 0x000000080c0f7824 */ /* 0x000fe200078e0210 */
[----:B------:R-:W-:Y:S02]  /*ce10*/  MOV R13, RZ ;  /* 0x000000ff000d7202 */ /* 0x000fe40000000f00 */
[----:B------:R-:W-:-:S05]  /*ce20*/  CS2R R2, SRZ ;  /* 0x0000000000027805 */ /* 0x000fca000001ff00 */
        /* <DEDUP_REMOVED lines=8> */
.L_x_1099:
[C---:B------:R-:W-:Y:S01]  /*ceb0*/  IMAD R10, R13.reuse, 0x80, R15 ;  /* 0x000000800d0a7824 */ /* 0x040fe200078e020f */
[----:B------:R-:W-:-:S04]  /*cec0*/  IADD3 R13, PT, PT, R13, 0x4, RZ ;  /* 0x000000040d0d7810 */ /* 0x000fc80007ffe0ff */
[----:B------:R-:W0:Y:S01]  /*ced0*/  LDS.64 R4, [R10] ;  /* 0x000000000a047984 */ /* 0x000e220000000a00 */
[----:B------:R-:W-:-:S03]  /*cee0*/  ISETP.GE.AND P1, PT, R13, R14, PT ;  /* 0x0000000e0d00720c */ /* 0x000fc60003f26270 */
        /* <DEDUP_REMOVED lines=8> */
.L_x_1098:
        /* <DEDUP_REMOVED lines=10> */
.L_x_1100:
[----:B------:R-:W-:-:S13]  /*d010*/  ISETP.NE.OR P0, PT, R13, UR44, P0 ;  /* 0x0000002c0d007c0c */ /* 0x000fda0008705670 */
[----:B------:R-:W-:Y:S05]  /*d020*/  @!P0 BRA `(.L_x_1101) ;  /* 0x0000000000188947 */ /* 0x000fea0003800000 */
.L_x_1097:
[C---:B------:R-:W-:Y:S01]  /*d030*/  IMAD R4, R13.reuse, 0x80, R15 ;  /* 0x000000800d047824 */ /* 0x040fe200078e020f */
[----:B------:R-:W-:-:S04]  /*d040*/  IADD3 R13, PT, PT, R13, 0x1, RZ ;  /* 0x000000010d0d7810 */ /* 0x000fc80007ffe0ff */
[----:B------:R-:W-:Y:S01]  /*d050*/  ISETP.NE.AND P0, PT, R13, UR44, PT ;  /* 0x0000002c0d007c0c */ /* 0x000fe2000bf05270 */
[----:B------:R-:W0:Y:S02]  /*d060*/  LDS.64 R4, [R4] ;  /* 0x0000000004047984 */ /* 0x000e240000000a00 */
[----:B0-----:R-:W-:-:S10]  /*d070*/  DADD R2, R4, R2 ;  /* 0x0000000004027229 */ /* 0x001fd40000000002 */
[----:B------:R-:W-:Y:S05]  /*d080*/  @P0 BRA `(.L_x_1097) ;  /* 0xfffffffc00e80947 */ /* 0x000fea000383ffff */
.L_x_1101:
[----:B------:R-:W0:Y:S02]  /*d090*/  LDC.64 R4, c[0x0][0x400] ;  /* 0x00010000ff047b82 */ /* 0x000e240000000a00 */
[----:B0-----:R-:W-:-:S06]  /*d0a0*/  IMAD.WIDE.U32 R4, R12, 0x8, R4 ;  /* 0x000000080c047825 */ /* 0x001fcc00078e0004 */
[----:B------:R-:W2:Y:S02]  /*d0b0*/  LDG.E.64 R4, desc[UR36][R4.64] ;  /* 0x0000002404047981 */ /* 0x000ea4000c1e1b00 */
[----:B--2---:R-:W-:Y:S01]  /*d0c0*/  DMUL R4, R4, R2 ;  /* 0x0000000204047228 */ /* 0x004fe20000000000 */
[C---:B------:R-:W-:Y:S02]  /*d0d0*/  IMAD R2, R12.reuse, 0x8, R0 ;  /* 0x000000080c027824 */ /* 0x040fe400078e0200 */
[----:B------:R-:W-:-:S04]  /*d0e0*/  VIADD R12, R12, 0x4 ;  /* 0x000000040c0c7836 */ /* 0x000fc80000000000 */
[----:B------:R0:W-:Y:S01]  /*d0f0*/  STS.64 [R2], R4 ;  /* 0x0000000402007388 */ /* 0x0001e20000000a00 */
[----:B------:R-:W-:-:S13]  /*d100*/  ISETP.GE.U32.AND P0, PT, R12, UR46, PT ;  /* 0x0000002e0c007c0c */ /* 0x000fda000bf06070 */
[----:B0-----:R-:W-:Y:S05]  /*d110*/  @!P0 BRA `(.L_x_1102) ;  /* 0xfffffffc00348947 */ /* 0x001fea000383ffff */
[----:B------:R-:W-:Y:S05]  /*d120*/  BSYNC.RECONVERGENT B1 ;  /* 0x0000000000017941 */ /* 0x000fea0003800200 */
.L_x_1096:
[----:B------:R-:W-:Y:S05]  /*d130*/  BRA `(.L_x_1094) ;  /* 0x0000000800bc7947 */ /* 0x000fea0003800000 */
.L_x_1095:
[----:B------:R-:W-:Y:S01]  /*d140*/  IMAD.MOV.U32 R0, RZ, RZ, 0x4 ;  /* 0x00000004ff007424 */ /* 0x000fe200078e00ff */
[----:B------:R-:W-:Y:S01]  /*d150*/  LOP3.LUT R45, RZ, R45, RZ, 0x33, !PT ;  /* 0x0000002dff2d7212 */ /* 0x000fe200078e33ff */
[----:B------:R-:W-:Y:S03]  /*d160*/  BSSY.RECONVERGENT B1, `(.L_x_1103) ;  /* 0x000001a000017945 */ /* 0x000fe60003800200 */
[----:B------:R-:W-:-:S04]  /*d170*/  VIADDMNMX.U32 R0, R42, R0, UR46, !PT ;  /* 0x0000002e2a007e46 */ /* 0x000fc8000f800000 */
[----:B------:R-:W-:-:S04]  /*d180*/  IADD3 R45, PT, PT, -R44, R0, R45 ;  /* 0x000000002c2d7210 */ /* 0x000fc80007ffe12d */
[C---:B------:R-:W-:Y:S02]  /*d190*/  LOP3.LUT R0, R45.reuse, 0xc, RZ, 0xc0, !PT ;  /* 0x0000000c2d007812 */ /* 0x040fe400078ec0ff */
[----:B------:R-:W-:Y:S02]  /*d1a0*/  ISETP.GE.U32.AND P1, PT, R45, 0xc, PT ;  /* 0x0000000c2d00780c */ /* 0x000fe40003f26070 */
[----:B------:R-:W-:Y:S02]  /*d1b0*/  ISETP.NE.AND P0, PT, R0, 0xc, PT ;  /* 0x0000000c0000780c */ /* 0x000fe40003f05270 */
[----:B------:R-:W-:-:S11]  /*d1c0*/  MOV R0, R42 ;  /* 0x0000002a00007202 */ /* 0x000fd60000000f00 */
[----:B------:R-:W-:Y:S05]  /*d1d0*/  @!P0 BRA `(.L_x_1104) ;  /* 0x0000000000488947 */ /* 0x000fea0003800000 */
[----:B0-----:R-:W0:Y:S01]  /*d1e0*/  S2R R3, SR_CgaCtaId ;  /* 0x0000000000037919 */ /* 0x001e220000008800 */
[----:B------:R-:W1:Y:S01]  /*d1f0*/  LDC.64 R4, c[0x0][0x400] ;  /* 0x00010000ff047b82 */ /* 0x000e620000000a00 */
[----:B------:R-:W-:Y:S01]  /*d200*/  MOV R0, 0x400 ;  /* 0x0000040000007802 */ /* 0x000fe20000000f00 */
[----:B------:R-:W-:Y:S01]  /*d210*/  IMAD.MOV.U32 R6, RZ, RZ, RZ ;  /* 0x000000ffff067224 */ /* 0x000fe200078e00ff */
[----:B------:R-:W-:-:S03]  /*d220*/  LEA.HI R2, R45, 0x1, RZ, 0x1e ;  /* 0x000000012d027811 */ /* 0x000fc600078ff0ff */
[----:B------:R-:W-:Y:S01]  /*d230*/  VIADD R0, R0, 0x240 ;  /* 0x0000024000007836 */ /* 0x000fe20000000000 */
[----:B------:R-:W-:-:S04]  /*d240*/  LOP3.LUT R8, R2, 0x3, RZ, 0xc0, !PT ;  /* 0x0000000302087812 */ /* 0x000fc800078ec0ff */
[----:B0-----:R-:W-:Y:S01]  /*d250*/  LEA R9, R3, R0, 0x18 ;  /* 0x0000000003097211 */ /* 0x001fe200078ec0ff */
[----:B------:R-:W-:-:S07]  /*d260*/  IMAD.MOV.U32 R0, RZ, RZ, R42 ;  /* 0x000000ffff007224 */ /* 0x000fce00078e002a */
.L_x_1105:
[----:B-12---:R-:W-:-:S06]  /*d270*/  IMAD.WIDE.U32 R2, R0, 0x8, R4 ;  /* 0x0000000800027825 */ /* 0x006fcc00078e0004 */
[----:B------:R-:W2:Y:S01]  /*d280*/  LDG.E.64 R2, desc[UR36][R2.64] ;  /* 0x0000002402027981 */ /* 0x000ea2000c1e1b00 */
[----:B------:R-:W-:Y:S01]  /*d290*/  LEA R7, R0, R9, 0x3 ;  /* 0x0000000900077211 */ /* 0x000fe200078e18ff */
[----:B------:R-:W-:Y:S02]  /*d2a0*/  VIADD R6, R6, 0x1 ;  /* 0x0000000106067836 */ /* 0x000fe40000000000 */
[----:B------:R-:W-:-:S03]  /*d2b0*/  VIADD R0, R0, 0x4 ;  /* 0x0000000400007836 */ /* 0x000fc60000000000 */
[----:B------:R-:W-:Y:S01]  /*d2c0*/  ISETP.NE.AND P0, PT, R6, R8, PT ;  /* 0x000000080600720c */ /* 0x000fe20003f05270 */
[----:B--2---:R-:W-:-:S07]  /*d2d0*/  DMUL R2, RZ, R2 ;  /* 0x00000002ff027228 */ /* 0x004fce0000000000 */
[----:B------:R2:W-:Y:S05]  /*d2e0*/  STS.64 [R7], R2 ;  /* 0x0000000207007388 */ /* 0x0005ea0000000a00 */
[----:B------:R-:W-:Y:S05]  /*d2f0*/  @P0 BRA `(.L_x_1105) ;  /* 0xfffffffc00dc0947 */ /* 0x000fea000383ffff */
.L_x_1104:
[----:B------:R-:W-:Y:S05]  /*d300*/  BSYNC.RECONVERGENT B1 ;  /* 0x0000000000017941 */ /* 0x000fea0003800200 */
.L_x_1103:
[----:B------:R-:W-:Y:S05]  /*d310*/  @!P1 BRA `(.L_x_1094) ;  /* 0x0000000800449947 */ /* 0x000fea0003800000 */
[----:B------:R-:W-:-:S13]  /*d320*/  ISETP.GE.U32.AND P0, PT, R0, UR46, PT ;  /* 0x0000002e00007c0c */ /* 0x000fda000bf06070 */
[----:B0-2---:R-:W0:Y:S02]  /*d330*/  @P0 LDC.64 R2, c[0x0][0x400] ;  /* 0x00010000ff020b82 */ /* 0x005e240000000a00 */
[----:B0-----:R-:W-:-:S05]  /*d340*/  @P0 IMAD.WIDE.U32 R2, R0, 0x8, R2 ;  /* 0x0000000800020825 */ /* 0x001fca00078e0002 */
[----:B------:R-:W2:Y:S04]  /*d350*/  @P0 LDG.E.64 R4, desc[UR36][R2.64] ;  /* 0x0000002402040981 */ /* 0x000ea8000c1e1b00 */
[----:B------:R-:W3:Y:S04]  /*d360*/  @P0 LDG.E.64 R6, desc[UR36][R2.64+0x20] ;  /* 0x0000202402060981 */ /* 0x000ee8000c1e1b00 */
[----:B------:R-:W4:Y:S04]  /*d370*/  @P0 LDG.E.64 R8, desc[UR36][R2.64+0x40] ;  /* 0x0000402402080981 */ /* 0x000f28000c1e1b00 */
[----:B------:R-:W5:Y:S01]  /*d380*/  @P0 LDG.E.64 R2, desc[UR36][R2.64+0x60] ;  /* 0x0000602402020981 */ /* 0x000f62000c1e1b00 */
[----:B------:R-:W-:Y:S01]  /*d390*/  MOV R10, 0x400 ;  /* 0x00000400000a7802 */ /* 0x000fe20000000f00 */
[----:B------:R-:W-:Y:S01]  /*d3a0*/  BSSY.RECONVERGENT B1, `(.L_x_1106) ;  /* 0x0000052000017945 */ /* 0x000fe20003800200 */
[----:B------:R-:W0:Y:S03]  /*d3b0*/  S2R R11, SR_CgaCtaId ;  /* 0x00000000000b7919 */ /* 0x000e260000008800 */
[----:B------:R-:W-:-:S05]  /*d3c0*/  VIADD R10, R10, 0x240 ;  /* 0x000002400a0a7836 */ /* 0x000fca0000000000 */
[----:B0-----:R-:W-:-:S04]  /*d3d0*/  LEA R35, R11, R10, 0x18 ;  /* 0x0000000a0b237211 */ /* 0x001fc800078ec0ff */
[C---:B------:R-:W-:Y:S01]  /*d3e0*/  @P0 LEA R11, R0.reuse, R35, 0x3 ;  /* 0x00000023000b0211 */ /* 0x040fe200078e18ff */
        /* <DEDUP_REMOVED lines=8> */
[----:B------:R0:W-:Y:S04]  /*d470*/  @P0 STS.64 [R11+0x20], R6 ;  /* 0x000020060b000388 */ /* 0x0001e80000000a00 */
[----:B------:R0:W-:Y:S01]  /*d480*/  @P0 STS.64 [R11+0x40], R8 ;  /* 0x000040080b000388 */ /* 0x0001e20000000a00 */
[----:B-----5:R-:W-:-:S07]  /*d490*/  @P0 DMUL R2, RZ, R2 ;  /* 0x00000002ff020228 */ /* 0x020fce0000000000 */
[----:B------:R0:W-:Y:S01]  /*d4a0*/  @P0 STS.64 [R11+0x60], R2 ;  /* 0x000060020b000388 */ /* 0x0001e20000000a00 */
[----:B------:R-:W-:Y:S01]  /*d4b0*/  PLOP3.LUT P0, PT, P0, PT, PT, 0x8, 0x80 ;  /* 0x000000000080781c */ /* 0x000fe2000070e170 */
[----:B------:R-:W-:-:S12]  /*d4c0*/  @P1 BRA `(.L_x_1107) ;  /* 0x0000000000fc1947 */ /* 0x000fd80003800000 */
[----:B------:R-:W-:Y:S01]  /*d4d0*/  IMAD.U32 R34, RZ, RZ, UR46 ;  /* 0x0000002eff227e24 */ /* 0x000fe2000f8e00ff */
[----:B------:R-:W-:-:S03]  /*d4e0*/  PLOP3.LUT P0, PT, PT, PT, PT, 0x8, 0x80 ;  /* 0x000000000080781c */ /* 0x000fc60003f0e170 */
[----:B------:R-:W-:-:S10]  /*d4f0*/  VIADD R34, R34, 0xffffffd0 ;  /* 0xffffffd022227836 */ /* 0x000fd40000000000 */
.L_x_1108:
[----:B-1----:R-:W0:Y:S01]  /*d500*/  LDC.64 R26, c[0x0][0x400] ;  /* 0x00010000ff1a7b82 */ /* 0x002e220000000a00 */
[C---:B------:R-:W-:Y:S01]  /*d510*/  IADD3 R10, PT, PT, R0.reuse, 0x10, RZ ;  /* 0x00000010000a7810 */ /* 0x040fe20007ffe0ff */
[C---:B------:R-:W-:Y:S02]  /*d520*/  VIADD R18, R0.reuse, 0x20 ;  /* 0x0000002000127836 */ /* 0x040fe40000000000 */
[C---:B------:R-:W-:Y:S02]  /*d530*/  VIADD R24, R0.reuse, 0x30 ;  /* 0x0000003000187836 */ /* 0x040fe40000000000 */
[----:B0-----:R-:W-:-:S04]  /*d540*/  IMAD.WIDE.U32 R8, R0, 0x8, R26 ;  /* 0x0000000800087825 */ /* 0x001fc800078e001a */
        /* <DEDUP_REMOVED lines=19> */
[C---:B------:R-:W-:Y:S01]  /*d680*/  IMAD R36, R0.reuse, 0x8, R35 ;  /* 0x0000000800247824 */ /* 0x040fe200078e0223 */
[----:B------:R-:W-:-:S04]  /*d690*/  IADD3 R0, PT, PT, R0, 0x40, RZ ;  /* 0x0000004000007810 */ /* 0x000fc80007ffe0ff */
[----:B------:R-:W-:Y:S01]  /*d6a0*/  ISETP.GE.U32.AND P1, PT, R0, R34, PT ;  /* 0x000000220000720c */ /* 0x000fe20003f26070 */
[----:B--2---:R-:W-:Y:S02]  /*d6b0*/  DMUL R2, RZ, R2 ;  /* 0x00000002ff027228 */ /* 0x004fe40000000000 */
[----:B---3--:R-:W-:Y:S02]  /*d6c0*/  DMUL R4, RZ, R4 ;  /* 0x00000004ff047228 */ /* 0x008fe40000000000 */
[----:B----4-:R-:W-:Y:S02]  /*d6d0*/  DMUL R6, RZ, R6 ;  /* 0x00000006ff067228 */ /* 0x010fe40000000000 */
[----:B-----5:R-:W-:Y:S02]  /*d6e0*/  DMUL R12, RZ, R12 ;  /* 0x0000000cff0c7228 */ /* 0x020fe40000000000 */
[----:B------:R-:W-:Y:S02]  /*d6f0*/  DMUL R14, RZ, R14 ;  /* 0x0000000eff0e7228 */ /* 0x000fe40000000000 */
[----:B------:R-:W-:-:S02]  /*d700*/  DMUL R16, RZ, R16 ;  /* 0x00000010ff107228 */ /* 0x000fc40000000000 */
[----:B------:R-:W-:Y:S02]  /*d710*/  DMUL R20, RZ, R20 ;  /* 0x00000014ff147228 */ /* 0x000fe40000000000 */
[----:B------:R-:W-:Y:S02]  /*d720*/  DMUL R22, RZ, R22 ;  /* 0x00000016ff167228 */ /* 0x000fe40000000000 */
[----:B------:R-:W-:Y:S02]  /*d730*/  DMUL R24, RZ, R24 ;  /* 0x00000018ff187228 */ /* 0x000fe40000000000 */
[----:B------:R-:W-:Y:S02]  /*d740*/  DMUL R28, RZ, R28 ;  /* 0x0000001cff1c7228 */ /* 0x000fe40000000000 */
[----:B------:R-:W-:Y:S02]  /*d750*/  DMUL R30, RZ, R30 ;  /* 0x0000001eff1e7228 */ /* 0x000fe40000000000 */
[----:B------:R-:W-:-:S02]  /*d760*/  DMUL R32, RZ, R32 ;  /* 0x00000020ff207228 */ /* 0x000fc40000000000 */
[----:B------:R-:W-:Y:S02]  /*d770*/  DMUL R8, RZ, R8 ;  /* 0x00000008ff087228 */ /* 0x000fe40000000000 */
[----:B------:R-:W-:Y:S02]  /*d780*/  DMUL R10, RZ, R10 ;  /* 0x0000000aff0a7228 */ /* 0x000fe40000000000 */
        /* <DEDUP_REMOVED lines=17> */
[----:B------:R1:W-:Y:S01]  /*d8a0*/  STS.64 [R36+0x1e0], R26 ;  /* 0x0001e01a24007388 */ /* 0x0003e20000000a00 */
[----:B------:R-:W-:Y:S05]  /*d8b0*/  @!P1 BRA `(.L_x_1108) ;  /* 0xfffffffc00109947 */ /* 0x000fea000383ffff */
.L_x_1107:
[----:B------:R-:W-:Y:S05]  /*d8c0*/  BSYNC.RECONVERGENT B1 ;  /* 0x0000000000017941 */ /* 0x000fea0003800200 */
.L_x_1106:
[C---:B------:R-:W-:Y:S01]  /*d8d0*/  ISETP.LT.U32.AND P1, PT, R0.reuse, UR46, PT ;  /* 0x0000002e00007c0c */ /* 0x040fe2000bf21070 */
[----:B------:R-:W-:Y:S01]  /*d8e0*/  BSSY.RECONVERGENT B1, `(.L_x_1109) ;  /* 0x0000023000017945 */ /* 0x000fe20003800200 */
[----:B01----:R-:W-:-:S04]  /*d8f0*/  IADD3 R2, PT, PT, -R0, UR46, RZ ;  /* 0x0000002e00027c10 */ /* 0x003fc8000fffe1ff */
[----:B------:R-:W-:-:S13]  /*d900*/  ISETP.LE.U32.OR P1, PT, R2, 0x10, !P1 ;  /* 0x000000100200780c */ /* 0x000fda0004f23470 */
[----:B------:R-:W-:Y:S05]  /*d910*/  @P1 BRA `(.L_x_1110) ;  /* 0x00000000007c1947 */ /* 0x000fea0003800000 */
[----:B------:R-:W0:Y:S01]  /*d920*/  LDC.64 R10, c[0x0][0x400] ;  /* 0x00010000ff0a7b82 */ /* 0x000e220000000a00 */
        /* <DEDUP_REMOVED lines=11> */
[C---:B------:R-:W-:Y:S01]  /*d9e0*/  IMAD R18, R0.reuse, 0x8, R35 ;  /* 0x0000000800127824 */ /* 0x040fe200078e0223 */
[----:B------:R-:W-:Y:S01]  /*d9f0*/  PLOP3.LUT P0, PT, PT, PT, PT, 0x8, 0x80 ;  /* 0x000000000080781c */ /* 0x000fe20003f0e170 */
[----:B------:R-:W-:Y:S01]  /*da00*/  VIADD R0, R0, 0x20 ;  /* 0x0000002000007836 */ /* 0x000fe20000000000 */
        /* <DEDUP_REMOVED lines=16> */
.L_x_1110:
[----:B------:R-:W-:Y:S05]  /*db10*/  BSYNC.RECONVERGENT B1 ;  /* 0x0000000000017941 */ /* 0x000fea0003800200 */
.L_x_1109:
[----:B------:R-:W-:-:S13]  /*db20*/  ISETP.LT.U32.OR P0, PT, R0, UR46, P0 ;  /* 0x0000002e00007c0c */ /* 0x000fda0008701470 */
[----:B------:R-:W-:Y:S05]  /*db30*/  @!P0 BRA `(.L_x_1094) ;  /* 0x00000000003c8947 */ /* 0x000fea0003800000 */
[----:B0-----:R-:W0:Y:S02]  /*db40*/  LDC.64 R2, c[0x0][0x400] ;  /* 0x00010000ff027b82 */ /* 0x001e240000000a00 */
[----:B0-----:R-:W-:-:S05]  /*db50*/  IMAD.WIDE.U32 R2, R0, 0x8, R2 ;  /* 0x0000000800027825 */ /* 0x001fca00078e0002 */
[----:B------:R-:W2:Y:S04]  /*db60*/  LDG.E.64 R4, desc[UR36][R2.64] ;  /* 0x0000002402047981 */ /* 0x000ea8000c1e1b00 */
[----:B------:R-:W3:Y:S04]  /*db70*/  LDG.E.64 R6, desc[UR36][R2.64+0x20] ;  /* 0x0000202402067981 */ /* 0x000ee8000c1e1b00 */
[----:B------:R-:W4:Y:S04]  /*db80*/  LDG.E.64 R8, desc[UR36][R2.64+0x40] ;  /* 0x0000402402087981 */ /* 0x000f28000c1e1b00 */
[----:B------:R-:W5:Y:S01]  /*db90*/  LDG.E.64 R2, desc[UR36][R2.64+0x60] ;  /* 0x0000602402027981 */ /* 0x000f62000c1e1b00 */
[----:B------:R-:W-:Y:S01]  /*dba0*/  LEA R0, R0, R35, 0x3 ;  /* 0x0000002300007211 */ /* 0x000fe200078e18ff */
[----:B--2---:R-:W-:-:S02]  /*dbb0*/  DMUL R4, RZ, R4 ;  /* 0x00000004ff047228 */ /* 0x004fc40000000000 */
[----:B---3--:R-:W-:-:S05]  /*dbc0*/  DMUL R6, RZ, R6 ;  /* 0x00000006ff067228 */ /* 0x008fca0000000000 */
[----:B------:R1:W-:Y:S01]  /*dbd0*/  STS.64 [R0], R4 ;  /* 0x0000000400007388 */ /* 0x0003e20000000a00 */
[----:B----4-:R-:W-:-:S03]  /*dbe0*/  DMUL R8, RZ, R8 ;  /* 0x00000008ff087228 */ /* 0x010fc60000000000 */
[----:B------:R1:W-:Y:S04]  /*dbf0*/  STS.64 [R0+0x20], R6 ;  /* 0x0000200600007388 */ /* 0x0003e80000000a00 */
[----:B------:R1:W-:Y:S01]  /*dc00*/  STS.64 [R0+0x40], R8 ;  /* 0x0000400800007388 */ /* 0x0003e20000000a00 */
[----:B-----5:R-:W-:-:S07]  /*dc10*/  DMUL R2, RZ, R2 ;  /* 0x00000002ff027228 */ /* 0x020fce0000000000 */
[----:B------:R1:W-:Y:S04]  /*dc20*/  STS.64 [R0+0x60], R2 ;  /* 0x0000600200007388 */ /* 0x0003e80000000a00 */
.L_x_1094:
[----:B------:R-:W-:Y:S05]  /*dc30*/  BSYNC.RECONVERGENT B0 ;  /* 0x0000000000007941 */ /* 0x000fea0003800200 */
.L_x_1093:
[----:B------:R-:W-:Y:S06]  /*dc40*/  BAR.SYNC.DEFER_BLOCKING 0x0 ;  /* 0x0000000000007b1d */ /* 0x000fec0000010000 */
[----:B------:R-:W-:Y:S05]  /*dc50*/  BRA `(.L_x_1111) ;  /* 0x00000058002c7947 */ /* 0x000fea0003800000 */
.L_x_936:
        /* <DEDUP_REMOVED lines=75> */
.L_x_1171:
[----:B------:R-:W-:Y:S01]  /*e110*/  UISETP.NE.AND UP0, UPT, UR6, URZ, UPT ;  /* 0x000000ff0600728c */ /* 0x000fe2000bf05270 */
[----:B------:R-:W-:Y:S01]  /*e120*/  IMAD.MOV.U32 R22, RZ, RZ, 0x50429b6d ;  /* 0x50429b6dff167424 */ /* 0x000fe200078e00ff */
[----:B------:R-:W-:Y:S01]  /*e130*/  MOV R23, 0x3fd20dd7 ;  /* 0x3fd20dd700177802 */ /* 0x000fe20000000f00 */
        /* <DEDUP_REMOVED lines=50> */
[----:B------:R-:W-:Y:S01]  /*e460*/  MOV R64, R26 ;  /* 0x0000001a00407202 */ /* 0x000fe20000000f00 */
[----:B------:R-:W-:Y:S01]  /*e470*/  IMAD.MOV.U32 R69, RZ, RZ, R25 ;  /* 0x000000ffff457224 */ /* 0x000fe200078e0019 */
[----:B------:R-:W-:Y:S01]  /*e480*/  MOV R63, 0xe4b0 ;  /* 0x0000e4b0003f7802 */ /* 0x000fe20000000f00 */
[----:B------:R-:W-:-:S07]  /*e490*/  IMAD.MOV.U32 R67, RZ, RZ, R27 ;  /* 0x000000ffff437224 */ /* 0x000fce00078e001b */
[----:B-1----:R-:W-:Y:S05]  /*e4a0*/  CALL.REL.NOINC `($__internal_13_$__cuda_sm20_div_rn_f64_full) ;  /* 0x0000007800807944 */ /* 0x002fea0003c00000 */
[----:B------:R-:W-:Y:S02]  /*e4b0*/  IMAD.MOV.U32 R4, RZ, RZ, R76 ;  /* 0x000000ffff047224 */ /* 0x000fe400078e004c */
[----:B------:R-:W-:-:S07]  /*e4c0*/  IMAD.MOV.U32 R5, RZ, RZ, R77 ;  /* 0x000000ffff057224 */ /* 0x000fce00078e004d */
.L_x_1114:
        /* <DEDUP_REMOVED lines=27> */
[----:B-1----:R-:W-:Y:S05]  /*e680*/  CALL.REL.NOINC `($__internal_14_$__cuda_sm20_dsqrt_rn_f64_mediumpath_v1) ;  /* 0x0000007c00887944 */ /* 0x002fea0003c00000 */
[----:B------:R-:W-:Y:S02]  /*e690*/  IMAD.MOV.U32 R22, RZ, RZ, R30 ;  /* 0x000000ffff167224 */ /* 0x000fe400078e001e */
[----:B------:R-:W-:-:S07]  /*e6a0*/  IMAD.MOV.U32 R23, RZ, RZ, R31 ;  /* 0x000000ffff177224 */ /* 0x000fce00078e001f */
.L_x_1115:
[----:B------:R-:W-:Y:S05]  /*e6b0*/  BSYNC.RECONVERGENT B0 ;  /* 0x0000000000007941 */ /* 0x000fea0003800200 */
.L_x_1113:
[----:B------:R-:W0:Y:S01]  /*e6c0*/  S2UR UR18, SR_CgaCtaId ;  /* 0x00000000001279c3 */ /* 0x000e220000008800 */
[----:B------:R-:W-:Y:S01]  /*e6d0*/  UISETP.NE.AND UP0, UPT, UR6, URZ, UPT ;  /* 0x000000ff0600728c */ /* 0x000fe2000bf05270 */
[----:B------:R-:W-:Y:S01]  /*e6e0*/  MOV R20, UR4 ;  /* 0x0000000400147c02 */ /* 0x000fe20008000f00 */
[----:B------:R-:W-:Y:S01]  /*e6f0*/  UMOV UR8, 0x400 ;  /* 0x0000040000087882 */ /* 0x000fe20000000000 */
[----:B------:R-:W-:Y:S01]  /*e700*/  UIADD3 UR7, UPT, UPT, UR6, 0x1, URZ ;  /* 0x0000000106077890 */ /* 0x000fe2000fffe0ff */
[----:B------:R-:W-:Y:S01]  /*e710*/  IMAD.U32 R21, RZ, RZ, UR5 ;  /* 0x00000005ff157e24 */ /* 0x000fe2000f8e00ff */
        /* <DEDUP_REMOVED lines=10> */
[----:B------:R-:W-:Y:S01]  /*e7c0*/  MOV R6, R16 ;  /* 0x0000001000067202 */ /* 0x000fe20000000f00 */
        /* <DEDUP_REMOVED lines=8> */
[----:B------:R-:W-:Y:S06]  /*e850*/  BRA.U UP0, `(.L_x_1117) ;  /* 0x00000001003c7547 */ /* 0x000fec000b800000 */
[----:B------:R-:W0:Y:S01]  /*e860*/  LDS R4, [UR18] ;  /* 0x00000012ff047984 */ /* 0x000e220008000800 */
[----:B------:R-:W-:Y:S01]  /*e870*/  UMOV UR4, 0xe8584caa ;  /* 0xe8584caa00047882 */ /* 0x000fe20000000000 */
[----:B------:R-:W-:Y:S02]  /*e880*/  UMOV UR5, 0x3ffbb67a ;  /* 0x3ffbb67a00057882 */ /* 0x000fe40000000000 */
[----:B------:R-:W-:Y:S01]  /*e890*/  DMUL R8, R22, UR4 ;  /* 0x0000000416087c28 */ /* 0x000fe20008000000 */
[----:B------:R-:W-:Y:S01]  /*e8a0*/  UMOV UR4, 0x1 ;  /* 0x0000000100047882 */ /* 0x000fe20000000000 */
[----:B------:R-:W-:Y:S01]  /*e8b0*/  UMOV UR5, URZ ;  /* 0x000000ff00057c82 */ /* 0x000fe20008000000 */
[----:B0-----:R-:W0:Y:S02]  /*e8c0*/  I2F.F64 R4, R4 ;  /* 0x0000000400047312 */ /* 0x001e240000201c00 */
[----:B0-----:R-:W-:-:S07]  /*e8d0*/  DMUL R4, R4, R22 ;  /* 0x0000001604047228 */ /* 0x001fce0000000000 */
[----:B------:R0:W-:Y:S01]  /*e8e0*/  STL.64 [R1+0x80], R4 ;  /* 0x0000800401007387 */ /* 0x0001e20000100a00 */
[----:B------:R-:W-:-:S07]  /*e8f0*/  DMUL R6, R4, UR14 ;  /* 0x0000000e04067c28 */ /* 0x000fce0008000000 */
[----:B------:R2:W-:Y:S01]  /*e900*/  STL.64 [R1], R6 ;  /* 0x0000000601007387 */ /* 0x0005e20000100a00 */
[----:B0-----:R-:W-:Y:S02]  /*e910*/  IMAD.MOV.U32 R4, RZ, RZ, R22 ;  /* 0x000000ffff047224 */ /* 0x001fe400078e0016 */
[----:B------:R-:W-:Y:S01]  /*e920*/  IMAD.MOV.U32 R5, RZ, RZ, R23 ;  /* 0x000000ffff057224 */ /* 0x000fe200078e0017 */
[----:B--2---:R-:W-:Y:S01]  /*e930*/  MOV R6, R14 ;  /* 0x0000000e00067202 */ /* 0x004fe20000000f00 */
[----:B------:R-:W-:-:S07]  /*e940*/  IMAD.MOV.U32 R7, RZ, RZ, R15 ;  /* 0x000000ffff077224 */ /* 0x000fce00078e000f */
.L_x_1117:
[----:B------:R-:W-:Y:S01]  /*e950*/  IMAD.MOV.U32 R16, RZ, RZ, R14 ;  /* 0x000000ffff107224 */ /* 0x000fe200078e000e */
[----:B------:R-:W-:Y:S01]  /*e960*/  MOV R14, R22 ;  /* 0x00000016000e7202 */ /* 0x000fe20000000f00 */
[----:B------:R-:W-:Y:S01]  /*e970*/  IMAD.MOV.U32 R17, RZ, RZ, R15 ;  /* 0x000000ffff117224 */ /* 0x000fe200078e000f */
[----:B------:R-:W-:Y:S01]  /*e980*/  UMOV UR7, URZ ;  /* 0x000000ff00077c82 */ /* 0x000fe20008000000 */
[----:B------:R-:W-:Y:S01]  /*e990*/  IMAD.MOV.U32 R15, RZ, RZ, R23 ;  /* 0x000000ffff0f7224 */ /* 0x000fe200078e0017 */
[----:B------:R-:W-:Y:S06]  /*e9a0*/  BRA.U !UP1, `(.L_x_1118) ;  /* 0x0000003909687547 */ /* 0x000fec000b800000 */
[----:B------:R-:W-:Y:S01]  /*e9b0*/  IMAD.MOV.U32 R14, RZ, RZ, R4 ;  /* 0x000000ffff0e7224 */ /* 0x000fe200078e0004 */
[----:B------:R-:W-:Y:S01]  /*e9c0*/  MOV R16, R6 ;  /* 0x0000000600107202 */ /* 0x000fe20000000f00 */
[----:B------:R-:W-:Y:S01]  /*e9d0*/  IMAD.MOV.U32 R15, RZ, RZ, R5 ;  /* 0x000000ffff0f7224 */ /* 0x000fe200078e0005 */
[----:B------:R-:W-:Y:S01]  /*e9e0*/  UMOV UR7, UR5 ;  /* 0x0000000500077c82 */ /* 0x000fe20008000000 */
[----:B------:R-:W-:-:S07]  /*e9f0*/  IMAD.MOV.U32 R17, RZ, RZ, R7 ;  /* 0x000000ffff117224 */ /* 0x000fce00078e0007 */
.L_x_1142:
        /* <DEDUP_REMOVED lines=13> */
[----:B------:R-:W-:Y:S01]  /*ead0*/  HFMA2 R4, -RZ, RZ, 0, 5.9604644775390625e-08 ;  /* 0x00000001ff047431 */ /* 0x000fe200000001ff */
        /* <DEDUP_REMOVED lines=26> */
.L_x_1122:
        /* <DEDUP_REMOVED lines=21> */
[----:B-1----:R-:W-:Y:S05]  /*edd0*/  CALL.REL.NOINC `($__internal_13_$__cuda_sm20_div_rn_f64_full) ;  /* 0x0000007000347944 */ /* 0x002fea0003c00000 */
[----:B------:R-:W-:Y:S01]  /*ede0*/  MOV R4, R76 ;  /* 0x0000004c00047202 */ /* 0x000fe20000000f00 */
[----:B------:R-:W-:-:S07]  /*edf0*/  IMAD.MOV.U32 R5, RZ, RZ, R77 ;  /* 0x000000ffff057224 */ /* 0x000fce00078e004d */
.L_x_1124:
[----:B------:R-:W-:Y:S05]  /*ee00*/  BSYNC.RECONVERGENT B0 ;  /* 0x0000000000007941 */ /* 0x000fea0003800200 */
.L_x_1123:
        /* <DEDUP_REMOVED lines=22> */
[----:B------:R-:W-:Y:S01]  /*ef70*/  IMAD.MOV.U32 R6, RZ, RZ, R76 ;  /* 0x000000ffff067224 */ /* 0x000fe200078e004c */
[----:B------:R-:W-:-:S07]  /*ef80*/  MOV R7, R77 ;  /* 0x0000004d00077202 */ /* 0x000fce0000000f00 */
.L_x_1125:
        /* <DEDUP_REMOVED lines=24> */
.L_x_1127:
[----:B------:R-:W-:Y:S05]  /*f110*/  BSYNC.RECONVERGENT B0 ;  /* 0x0000000000007941 */ /* 0x000fea0003800200 */
.L_x_1126:
        /* <DEDUP_REMOVED lines=11> */
.L_x_1120:
[----:B------:R-:W0:Y:S01]  /*f1d0*/  LDS R6, [UR18+0x4] ;  /* 0x00000412ff067984 */ /* 0x000e220008000800 */
[----:B------:R-:W-:Y:S01]  /*f1e0*/  DMUL R4, R2, R16 ;  /* 0x0000001002047228 */ /* 0x000fe20000000000 */
[----:B------:R-:W-:Y:S01]  /*f1f0*/  UMOV UR7, 0x1 ;  /* 0x0000000100077882 */ /* 0x000fe20000000000 */
[----:B0-----:R-:W0:Y:S06]  /*f200*/  I2F.F64 R6, R6 ;  /* 0x0000000600067312 */ /* 0x001e2c0000201c00 */
[----:B0-----:R-:W-:-:S07]  /*f210*/  DMUL R4, R4, R6 ;  /* 0x0000000604047228 */ /* 0x001fce0000000000 */
[----:B------:R3:W-:Y:S01]  /*f220*/  STL.64 [R1+0x88], R4 ;  /* 0x0000880401007387 */ /* 0x0007e20000100a00 */
[----:B------:R-:W-:Y:S05]  /*f230*/  BRA `(.L_x_1121) ;  /* 0x0000000000147947 */ /* 0x000fea0003800000 */
.L_x_1119:
[----:B------:R-:W0:Y:S01]  /*f240*/  LDS R4, [UR18] ;  /* 0x00000012ff047984 */ /* 0x000e220008000800 */
[----:B------:R-:W-:Y:S01]  /*f250*/  UMOV UR7, URZ ;  /* 0x000000ff00077c82 */ /* 0x000fe20008000000 */
[----:B0-----:R-:W0:Y:S02]  /*f260*/  I2F.F64 R4, R4 ;  /* 0x0000000400047312 */ /* 0x001e240000201c00 */
[----:B0-----:R-:W-:-:S07]  /*f270*/  DMUL R4, R16, R4 ;  /* 0x0000000410047228 */ /* 0x001fce0000000000 */
[----:B------:R0:W-:Y:S04]  /*f280*/  STL.64 [R1+0x80], R4 ;  /* 0x0000800401007387 */ /* 0x0001e80000100a00 */
.L_x_1121:
[----:B------:R-:W-:-:S09]  /*f290*/  ULEA UR5, UR7, UR9, 0x3 ;  /* 0x0000000907057291 */ /* 0x000fd2000f8e18ff */
[----:B0-23--:R-:W2:Y:S01]  /*f2a0*/  LDL.64 R4, [UR5] ;  /* 0x00000005ff047983 */ /* 0x00dea20008100a00 */
[----:B------:R-:W-:Y:S01]  /*f2b0*/  USHF.L.U32 UR20, UR4, 0x1, URZ ;  /* 0x0000000104147899 */ /* 0x000fe200080006ff */
[----:B------:R-:W-:Y:S01]  /*f2c0*/  MOV R6, 0x1 ;  /* 0x0000000100067802 */ /* 0x000fe20000000f00 */
        /* <DEDUP_REMOVED lines=10> */
[----:B0-----:R-:W0:Y:S03]  /*f370*/  MUFU.RCP64H R7, R29 ;  /* 0x0000001d00077308 */ /* 0x001e260000001800 */
        /* <DEDUP_REMOVED lines=9> */
[----:B------:R-:W-:Y:S02]  /*f410*/  DFMA R6, R6, R24, R14 ;  /* 0x000000180606722b */ /* 0x000fe4000000000e */
[----:B--2---:R-:W-:-:S07]  /*f420*/  DMUL R8, R4, UR14 ;  /* 0x0000000e04087c28 */ /* 0x004fce0008000000 */
[----:B------:R0:W-:Y:S02]  /*f430*/  STL.64 [R0], R8 ;  /* 0x0000000800007387 */ /* 0x0001e40000100a00 */
[----:B0-----:R-:W-:-:S05]  /*f440*/  FFMA R0, RZ, R29, R7 ;  /* 0x0000001dff007223 */ /* 0x001fca0000000007 */
        /* <DEDUP_REMOVED lines=8> */
[----:B------:R-:W-:Y:S01]  /*f4d0*/  MOV R6, R76 ;  /* 0x0000004c00067202 */ /* 0x000fe20000000f00 */
[----:B------:R-:W-:-:S07]  /*f4e0*/  IMAD.MOV.U32 R7, RZ, RZ, R77 ;  /* 0x000000ffff077224 */ /* 0x000fce00078e004d */
.L_x_1128:
        /* <DEDUP_REMOVED lines=27> */
[----:B-1----:R-:W-:Y:S05]  /*f6a0*/  CALL.REL.NOINC `($__internal_14_$__cuda_sm20_dsqrt_rn_f64_mediumpath_v1) ;  /* 0x0000006c00807944 */ /* 0x002fea0003c00000 */
[----:B------:R-:W-:Y:S02]  /*f6b0*/  IMAD.MOV.U32 R14, RZ, RZ, R30 ;  /* 0x000000ffff0e7224 */ /* 0x000fe400078e001e */
[----:B------:R-:W-:-:S07]  /*f6c0*/  IMAD.MOV.U32 R15, RZ, RZ, R31 ;  /* 0x000000ffff0f7224 */ /* 0x000fce00078e001f */
.L_x_1130:
[----:B------:R-:W-:Y:S05]  /*f6d0*/  BSYNC.RECONVERGENT B0 ;  /* 0x0000000000007941 */ /* 0x000fea0003800200 */
.L_x_1129:
        /* <DEDUP_REMOVED lines=31> */
.L_x_1133:
[----:B------:R-:W0:Y:S01]  /*f8d0*/  MUFU.RCP64H R9, R23 ;  /* 0x0000001700097308 */ /* 0x000e220000001800 */
[----:B------:R-:W-:Y:S01]  /*f8e0*/  IMAD.MOV.U32 R8, RZ, RZ, 0x1 ;  /* 0x00000001ff087424 */ /* 0x000fe200078e00ff */
[----:B------:R-:W-:Y:S05]  /*f8f0*/  BSSY.RECONVERGENT B0, `(.L_x_1134) ;  /* 0x0000016000007945 */ /* 0x000fea0003800200 */
[----:B0-----:R-:W-:-:S08]  /*f900*/  DFMA R24, R8, -R22, 1 ;  /* 0x3ff000000818742b */ /* 0x001fd00000000816 */
[----:B------:R-:W-:-:S08]  /*f910*/  DFMA R24, R24, R24, R24 ;  /* 0x000000181818722b */ /* 0x000fd00000000018 */
[----:B------:R-:W-:Y:S02]  /*f920*/  DFMA R8, R8, R24, R8 ;  /* 0x000000180808722b */ /* 0x000fe40000000008 */
[----:B------:R-:W-:-:S06]  /*f930*/  DMUL R24, R14, R6 ;  /* 0x000000060e187228 */ /* 0x000fcc0000000000 */
[----:B------:R-:W-:-:S04]  /*f940*/  DFMA R28, R8, -R22, 1 ;  /* 0x3ff00000081c742b */ /* 0x000fc80000000816 */
[----:B------:R-:W-:-:S04]  /*f950*/  FSETP.GEU.AND P1, PT, |R25|, 6.5827683646048100446e-37, PT ;  /* 0x036000001900780b */ /* 0x000fc80003f2e200 */
        /* <DEDUP_REMOVED lines=15> */
.L_x_1135:
[----:B------:R-:W-:Y:S05]  /*fa50*/  BSYNC.RECONVERGENT B0 ;  /* 0x0000000000007941 */ /* 0x000fea0003800200 */
.L_x_1134:
        /* <DEDUP_REMOVED lines=18> */
[----:B------:R-:W-:Y:S01]  /*fb80*/  MOV R67, R27 ;  /* 0x0000001b00437202 */ /* 0x000fe20000000f00 */
[----:B------:R-:W-:Y:S01]  /*fb90*/  IMAD.MOV.U32 R64, RZ, RZ, R26 ;  /* 0x000000ffff407224 */ /* 0x000fe200078e001a */
[----:B------:R-:W-:-:S07]  /*fba0*/  MOV R63, 0xfbc0 ;  /* 0x0000fbc0003f7802 */ /* 0x000fce0000000f00 */
[----:B-1----:R-:W-:Y:S05]  /*fbb0*/  CALL.REL.NOINC `($__internal_13_$__cuda_sm20_div_rn_f64_full) ;  /* 0x0000006000bc7944 */ /* 0x002fea0003c00000 */
[----:B------:R-:W-:Y:S02]  /*fbc0*/  IMAD.MOV.U32 R8, RZ, RZ, R76 ;  /* 0x000000ffff087224 */ /* 0x000fe400078e004c */
[----:B------:R-:W-:-:S07]  /*fbd0*/  IMAD.MOV.U32 R9, RZ, RZ, R77 ;  /* 0x000000ffff097224 */ /* 0x000fce00078e004d */
.L_x_1136:
        /* <DEDUP_REMOVED lines=24> */
.L_x_1138:
[----:B------:R-:W-:Y:S05]  /*fd60*/  BSYNC.RECONVERGENT B0 ;  /* 0x0000000000007941 */ /* 0x000fea0003800200 */
.L_x_1137:
        /* <DEDUP_REMOVED lines=8> */
.L_x_1131:
        /* <DEDUP_REMOVED lines=9> */
.L_x_1132:
        /* <DEDUP_REMOVED lines=9> */
[----:B---3--:R-:W3:Y:S04]  /*ff10*/  MUFU.RCP64H R7, R29 ;  /* 0x0000001d00077308 */ /* 0x008ee80000001800 */
[----:B------:R-:W-:Y:S02]  /*ff20*/  LEA R0, R0, R1, 0x3 ;  /* 0x0000000100007211 */ /* 0x000fe400078e18ff */
        /* <DEDUP_REMOVED lines=11> */
[----:B---3--:R-:W-:-:S05]  /*ffe0*/  FFMA R0, RZ, R29, R5 ;  /* 0x0000001dff007223 */ /* 0x008fca0000000005 */
        /* <DEDUP_REMOVED lines=10> */
.L_x_1139:
        /* <DEDUP_REMOVED lines=28> */
[----:B------:R-:W-:Y:S01]  /*10250*/  MOV R8, R30 ;  /* 0x0000001e00087202 */ /* 0x000fe20000000f00 */
[----:B------:R-:W-:-:S07]  /*10260*/  IMAD.MOV.U32 R9, RZ, RZ, R31 ;  /* 0x000000ffff097224 */ /* 0x000fce00078e001f */
.L_x_1141:
[----:B------:R-:W-:Y:S05]  /*10270*/  BSYNC.RECONVERGENT B0 ;  /* 0x0000000000007941 */ /* 0x000fea0003800200 */
.L_x_1140:
[----:B------:R-:W-:-:S09]  /*10280*/  UISETP.NE.AND UP0, UPT, UR4, UR16, UPT ;  /* 0x000000100400728c */ /* 0x000fd2000bf05270 */
[----:B------:R-:W-:Y:S05]  /*10290*/  BRA.U !UP0, `(.L_x_1118) ;  /* 0x00000021082c7547 */ /* 0x000fea000b800000 */
[----:B------:R-:W-:Y:S01]  /*102a0*/  DMUL R8, R14, R8 ;  /* 0x000000080e087228 */ /* 0x000fe20000000000 */
[----:B------:R-:W-:Y:S10]  /*102b0*/  BRA `(.L_x_1142) ;  /* 0xffffffe400d07947 */ /* 0x000ff4000383ffff */
.L_x_1116:
        /* <DEDUP_REMOVED lines=23> */
[----:B------:R-:W-:-:S07]  /*10430*/  UIMAD UR7, UR6, UR17, UR17 ;  /* 0x00000011060772a4 */ /* 0x000fce000f8e0211 */
[----:B--2---:R-:W2:Y:S01]  /*10440*/  MUFU.RCP64H R5, R31 ;  /* 0x0000001f00057308 */ /* 0x004ea20000001800 */
[----:B---3--:R-:W-:Y:S01]  /*10450*/  FSETP.GEU.AND P1, PT, |R29|, 6.5827683646048100446e-37, PT ;  /* 0x036000001d00780b */ /* 0x008fe20003f2e200 */
[----:B--2---:R-:W-:-:S08]  /*10460*/  DFMA R6, -R30, R4, 1 ;  /* 0x3ff000001e06742b */ /* 0x004fd00000000104 */
[----:B------:R-:W-:-:S08]  /*10470*/  DFMA R6, R6, R6, R6 ;  /* 0x000000060606722b */ /* 0x000fd00000000006 */
[----:B------:R-:W-:Y:S01]  /*10480*/  DFMA R6, R4, R6, R4 ;  /* 0x000000060406722b */ /* 0x000fe20000000004 */
[----:B0-----:R0:W2:Y:S07]  /*10490*/  I2F.F64 R4, R0 ;  /* 0x0000000000047312 */ /* 0x0010ae0000201c00 */
[----:B------:R-:W-:Y:S01]  /*104a0*/  DFMA R8, -R30, R6, 1 ;  /* 0x3ff000001e08742b */ /* 0x000fe20000000106 */
[----:B0-----:R-:W-:-:S05]  /*104b0*/  MOV R0, UR7 ;  /* 0x0000000700007c02 */ /* 0x001fca0008000f00 */
[----:B------:R-:W-:Y:S02]  /*104c0*/  IMAD R0, R0, 0x8, R1 ;  /* 0x0000000800007824 */ /* 0x000fe400078e0201 */
[----:B------:R-:W-:Y:S02]  /*104d0*/  DFMA R6, R6, R8, R6 ;  /* 0x000000080606722b */ /* 0x000fe40000000006 */
[----:B--2---:R-:W-:-:S06]  /*104e0*/  DMUL R4, R4, R22 ;  /* 0x0000001604047228 */ /* 0x004fcc0000000000 */
[----:B------:R-:W-:Y:S01]  /*104f0*/  DMUL R24, R28, R6 ;  /* 0x000000061c187228 */ /* 0x000fe20000000000 */
[----:B------:R-:W-:Y:S01]  /*10500*/  STL.64 [R1+0x80], R4 ;  /* 0x0000800401007387 */ /* 0x000fe20000100a00 */
[C---:B------:R-:W-:Y:S02]  /*10510*/  DMUL R8, R4.reuse, UR14 ;  /* 0x0000000e04087c28 */ /* 0x040fe40008000000 */
[----:B------:R-:W-:-:S04]  /*10520*/  DMUL R16, R4, UR4 ;  /* 0x0000000404107c28 */ /* 0x000fc80008000000 */
[----:B------:R-:W-:Y:S01]  /*10530*/  DFMA R26, -R30, R24, R28 ;  /* 0x000000181e1a722b */ /* 0x000fe2000000011c */
[----:B------:R0:W-:Y:S04]  /*10540*/  STL.64 [R0], R8 ;  /* 0x0000000800007387 */ /* 0x0001e80000100a00 */
[----:B------:R2:W-:Y:S03]  /*10550*/  STL.64 [R32], R16 ;  /* 0x0000001020007387 */ /* 0x0005e60000100a00 */
[----:B------:R-:W-:-:S10]  /*10560*/  DFMA R6, R6, R26, R24 ;  /* 0x0000001a0606722b */ /* 0x000fd40000000018 */
[----:B0-----:R-:W-:-:S05]  /*10570*/  FFMA R0, RZ, R31, R7 ;  /* 0x0000001fff007223 */ /* 0x001fca0000000007 */
[----:B------:R-:W-:-:S13]  /*10580*/  FSETP.GT.AND P0, PT, |R0|, 1.469367938527859385e-39, PT ;  /* 0x001000000000780b */ /* 0x000fda0003f04200 */
[----:B--2---:R-:W-:Y:S05]  /*10590*/  @P0 BRA P1, `(.L_x_1144) ;  /* 0x0000000000200947 */ /* 0x004fea0000800000 */
        /* <DEDUP_REMOVED lines=8> */
.L_x_1144:
        /* <DEDUP_REMOVED lines=30> */
.L_x_1146:
[----:B------:R-:W-:Y:S05]  /*10800*/  BSYNC.RECONVERGENT B0 ;  /* 0x0000000000007941 */ /* 0x000fea0003800200 */
.L_x_1145:
[----:B------:R-:W-:Y:S01]  /*10810*/  DMUL R8, R8, R22 ;  /* 0x0000001608087228 */ /* 0x000fe20000000000 */
[----:B------:R-:W-:Y:S01]  /*10820*/  IMAD.MOV.U32 R4, RZ, RZ, R22 ;  /* 0x000000ffff047224 */ /* 0x000fe200078e0016 */
[----:B------:R-:W-:Y:S01]  /*10830*/  MOV R5, R23 ;  /* 0x0000001700057202 */ /* 0x000fe20000000f00 */
[----:B------:R-:W-:Y:S01]  /*10840*/  IMAD.MOV.U32 R6, RZ, RZ, R14 ;  /* 0x000000ffff067224 */ /* 0x000fe200078e000e */
[----:B------:R-:W-:Y:S01]  /*10850*/  UMOV UR8, URZ ;  /* 0x000000ff00087c82 */ /* 0x000fe20008000000 */
[----:B------:R-:W-:Y:S01]  /*10860*/  IMAD.MOV.U32 R7, RZ, RZ, R15 ;  /* 0x000000ffff077224 */ /* 0x000fe200078e000f */
[----:B------:R-:W-:-:S06]  /*10870*/  UMOV UR19, UR6 ;  /* 0x0000000600137c82 */ /* 0x000fcc0008000000 */
.L_x_1143:
[----:B------:R-:W-:Y:S01]  /*10880*/  UISETP.NE.AND UP0, UPT, UR38, UR17, UPT ;  /* 0x000000112600728c */ /* 0x000fe2000bf05270 */
[----:B------:R-:W-:Y:S01]  /*10890*/  MOV R16, R14 ;  /* 0x0000000e00107202 */ /* 0x000fe20000000f00 */
[----:B------:R-:W-:Y:S01]  /*108a0*/  IMAD.MOV.U32 R17, RZ, RZ, R15 ;  /* 0x000000ffff117224 */ /* 0x000fe200078e000f */
[----:B------:R-:W-:Y:S01]  /*108b0*/  MOV R15, R23 ;  /* 0x00000017000f7202 */ /* 0x000fe20000000f00 */
[----:B------:R-:W-:Y:S01]  /*108c0*/  IMAD.MOV.U32 R14, RZ, RZ, R22 ;  /* 0x000000ffff0e7224 */ /* 0x000fe200078e0016 */
[----:B------:R-:W-:-:S04]  /*108d0*/  UMOV UR7, URZ ;  /* 0x000000ff00077c82 */ /* 0x000fc80008000000 */
[----:B------:R-:W-:Y:S05]  /*108e0*/  BRA.U !UP0, `(.L_x_1118) ;  /* 0x0000001908987547 */ /* 0x000fea000b800000 */
[----:B------:R-:W-:Y:S01]  /*108f0*/  IMAD.MOV.U32 R14, RZ, RZ, R4 ;  /* 0x000000ffff0e7224 */ /* 0x000fe200078e0004 */
[----:B------:R-:W-:Y:S01]  /*10900*/  MOV R16, R6 ;  /* 0x0000000600107202 */ /* 0x000fe20000000f00 */
[----:B------:R-:W-:Y:S01]  /*10910*/  IMAD.MOV.U32 R15, RZ, RZ, R5 ;  /* 0x000000ffff0f7224 */ /* 0x000fe200078e0005 */
[----:B------:R-:W-:Y:S01]  /*10920*/  UMOV UR7, UR8 ;  /* 0x0000000800077c82 */ /* 0x000fe20008000000 */
[----:B------:R-:W-:-:S07]  /*10930*/  IMAD.MOV.U32 R17, RZ, RZ, R7 ;  /* 0x000000ffff117224 */ /* 0x000fce00078e0007 */
.L_x_1170:
[----:B------:R-:W-:Y:S01]  /*10940*/  UISETP.NE.AND UP0, UPT, UR19, UR17, UPT ;  /* 0x000000111300728c */ /* 0x000fe2000bf05270 */
[----:B------:R-:W-:Y:S01]  /*10950*/  IMAD.MOV.U32 R28, RZ, RZ, R16 ;  /* 0x000000ffff1c7224 */ /* 0x000fe200078e0010 */
[----:B------:R-:W-:Y:S01]  /*10960*/  MOV R29, R17 ;  /* 0x00000011001d7202 */ /* 0x000fe20000000f00 */
[----:B------:R-:W-:Y:S02]  /*10970*/  IMAD.MOV.U32 R16, RZ, RZ, R8 ;  /* 0x000000ffff107224 */ /* 0x000fe400078e0008 */
[----:B------:R-:W-:Y:S01]  /*10980*/  IMAD.MOV.U32 R17, RZ, RZ, R9 ;  /* 0x000000ffff117224 */ /* 0x000fe200078e0009 */
[----:B------:R-:W-:-:S05]  /*10990*/  PLOP3.LUT P0, PT, PT, PT, UP0, 0x80, 0x8 ;  /* 0x000000000008781c */ /* 0x000fca0003f0f008 */
[----:B------:R-:W-:-:S08]  /*109a0*/  @!UP0 UMOV UR7, URZ ;  /* 0x000000ff00078c82 */ /* 0x000fd00008000000 */
[----:B------:R-:W0:Y:S02]  /*109b0*/  @!P0 LDS R4, [UR18] ;  /* 0x00000012ff048984 */ /* 0x000e240008000800 */
[----:B0-----:R-:W0:Y:S02]  /*109c0*/  @!P0 I2F.F64 R4, R4 ;  /* 0x0000000400048312 */ /* 0x001e240000201c00 */
[----:B0-----:R-:W-:-:S07]  /*109d0*/  @!P0 DMUL R4, R16, R4 ;  /* 0x0000000410048228 */ /* 0x001fce0000000000 */
[----:B------:R0:W-:Y:S02]  /*109e0*/  @!P0 STL.64 [R1+0x80], R4 ;  /* 0x0000800401008387 */ /* 0x0001e40000100a00 */
[----:B0-----:R-:W-:Y:S01]  /*109f0*/  MOV R4, R14 ;  /* 0x0000000e00047202 */ /* 0x001fe20000000f00 */
[----:B------:R-:W-:Y:S01]  /*10a00*/  IMAD.MOV.U32 R5, RZ, RZ, R15 ;  /* 0x000000ffff057224 */ /* 0x000fe200078e000f */
[----:B------:R-:W-:Y:S06]  /*10a10*/  BRA.U !UP0, `(.L_x_1147) ;  /* 0x0000000508f07547 */ /* 0x000fec000b800000 */
        /* <DEDUP_REMOVED lines=9> */
.L_x_1148:
[----:B------:R-:W-:-:S09]  /*10ab0*/  UISETP.GE.U32.AND UP0, UPT, UR19, UR24, UPT ;  /* 0x000000181300728c */ /* 0x000fd2000bf06070 */
[----:B------:R-:W-:Y:S05]  /*10ac0*/  BRA.U !UP0, `(.L_x_1147) ;  /* 0x0000000508c47547 */ /* 0x000fea000b800000 */
[----:B------:R-:W-:Y:S01]  /*10ad0*/  UIADD3 UR8, UPT, UPT, UR19, -UR17, URZ ;  /* 0x8000001113087290 */ /* 0x000fe2000fffe0ff */
[----:B------:R-:W-:-:S08]  /*10ae0*/  IMAD.MOV.U32 R6, RZ, RZ, 0x1 ;  /* 0x00000001ff067424 */ /* 0x000fd000078e00ff */
        /* <DEDUP_REMOVED lines=27> */
.L_x_1149:
        /* <DEDUP_REMOVED lines=24> */
.L_x_1151:
[----:B------:R-:W-:Y:S05]  /*10e20*/  BSYNC.RECONVERGENT B0 ;  /* 0x0000000000007941 */ /* 0x000fea0003800200 */
.L_x_1150:
        /* <DEDUP_REMOVED lines=24> */
.L_x_1152:
        /* <DEDUP_REMOVED lines=24> */
.L_x_1154:
[----:B------:R-:W-:Y:S05]  /*11130*/  BSYNC.RECONVERGENT B0 ;  /* 0x0000000000007941 */ /* 0x000fea0003800200 */
.L_x_1153:
        /* <DEDUP_REMOVED lines=10> */
.L_x_1147:
[----:B------:R-:W-:-:S09]  /*111e0*/  ULEA UR8, UR7, UR9, 0x3 ;  /* 0x0000000907087291 */ /* 0x000fd2000f8e18ff */
[----:B0-2---:R-:W2:Y:S01]  /*111f0*/  LDL.64 R6, [UR8] ;  /* 0x00000008ff067983 */ /* 0x005ea20008100a00 */
[----:B------:R-:W-:Y:S01]  /*11200*/  UIADD3 UR21, UPT, UPT, UR19, 0x1, URZ ;  /* 0x0000000113157890 */ /* 0x000fe2000fffe0ff */
[----:B------:R-:W-:Y:S01]  /*11210*/  MOV R8, 0x1 ;  /* 0x0000000100087802 */ /* 0x000fe20000000f00 */
        /* <DEDUP_REMOVED lines=14> */
[----:B------:R-:W-:Y:S01]  /*11300*/  IMAD.U32 R32, RZ, RZ, UR27 ;  /* 0x0000001bff207e24 */ /* 0x000fe2000f8e00ff */
[----:B---3--:R-:W-:Y:S02]  /*11310*/  FSETP.GEU.AND P1, PT, |R29|, 6.5827683646048100446e-37, PT ;  /* 0x036000001d00780b */ /* 0x008fe40003f2e200 */
[----:B------:R-:W-:Y:S01]  /*11320*/  LEA R0, R0, R1, 0x3 ;  /* 0x0000000100007211 */ /* 0x000fe200078e18ff */
        /* <DEDUP_REMOVED lines=9> */
[C---:B--2---:R-:W-:Y:S02]  /*113c0*/  DMUL R14, R6.reuse, UR14 ;  /* 0x0000000e060e7c28 */ /* 0x044fe40008000000 */
[----:B------:R-:W-:-:S05]  /*113d0*/  DMUL R22, R6, UR4 ;  /* 0x0000000406167c28 */ /* 0x000fca0008000000 */
[----:B------:R0:W-:Y:S04]  /*113e0*/  STL.64 [R0], R14 ;  /* 0x0000000e00007387 */ /* 0x0001e80000100a00 */
[----:B------:R2:W-:Y:S01]  /*113f0*/  STL.64 [R32], R22 ;  /* 0x0000001620007387 */ /* 0x0005e20000100a00 */
        /* <DEDUP_REMOVED lines=11> */
.L_x_1155:
        /* <DEDUP_REMOVED lines=30> */
.L_x_1157:
[----:B------:R-:W-:Y:S05]  /*11690*/  BSYNC.RECONVERGENT B0 ;  /* 0x0000000000007941 */ /* 0x000fea0003800200 */
.L_x_1156:
        /* <DEDUP_REMOVED lines=8> */
[----:B------:R-:W-:Y:S01]  /*11720*/  MOV R8, 0x1 ;  /* 0x0000000100087802 */ /* 0x000fe20000000f00 */
        /* <DEDUP_REMOVED lines=26> */
.L_x_1161:
        /* <DEDUP_REMOVED lines=24> */
.L_x_1163:
[----:B------:R-:W-:Y:S05]  /*11a50*/  BSYNC.RECONVERGENT B0 ;  /* 0x0000000000007941 */ /* 0x000fea0003800200 */
.L_x_1162:
        /* <DEDUP_REMOVED lines=24> */
.L_x_1164:
[----:B------:R-:W0:Y:S01]  /*11be0*/  MUFU.RCP64H R23, R17 ;  /* 0x0000001100177308 */ /* 0x000e220000001800 */
[----:B------:R-:W-:Y:S01]  /*11bf0*/  MOV R22, 0x1 ;  /* 0x0000000100167802 */ /* 0x000fe20000000f00 */
[----:B------:R-:W-:Y:S05]  /*11c00*/  BSSY.RECONVERGENT B0, `(.L_x_1165) ;  /* 0x0000016000007945 */ /* 0x000fea0003800200 */
[----:B0-----:R-:W-:-:S08]  /*11c10*/  DFMA R24, -R16, R22, 1 ;  /* 0x3ff000001018742b */ /* 0x001fd00000000116 */
[----:B------:R-:W-:-:S08]  /*11c20*/  DFMA R24, R24, R24, R24 ;  /* 0x000000181818722b */ /* 0x000fd00000000018 */
[----:B------:R-:W-:Y:S02]  /*11c30*/  DFMA R22, R22, R24, R22 ;  /* 0x000000181616722b */ /* 0x000fe40000000016 */
[----:B------:R-:W-:-:S06]  /*11c40*/  DMUL R24, R14, R4 ;  /* 0x000000040e187228 */ /* 0x000fcc0000000000 */
[----:B------:R-:W-:-:S04]  /*11c50*/  DFMA R26, -R16, R22, 1 ;  /* 0x3ff00000101a742b */ /* 0x000fc80000000116 */
[----:B------:R-:W-:-:S04]  /*11c60*/  FSETP.GEU.AND P1, PT, |R25|, 6.5827683646048100446e-37, PT ;  /* 0x036000001900780b */ /* 0x000fc80003f2e200 */
        /* <DEDUP_REMOVED lines=15> */
.L_x_1166:
[----:B------:R-:W-:Y:S05]  /*11d60*/  BSYNC.RECONVERGENT B0 ;  /* 0x0000000000007941 */ /* 0x000fea0003800200 */
.L_x_1165:
        /* <DEDUP_REMOVED lines=8> */
.L_x_1159:
[----:B------:R-:W0:Y:S01]  /*11df0*/  LDS R6, [UR18+0x4] ;  /* 0x00000412ff067984 */ /* 0x000e220008000800 */
[----:B------:R-:W-:Y:S01]  /*11e00*/  DMUL R4, R2, R14 ;  /* 0x0000000e02047228 */ /* 0x000fe20000000000 */
[----:B------:R-:W-:Y:S01]  /*11e10*/  UMOV UR7, 0x1 ;  /* 0x0000000100077882 */ /* 0x000fe20000000000 */
[----:B0-----:R-:W0:Y:S06]  /*11e20*/  I2F.F64 R6, R6 ;  /* 0x0000000600067312 */ /* 0x001e2c0000201c00 */
[----:B0-----:R-:W-:-:S07]  /*11e30*/  DMUL R6, R4, R6 ;  /* 0x0000000604067228 */ /* 0x001fce0000000000 */
[----:B------:R0:W-:Y:S01]  /*11e40*/  STL.64 [R1+0x88], R6 ;  /* 0x0000880601007387 */ /* 0x0001e20000100a00 */
[----:B------:R-:W-:Y:S05]  /*11e50*/  BRA `(.L_x_1160) ;  /* 0x0000000000147947 */ /* 0x000fea0003800000 */
.L_x_1158:
[----:B------:R-:W0:Y:S01]  /*11e60*/  LDS R6, [UR18] ;  /* 0x00000012ff067984 */ /* 0x000e220008000800 */
[----:B------:R-:W-:Y:S01]  /*11e70*/  UMOV UR7, URZ ;  /* 0x000000ff00077c82 */ /* 0x000fe20008000000 */
[----:B0-----:R-:W0:Y:S02]  /*11e80*/  I2F.F64 R6, R6 ;  /* 0x0000000600067312 */ /* 0x001e240000201c00 */
[----:B0-----:R-:W-:-:S07]  /*11e90*/  DMUL R6, R14, R6 ;  /* 0x000000060e067228 */ /* 0x001fce0000000000 */
[----:B------:R3:W-:Y:S04]  /*11ea0*/  STL.64 [R1+0x80], R6 ;  /* 0x0000800601007387 */ /* 0x0007e80000100a00 */
.L_x_1160:
        /* <DEDUP_REMOVED lines=29> */
[----:B0-----:R-:W-:-:S05]  /*12080*/  FFMA R0, RZ, R29, R5 ;  /* 0x0000001dff007223 */ /* 0x001fca0000000005 */
[----:B------:R-:W-:-:S13]  /*12090*/  FSETP.GT.AND P0, PT, |R0|, 1.469367938527859385e-39, PT ;  /* 0x001000000000780b */ /* 0x000fda0003f04200 */
[----:B--2---:R-:W-:Y:S05]  /*120a0*/  @P0 BRA P1, `(.L_x_1167) ;  /* 0x0000000000200947 */ /* 0x004fea0000800000 */
        /* <DEDUP_REMOVED lines=8> */
.L_x_1167:
        /* <DEDUP_REMOVED lines=27> */
[----:B-1----:R-:W-:Y:S05]  /*122e0*/  CALL.REL.NOINC `($__internal_14_$__cuda_sm20_dsqrt_rn_f64_mediumpath_v1) ;  /* 0x0000004000707944 */ /* 0x002fea0003c00000 */
[----:B------:R-:W-:Y:S01]  /*122f0*/  IMAD.MOV.U32 R8, RZ, RZ, R30 ;  /* 0x000000ffff087224 */ /* 0x000fe200078e001e */
[----:B------:R-:W-:-:S07]  /*12300*/  MOV R9, R31 ;  /* 0x0000001f00097202 */ /* 0x000fce0000000f00 */
.L_x_1169:
[----:B------:R-:W-:Y:S05]  /*12310*/  BSYNC.RECONVERGENT B0 ;  /* 0x0000000000007941 */ /* 0x000fea0003800200 */
.L_x_1168:
[----:B------:R-:W-:Y:S01]  /*12320*/  UISETP.NE.AND UP0, UPT, UR19, UR16, UPT ;  /* 0x000000101300728c */ /* 0x000fe2000bf05270 */
[----:B------:R-:W-:-:S08]  /*12330*/  DMUL R8, R14, R8 ;  /* 0x000000080e087228 */ /* 0x000fd00000000000 */
[----:B------:R-:W-:Y:S05]  /*12340*/  BRA.U UP0, `(.L_x_1170) ;  /* 0xffffffe5007c7547 */ /* 0x000fea000b83ffff */
.L_x_1118:
        /* <DEDUP_REMOVED lines=33> */
.L_x_1172:
[----:B------:R-:W0:Y:S01]  /*12560*/  S2UR UR5, SR_CgaCtaId ;  /* 0x00000000000579c3 */ /* 0x000e220000008800 */
[----:B------:R-:W-:Y:S01]  /*12570*/  UMOV UR6, 0xd9d7bdbb ;  /* 0xd9d7bdbb00067882 */ /* 0x000fe20000000000 */
[----:B------:R-:W-:Y:S01]  /*12580*/  UMOV UR7, 0x3ddb7cdf ;  /* 0x3ddb7cdf00077882 */ /* 0x000fe20000000000 */
[----:B------:R-:W-:Y:S01]  /*12590*/  UMOV UR4, 0x400 ;  /* 0x0000040000047882 */ /* 0x000fe20000000000 */
[----:B------:R-:W-:Y:S01]  /*125a0*/  DSETP.GEU.AND P0, PT, R10, UR6, PT ;  /* 0x000000060a007e2a */ /* 0x000fe2000bf0e000 */
[----:B------:R-:W-:Y:S01]  /*125b0*/  UIADD3 UR4, UPT, UPT, UR4, 0x2c0, URZ ;  /* 0x000002c004047890 */ /* 0x000fe2000fffe0ff */
[----:B------:R-:W-:Y:S01]  /*125c0*/  PRMT R0, RZ, 0x7610, R0 ;  /* 0x00007610ff007816 */ /* 0x000fe20000000000 */
[----:B------:R-:W-:Y:S01]  /*125d0*/  IMAD.MOV.U32 R41, RZ, RZ, RZ ;  /* 0x000000ffff297224 */ /* 0x000fe200078e00ff */
[----:B------:R-:W-:Y:S01]  /*125e0*/  PRMT R40, RZ, 0x7610, R40 ;  /* 0x00007610ff287816 */ /* 0x000fe20000000028 */
[----:B------:R-:W-:Y:S01]  /*125f0*/  UMOV UR7, 0x1 ;  /* 0x0000000100077882 */ /* 0x000fe20000000000 */
[----:B------:R-:W-:-:S02]  /*12600*/  FSEL R4, R10, RZ, P0 ;  /* 0x000000ff0a047208 */ /* 0x000fc40000000000 */
[----:B------:R-:W-:Y:S01]  /*12610*/  FSEL R5, R11, 1.875, P0 ;  /* 0x3ff000000b057808 */ /* 0x000fe20000000000 */
[----:B0-----:R-:W-:-:S03]  /*12620*/  ULEA UR6, UR5, UR4, 0x18 ;  /* 0x0000000405067291 */ /* 0x001fc6000f8ec0ff */
[----:B------:R-:W-:-:S09]  /*12630*/  UMOV UR4, URZ ;  /* 0x000000ff00047c82 */ /* 0x000fd20008000000 */
.L_x_1179:
[----:B0-----:R-:W0:Y:S01]  /*12640*/  MUFU.RCP64H R3, R5 ;  /* 0x0000000500037308 */ /* 0x001e220000001800 */
[----:B------:R-:W-:Y:S01]  /*12650*/  MOV R2, 0x1 ;  /* 0x0000000100027802 */ /* 0x000fe20000000f00 */
[----:B------:R-:W-:Y:S01]  /*12660*/  USHF.L.U32 UR8, UR4, 0x1, URZ ;  /* 0x0000000104087899 */ /* 0x000fe200080006ff */
[----:B------:R-:W-:Y:S01]  /*12670*/  FSETP.GEU.AND P1, PT, |R13|, 6.5827683646048100446e-37, PT ;  /* 0x036000000d00780b */ /* 0x000fe20003f2e200 */
        /* <DEDUP_REMOVED lines=20> */
.L_x_1174:
[----:B------:R-:W-:Y:S05]  /*127c0*/  BSYNC.RECONVERGENT B0 ;  /* 0x0000000000007941 */ /* 0x000fea0003800200 */
.L_x_1173:
        /* <DEDUP_REMOVED lines=9> */
.L_x_1176:
        /* <DEDUP_REMOVED lines=53> */
.L_x_1175:
[----:B0-----:R-:W-:Y:S01]  /*12bb0*/  MOV R12, R2 ;  /* 0x00000002000c7202 */ /* 0x001fe20000000f00 */
[----:B------:R-:W-:Y:S01]  /*12bc0*/  IMAD.MOV.U32 R13, RZ, RZ, R3 ;  /* 0x000000ffff0d7224 */ /* 0x000fe200078e0003 */
[----:B------:R-:W-:Y:S06]  /*12bd0*/  BRA.U !UP1, `(.L_x_1177) ;  /* 0x0000000109ec7547 */ /* 0x000fec000b800000 */
[----:B------:R-:W-:Y:S01]  /*12be0*/  LOP3.LUT P0, RZ, R40, 0x4, RZ, 0xc0, !PT ;  /* 0x0000000428ff7812 */ /* 0x000fe2000780c0ff */
[----:B------:R-:W-:Y:S01]  /*12bf0*/  IMAD.MOV.U32 R14, RZ, RZ, R41 ;  /* 0x000000ffff0e7224 */ /* 0x000fe200078e0029 */
        /* <DEDUP_REMOVED lines=11> */
[----:B--2---:R-:W-:-:S02]  /*12cb0*/  DMUL R2, R38, R2 ;  /* 0x0000000226027228 */ /* 0x004fc40000000000 */
[C---:B---3--:R-:W-:Y:S02]  /*12cc0*/  DMUL R6, R38.reuse, R6 ;  /* 0x0000000626067228 */ /* 0x048fe40000000000 */
[C---:B----4-:R-:W-:Y:S02]  /*12cd0*/  DMUL R8, R38.reuse, R8 ;  /* 0x0000000826087228 */ /* 0x050fe40000000000 */
[C---:B-----5:R-:W-:Y:S02]  /*12ce0*/  DMUL R10, R38.reuse, R10 ;  /* 0x0000000a260a7228 */ /* 0x060fe40000000000 */
[C---:B------:R-:W-:Y:S02]  /*12cf0*/  DMUL R16, R38.reuse, R16 ;  /* 0x0000001026107228 */ /* 0x040fe40000000000 */
[C---:B------:R-:W-:Y:S02]  /*12d00*/  DMUL R18, R38.reuse, R18 ;  /* 0x0000001226127228 */ /* 0x040fe40000000000 */
[C---:B------:R-:W-:Y:S01]  /*12d10*/  DMUL R20, R38.reuse, R20 ;  /* 0x0000001426147228 */ /* 0x040fe20000000000 */
[----:B------:R-:W-:Y:S04]  /*12d20*/  STL.64 [R22], R2 ;  /* 0x0000000216007387 */ /* 0x000fe80000100a00 */
[----:B------:R-:W-:Y:S04]  /*12d30*/  STL.64 [R22+0x8], R6 ;  /* 0x0000080616007387 */ /* 0x000fe80000100a00 */
[----:B------:R-:W-:Y:S04]  /*12d40*/  STL.64 [R22+0x10], R8 ;  /* 0x0000100816007387 */ /* 0x000fe80000100a00 */
[----:B------:R-:W-:Y:S04]  /*12d50*/  STL.64 [R22+0x18], R10 ;  /* 0x0000180a16007387 */ /* 0x000fe80000100a00 */
[----:B------:R-:W-:Y:S04]  /*12d60*/  STL.64 [R22+0x28], R16 ;  /* 0x0000281016007387 */ /* 0x000fe80000100a00 */
[----:B------:R-:W-:Y:S04]  /*12d70*/  STL.64 [R22+0x30], R18 ;  /* 0x0000301216007387 */ /* 0x000fe80000100a00 */
[----:B------:R-:W-:Y:S01]  /*12d80*/  STL.64 [R22+0x38], R20 ;  /* 0x0000381416007387 */ /* 0x000fe20000100a00 */
[----:B------:R-:W-:-:S07]  /*12d90*/  DMUL R14, R38, R14 ;  /* 0x0000000e260e7228 */ /* 0x000fce0000000000 */
[----:B------:R0:W-:Y:S02]  /*12da0*/  STL.64 [R22+0x20], R14 ;  /* 0x0000200e16007387 */ /* 0x0001e40000100a00 */
[----:B0-----:R-:W-:-:S07]  /*12db0*/  VIADD R14, R41, 0x8 ;  /* 0x00000008290e7836 */ /* 0x001fce0000000000 */
.L_x_1178:
[----:B------:R-:W-:-:S05]  /*12dc0*/  @P1 IMAD R15, R14, 0x8, R1 ;  /* 0x000000080e0f1824 */ /* 0x000fca00078e0201 */
[----:B------:R-:W2:Y:S04]  /*12dd0*/  @P1 LDL.64 R2, [R15] ;  /* 0x000000000f021983 */ /* 0x000ea80000100a00 */
[----:B------:R-:W3:Y:S04]  /*12de0*/  @P1 LDL.64 R6, [R15+0x8] ;  /* 0x000008000f061983 */ /* 0x000ee80000100a00 */
[----:B------:R-:W4:Y:S04]  /*12df0*/  @P1 LDL.64 R8, [R15+0x10] ;  /* 0x000010000f081983 */ /* 0x000f280000100a00 */
[----:B------:R-:W5:Y:S01]  /*12e00*/  @P1 LDL.64 R10, [R15+0x18] ;  /* 0x000018000f0a1983 */ /* 0x000f620000100a00 */
[----:B------:R-:W-:-:S05]  /*12e10*/  @P1 IADD3 R14, PT, PT, R14, 0x4, RZ ;  /* 0x000000040e0e1810 */ /* 0x000fca0007ffe0ff */
[----:B------:R-:W-:Y:S01]  /*12e20*/  IMAD R16, R14, 0x8, R1 ;  /* 0x000000080e107824 */ /* 0x000fe200078e0201 */
[C---:B--2---:R-:W-:Y:S02]  /*12e30*/  @P1 DMUL R2, R38.reuse, R2 ;  /* 0x0000000226021228 */ /* 0x044fe40000000000 */
[----:B---3--:R-:W-:-:S05]  /*12e40*/  @P1 DMUL R6, R38, R6 ;  /* 0x0000000626061228 */ /* 0x008fca0000000000 */
[----:B------:R0:W-:Y:S01]  /*12e50*/  @P1 STL.64 [R15], R2 ;  /* 0x000000020f001387 */ /* 0x0001e20000100a00 */
[----:B----4-:R-:W-:-:S03]  /*12e60*/  @P1 DMUL R8, R38, R8 ;  /* 0x0000000826081228 */ /* 0x010fc60000000000 */
[----:B------:R-:W-:Y:S01]  /*12e70*/  @P1 STL.64 [R15+0x8], R6 ;  /* 0x000008060f001387 */ /* 0x000fe20000100a00 */
[----:B-----5:R-:W-:-:S03]  /*12e80*/  @P1 DMUL R10, R38, R10 ;  /* 0x0000000a260a1228 */ /* 0x020fc60000000000 */
[----:B------:R-:W-:Y:S04]  /*12e90*/  @P1 STL.64 [R15+0x10], R8 ;  /* 0x000010080f001387 */ /* 0x000fe80000100a00 */
[----:B------:R-:W-:Y:S04]  /*12ea0*/  @P1 STL.64 [R15+0x18], R10 ;  /* 0x0000180a0f001387 */ /* 0x000fe80000100a00 */
[----:B0-----:R-:W2:Y:S01]  /*12eb0*/  LDL.64 R2, [R16] ;  /* 0x0000000010027983 */ /* 0x001ea20000100a00 */
[----:B------:R-:W-:Y:S01]  /*12ec0*/  VIADD R41, R14, 0x1 ;  /* 0x000000010e297836 */ /* 0x000fe20000000000 */
[----:B--2---:R-:W-:-:S07]  /*12ed0*/  DMUL R2, R38, R2 ;  /* 0x0000000226027228 */ /* 0x004fce0000000000 */
[----:B------:R0:W-:Y:S02]  /*12ee0*/  STL.64 [R16], R2 ;  /* 0x0000000210007387 */ /* 0x0001e40000100a00 */
[----:B0-----:R-:W-:-:S04]  /*12ef0*/  LOP3.LUT R2, R0, 0x1, RZ, 0xc0, !PT ;  /* 0x0000000100027812 */ /* 0x001fc800078ec0ff */
[----:B------:R-:W-:-:S13]  /*12f00*/  ISETP.NE.U32.AND P0, PT, R2, 0x1, PT ;  /* 0x000000010200780c */ /* 0x000fda0003f05070 */
[----:B------:R-:W-:Y:S05]  /*12f10*/  @P0 BRA `(.L_x_1177) ;  /* 0x00000000001c0947 */ /* 0x000fea0003800000 */
[----:B------:R-:W2:Y:S04]  /*12f20*/  LDL.64 R2, [R16+0x8] ;  /* 0x0000080010027983 */ /* 0x000ea80000100a00 */
[----:B------:R-:W3:Y:S01]  /*12f30*/  LDL.64 R6, [R16+0x10] ;  /* 0x0000100010067983 */ /* 0x000ee20000100a00 */
[----:B------:R-:W-:Y:S01]  /*12f40*/  IADD3 R41, PT, PT, R14, 0x3, RZ ;  /* 0x000000030e297810 */ /* 0x000fe20007ffe0ff */
[C---:B--2---:R-:W-:Y:S02]  /*12f50*/  DMUL R2, R38.reuse, R2 ;  /* 0x0000000226027228 */ /* 0x044fe40000000000 */
[----:B---3--:R-:W-:-:S05]  /*12f60*/  DMUL R6, R38, R6 ;  /* 0x0000000626067228 */ /* 0x008fca0000000000 */
[----:B------:R0:W-:Y:S04]  /*12f70*/  STL.64 [R16+0x8], R2 ;  /* 0x0000080210007387 */ /* 0x0001e80000100a00 */
[----:B------:R0:W-:Y:S02]  /*12f80*/  STL.64 [R16+0x10], R6 ;  /* 0x0000100610007387 */ /* 0x0001e40000100a00 */
.L_x_1177:
[----:B------:R-:W-:Y:S01]  /*12f90*/  UISETP.NE.AND UP0, UPT, UR4, UR38, UPT ;  /* 0x000000260400728c */ /* 0x000fe2000bf05270 */
[----:B------:R-:W-:Y:S01]  /*12fa0*/  VIADD R40, R40, 0x1 ;  /* 0x0000000128287836 */ /* 0x000fe20000000000 */
[----:B------:R-:W-:Y:S01]  /*12fb0*/  UIADD3 UR5, UPT, UPT, UR4, 0x1, URZ ;  /* 0x0000000104057890 */ /* 0x000fe2000fffe0ff */
[----:B------:R-:W-:Y:S01]  /*12fc0*/  VIADD R0, R0, 0x1 ;  /* 0x0000000100007836 */ /* 0x000fe20000000000 */
[----:B------:R-:W-:-:S05]  /*12fd0*/  UIADD3 UR7, UPT, UPT, UR7, 0x2, URZ ;  /* 0x0000000207077890 */ /* 0x000fca000fffe0ff */
[----:B------:R-:W-:Y:S01]  /*12fe0*/  UMOV UR4, UR5 ;  /* 0x0000000500047c82 */ /* 0x000fe20008000000 */
[----:B------:R-:W-:Y:S06]  /*12ff0*/  BRA.U UP0, `(.L_x_1179) ;  /* 0xfffffff500907547 */ /* 0x000fec000b83ffff */
.L_x_1112:
[----:B------:R-:W-:Y:S01]  /*13000*/  ISETP.GT.U32.AND P0, PT, R42, 0x63, PT ;  /* 0x000000632a00780c */ /* 0x000fe20003f04070 */
[----:B------:R-:W-:-:S12]  /*13010*/  BSSY.RECONVERGENT B0, `(.L_x_1111) ;  /* 0x000004f000007945 */ /* 0x000fd80003800200 */
[----:B------:R-:W-:Y:S05]  /*13020*/  @P0 BRA `(.L_x_1180) ;  /* 0x0000000400340947 */ /* 0x000fea0003800000 */
[----:B------:R-:W2:Y:S01]  /*13030*/  I2F.U32.RP R0, UR42 ;  /* 0x0000002a00007d06 */ /* 0x000ea20008209000 */
[----:B0-----:R-:W-:Y:S01]  /*13040*/  IMAD R6, RZ, RZ, -UR42 ;  /* 0x8000002aff067e24 */ /* 0x001fe2000f8e02ff */
[----:B------:R-:W-:Y:S01]  /*13050*/  MOV R2, RZ ;  /* 0x000000ff00027202 */ /* 0x000fe20000000f00 */
[----:B------:R-:W-:Y:S01]  /*13060*/  BSSY.RECONVERGENT B1, `(.L_x_1181) ;  /* 0x000002b000017945 */ /* 0x000fe20003800200 */
[----:B------:R-:W-:-:S04]  /*13070*/  ISETP.NE.U32.AND P2, PT, RZ, UR42, PT ;  /* 0x0000002aff007c0c */ /* 0x000fc8000bf45070 */
[----:B--2---:R-:W0:Y:S02]  /*13080*/  MUFU.RCP R0, R0 ;  /* 0x0000000000007308 */ /* 0x004e240000001000 */
[----:B0-----:R-:W-:-:S06]  /*13090*/  IADD3 R0, PT, PT, R0, 0xffffffe, RZ ;  /* 0x0ffffffe00007810 */ /* 0x001fcc0007ffe0ff */
[----:B------:R0:W2:Y:S02]  /*130a0*/  F2I.FTZ.U32.TRUNC.NTZ R3, R0 ;  /* 0x0000000000037305 */ /* 0x0000a4000021f000 */
[----:B0-----:R-:W-:-:S05]  /*130b0*/  VIADD R0, R42, UR42 ;  /* 0x0000002a2a007c36 */ /* 0x001fca0008000000 */
[----:B------:R-:W-:Y:S01]  /*130c0*/  ISETP.GE.U32.AND P0, PT, R0, 0x64, PT ;  /* 0x000000640000780c */ /* 0x000fe20003f06070 */
[----:B--2---:R-:W-:Y:S01]  /*130d0*/  IMAD R6, R6, R3, RZ ;  /* 0x0000000306067224 */ /* 0x004fe200078e02ff */
[----:B------:R-:W-:Y:S02]  /*130e0*/  VIMNMX.U32 R4, PT, PT, R0, 0x64, !PT ;  /* 0x0000006400047848 */ /* 0x000fe40007fe0000 */
[----:B------:R-:W-:Y:S01]  /*130f0*/  SEL R5, RZ, 0x1, P0 ;  /* 0x00000001ff057807 */ /* 0x000fe20000000000 */
[----:B------:R-:W-:-:S03]  /*13100*/  IMAD.HI.U32 R2, R3, R6, R2 ;  /* 0x0000000603027227 */ /* 0x000fc600078e0002 */
[----:B------:R-:W-:-:S05]  /*13110*/  IADD3 R4, PT, PT, R4, -R0, -R5 ;  /* 0x8000000004047210 */ /* 0x000fca0007ffe805 */
        /* <DEDUP_REMOVED lines=9> */
[----:B------:R-:W-:-:S05]  /*131b0*/  IMAD.IADD R2, R5, 0x1, R2 ;  /* 0x0000000105027824 */ /* 0x000fca00078e0202 */
[C---:B------:R-:W-:Y:S02]  /*131c0*/  LOP3.LUT R0, R2.reuse, 0x3, RZ, 0xc0, !PT ;  /* 0x0000000302007812 */ /* 0x040fe400078ec0ff */
[----:B------:R-:W-:Y:S02]  /*131d0*/  ISETP.GE.U32.AND P1, PT, R2, 0x3, PT ;  /* 0x000000030200780c */ /* 0x000fe40003f26070 */
[----:B------:R-:W-:Y:S02]  /*131e0*/  ISETP.NE.AND P0, PT, R0, 0x3, PT ;  /* 0x000000030000780c */ /* 0x000fe40003f05270 */
[----:B------:R-:W-:-:S11]  /*131f0*/  MOV R0, R42 ;  /* 0x0000002a00007202 */ /* 0x000fd60000000f00 */
[----:B------:R-:W-:Y:S05]  /*13200*/  @!P0 BRA `(.L_x_1182) ;  /* 0x0000000000408947 */ /* 0x000fea0003800000 */
[----:B------:R-:W0:Y:S01]  /*13210*/  S2R R3, SR_CgaCtaId ;  /* 0x0000000000037919 */ /* 0x000e220000008800 */
[----:B------:R-:W-:Y:S01]  /*13220*/  MOV R0, 0x400 ;  /* 0x0000040000007802 */ /* 0x000fe20000000f00 */
[----:B------:R-:W-:Y:S02]  /*13230*/  VIADD R2, R2, 0x1 ;  /* 0x0000000102027836 */ /* 0x000fe40000000000 */
[----:B------:R-:W-:Y:S02]  /*13240*/  HFMA2 R4, -RZ, RZ, 0, 0 ;  /* 0x00000000ff047431 */ /* 0x000fe400000001ff */
[----:B------:R-:W-:Y:S01]  /*13250*/  VIADD R0, R0, 0x240 ;  /* 0x0000024000007836 */ /* 0x000fe20000000000 */
[----:B------:R-:W-:-:S04]  /*13260*/  LOP3.LUT R6, R2, 0x3, RZ, 0xc0, !PT ;  /* 0x0000000302067812 */ /* 0x000fc800078ec0ff */
[----:B0-----:R-:W-:Y:S01]  /*13270*/  LEA R7, R3, R0, 0x18 ;  /* 0x0000000003077211 */ /* 0x001fe200078ec0ff */
[----:B------:R-:W-:-:S07]  /*13280*/  IMAD.MOV.U32 R0, RZ, RZ, R42 ;  /* 0x000000ffff007224 */ /* 0x000fce00078e002a */
.L_x_1183:
        /* <DEDUP_REMOVED lines=8> */
.L_x_1182:
[----:B------:R-:W-:Y:S05]  /*13310*/  BSYNC.RECONVERGENT B1 ;  /* 0x0000000000017941 */ /* 0x000fea0003800200 */
.L_x_1181:
[----:B------:R-:W-:Y:S05]  /*13320*/  @!P1 BRA `(.L_x_1180) ;  /* 0x0000000000749947 */ /* 0x000fea0003800000 */
[----:B0-----:R-:W0:Y:S01]  /*13330*/  S2R R3, SR_CgaCtaId ;  /* 0x0000000000037919 */ /* 0x001e220000008800 */
[----:B------:R-:W-:-:S04]  /*13340*/  MOV R2, 0x400 ;  /* 0x0000040000027802 */ /* 0x000fc80000000f00 */
[----:B------:R-:W-:-:S04]  /*13350*/  IADD3 R2, PT, PT, R2, 0x240, RZ ;  /* 0x0000024002027810 */ /* 0x000fc80007ffe0ff */
[----:B0-----:R-:W-:-:S07]  /*13360*/  LEA R13, R3, R2, 0x18 ;  /* 0x00000002030d7211 */ /* 0x001fce00078ec0ff */
.L_x_1184:
[C---:B------:R-:W-:Y:S02]  /*13370*/  VIADD R4, R0.reuse, UR42 ;  /* 0x0000002a00047c36 */ /* 0x040fe40008000000 */
[--C-:B------:R-:W-:Y:S02]  /*13380*/  IMAD R3, R0, 0x8, R1.reuse ;  /* 0x0000000800037824 */ /* 0x100fe400078e0201 */
[C---:B------:R-:W-:Y:S02]  /*13390*/  VIADD R2, R4.reuse, UR42 ;  /* 0x0000002a04027c36 */ /* 0x040fe40008000000 */
[----:B------:R-:W-:-:S03]  /*133a0*/  IMAD R4, R4, 0x8, R1 ;  /* 0x0000000804047824 */ /* 0x000fc600078e0201 */
[C---:B------:R-:W-:Y:S02]  /*133b0*/  IADD3 R11, PT, PT, R2.reuse, UR42, RZ ;  /* 0x0000002a020b7c10 */ /* 0x040fe4000fffe0ff */
[----:B------:R-:W-:Y:S01]  /*133c0*/  LEA R6, R2, R1, 0x3 ;  /* 0x0000000102067211 */ /* 0x000fe200078e18ff */
[----:B------:R-:W2:Y:S02]  /*133d0*/  LDL.64 R4, [R4] ;  /* 0x0000000004047983 */ /* 0x000ea40000100a00 */
[----:B------:R-:W-:Y:S02]  /*133e0*/  IMAD R8, R11, 0x8, R1 ;  /* 0x000000080b087824 */ /* 0x000fe400078e0201 */
[----:B------:R-:W3:Y:S04]  /*133f0*/  LDL.64 R2, [R3] ;  /* 0x0000000003027983 */ /* 0x000ee80000100a00 */
[----:B------:R-:W4:Y:S04]  /*13400*/  LDL.64 R6, [R6] ;  /* 0x0000000006067983 */ /* 0x000f280000100a00 */
[----:B------:R-:W5:Y:S01]  /*13410*/  LDL.64 R8, [R8] ;  /* 0x0000000008087983 */ /* 0x000f620000100a00 */
[----:B------:R-:W-:Y:S01]  /*13420*/  IMAD R14, R0, 0x8, R13 ;  /* 0x00000008000e7824 */ /* 0x000fe200078e020d */
[----:B------:R-:W-:Y:S01]  /*13430*/  MOV R0, UR42 ;  /* 0x0000002a00007c02 */ /* 0x000fe20008000f00 */
[----:B------:R-:W-:Y:S01]  /*13440*/  IMAD.U32 R10, RZ, RZ, UR42 ;  /* 0x0000002aff0a7e24 */ /* 0x000fe2000f8e00ff */
[----:B------:R-:W-:-:S03]  /*13450*/  MOV R12, UR42 ;  /* 0x0000002a000c7c02 */ /* 0x000fc60008000f00 */
[----:B------:R-:W-:-:S04]  /*13460*/  IMAD R0, R0, 0x8, R14 ;  /* 0x0000000800007824 */ /* 0x000fc800078e020e */
[----:B------:R-:W-:-:S04]  /*13470*/  IMAD R10, R10, 0x8, R0 ;  /* 0x000000080a0a7824 */ /* 0x000fc800078e0200 */
[----:B------:R-:W-:Y:S01]  /*13480*/  IMAD R12, R12, 0x8, R10 ;  /* 0x000000080c0c7824 */ /* 0x000fe200078e020a */
[----:B---3--:R-:W-:Y:S04]  /*13490*/  STS.64 [R14], R2 ;  /* 0x000000020e007388 */ /* 0x008fe80000000a00 */
[----:B--2---:R0:W-:Y:S04]  /*134a0*/  STS.64 [R0], R4 ;  /* 0x0000000400007388 */ /* 0x0041e80000000a00 */
[----:B----4-:R2:W-:Y:S04]  /*134b0*/  STS.64 [R10], R6 ;  /* 0x000000060a007388 */ /* 0x0105e80000000a00 */
[----:B-----5:R2:W-:Y:S01]  /*134c0*/  STS.64 [R12], R8 ;  /* 0x000000080c007388 */ /* 0x0205e20000000a00 */
[----:B0-----:R-:W-:-:S04]  /*134d0*/  IADD3 R0, PT, PT, R11, UR42, RZ ;  /* 0x0000002a0b007c10 */ /* 0x001fc8000fffe0ff */
[----:B------:R-:W-:-:S13]  /*134e0*/  ISETP.GE.U32.AND P0, PT, R0, 0x64, PT ;  /* 0x000000640000780c */ /* 0x000fda0003f06070 */
[----:B--2---:R-:W-:Y:S05]  /*134f0*/  @!P0 BRA `(.L_x_1184) ;  /* 0xfffffffc009c8947 */ /* 0x004fea000383ffff */
.L_x_1180:
[----:B------:R-:W-:Y:S05]  /*13500*/  BSYNC.RECONVERGENT B0 ;  /* 0x0000000000007941 */ /* 0x000fea0003800200 */
.L_x_1111:
[----:B------:R-:W-:Y:S01]  /*13510*/  BAR.SYNC.DEFER_BLOCKING 0x0 ;  /* 0x0000000000007b1d */ /* 0x000fe20000010000 */
[----:B------:R-:W-:-:S06]  /*13520*/  UIMAD UR13, UR39, UR40, URZ ;  /* 0x00000028270d72a4 */ /* 0x000fcc000f8e02ff */
[----:B------:R-:W-:-:S13]  /*13530*/  ISETP.GE.U32.AND P0, PT, R42, UR13, PT ;  /* 0x0000000d2a007c0c */ /* 0x000fda000bf06070 */
[----:B------:R-:W-:Y:S05]  /*13540*/  @P0 EXIT ;  /* 0x000000000000094d */ /* 0x000fea0003800000 */
[----:B-1----:R-:W1:Y:S08]  /*13550*/  LDC.U8 R0, c[0x0][0x408] ;  /* 0x00010200ff007b82 */ /* 0x002e700000000000 */
[----:B0-----:R-:W0:Y:S01]  /*13560*/  LDC.64 R12, c[0x0][0x420] ;  /* 0x00010800ff0c7b82 */ /* 0x001e220000000a00 */
[----:B-1----:R-:W-:-:S04]  /*13570*/  PRMT R0, R0, 0x8880, RZ ;  /* 0x0000888000007816 */ /* 0x002fc800000000ff */
[----:B------:R-:W-:-:S03]  /*13580*/  ISETP.NE.AND P0, PT, R0, RZ, PT ;  /* 0x000000ff0000720c */ /* 0x000fc60003f05270 */
[----:B------:R-:W1:Y:S10]  /*13590*/  LDC R0, c[0x0][0x384] ;  /* 0x0000e100ff007b82 */ /* 0x000e740000000800 */
[----:B--2---:R-:W2:Y:S01]  /*135a0*/  @P0 LDC.64 R2, c[0x0][0x428] ;  /* 0x00010a00ff020b82 */ /* 0x004ea20000000a00 */
[----:B-1----:R-:W-:-:S04]  /*135b0*/  IMAD R43, R0, UR43, R43 ;  /* 0x0000002b002b7c24 */ /* 0x002fc8000f8e022b */
[----:B--2---:R-:W-:-:S05]  /*135c0*/  @P0 IMAD.WIDE R2, R43, 0x4, R2 ;  /* 0x000000042b020825 */ /* 0x004fca00078e0202 */
[----:B------:R1:W2:Y:S01]  /*135d0*/  @P0 LDG.E R0, desc[UR36][R2.64] ;  /* 0x0000002402000981 */ /* 0x0002a2000c1e1900 */
[----:B------:R-:W-:Y:S02]  /*135e0*/  HFMA2 R9, -RZ, RZ, 0, 4.76837158203125e-07 ;  /* 0x00000008ff097431 */ /* 0x000fe400000001ff */
        /* <DEDUP_REMOVED lines=11> */
[----:B------:R-:W-:Y:S01]  /*136a0*/  BSSY.RECONVERGENT B0, `(.L_x_1185) ;  /* 0x0000021000007945 */ /* 0x000fe20003800200 */
[----:B-1----:R-:W-:Y:S02]  /*136b0*/  CS2R R2, SRZ ;  /* 0x0000000000027805 */ /* 0x002fe4000001ff00 */
[----:B------:R3:W5:Y:S01]  /*136c0*/  LDG.E R12, desc[UR36][R12.64] ;  /* 0x000000240c0c7981 */ /* 0x000762000c1e1900 */
[----:B------:R-:W-:Y:S01]  /*136d0*/  BAR.SYNC.DEFER_BLOCKING 0x0 ;  /* 0x0000000000007b1d */ /* 0x000fe20000010000 */
[----:B--2---:R-:W-:-:S04]  /*136e0*/  @P0 IADD3 R0, PT, PT, R0, -0x1, RZ ;  /* 0xffffffff00000810 */ /* 0x004fc80007ffe0ff */
[--C-:B------:R-:W-:Y:S01]  /*136f0*/  @P0 SHF.R.S32.HI R3, RZ, 0x1f, R0.reuse ;  /* 0x0000001fff030819 */ /* 0x100fe20000011400 */
[----:B------:R-:W-:Y:S01]  /*13700*/  @P0 IMAD.MOV.U32 R2, RZ, RZ, R0 ;  /* 0x000000ffff020224 */ /* 0x000fe200078e0000 */
[----:B---3--:R-:W-:Y:S06]  /*13710*/  @P1 BRA `(.L_x_1186) ;  /* 0x0000000000641947 */ /* 0x008fec0003800000 */
[----:B------:R-:W0:Y:S01]  /*13720*/  S2R R6, SR_CgaCtaId ;  /* 0x0000000000067919 */ /* 0x000e220000008800 */
[----:B------:R-:W-:Y:S02]  /*13730*/  MOV R0, 0x400 ;  /* 0x0000040000007802 */ /* 0x000fe40000000f00 */
[----:B------:R-:W-:-:S03]  /*13740*/  MOV R7, R42 ;  /* 0x0000002a00077202 */ /* 0x000fc60000000f00 */
[----:B------:R-:W-:-:S05]  /*13750*/  VIADD R0, R0, 0x200 ;  /* 0x0000020000007836 */ /* 0x000fca0000000000 */
[----:B0-----:R-:W-:-:S07]  /*13760*/  LEA R6, R6, R0, 0x18 ;  /* 0x0000000006067211 */ /* 0x001fce00078ec0ff */
.L_x_1190:
[----:B0-----:R-:W-:Y:S01]  /*13770*/  I2FP.F32.U32 R4, R7 ;  /* 0x0000000700047245 */ /* 0x001fe20000201000 */
[----:B------:R-:W-:Y:S03]  /*13780*/  BSSY.RECONVERGENT B1, `(.L_x_1187) ;  /* 0x000000c000017945 */ /* 0x000fe60003800200 */
[----:B------:R0:W1:Y:S01]  /*13790*/  MUFU.RSQ R5, R4 ;  /* 0x0000000400057308 */ /* 0x0000620000001400 */
[----:B------:R-:W-:-:S05]  /*137a0*/  VIADD R0, R4, 0xf3000000 ;  /* 0xf300000004007836 */ /* 0x000fca0000000000 */
[----:B------:R-:W-:-:S13]  /*137b0*/  ISETP.GT.U32.AND P0, PT, R0, 0x727fffff, PT ;  /* 0x727fffff0000780c */ /* 0x000fda0003f04070 */
[----:B01----:R-:W-:Y:S05]  /*137c0*/  @!P0 BRA `(.L_x_1188) ;  /* 0x00000000000c8947 */ /* 0x003fea0003800000 */
[----:B------:R-:W-:-:S07]  /*137d0*/  MOV R10, 0x137f0 ;  /* 0x000137f0000a7802 */ /* 0x000fce0000000f00 */
[----:B-----5:R-:W-:Y:S05]  /*137e0*/  CALL.REL.NOINC `($__internal_15_$__cuda_sm20_sqrt_rn_f32_slowpath) ;  /* 0x0000002c00f47944 */ /* 0x020fea0003c00000 */
[----:B------:R-:W-:Y:S05]  /*137f0*/  BRA `(.L_x_1189) ;  /* 0x0000000000107947 */ /* 0x000fea0003800000 */
.L_x_1188:
[----:B------:R-:W-:Y:S01]  /*13800*/  FMUL.FTZ R0, R4, R5 ;  /* 0x0000000504007220 */ /* 0x000fe20000410000 */
[----:B------:R-:W-:-:S03]  /*13810*/  FMUL.FTZ R5, R5, 0.5 ;  /* 0x3f00000005057820 */ /* 0x000fc60000410000 */
[----:B------:R-:W-:-:S04]  /*13820*/  FFMA R4, -R0, R0, R4 ;  /* 0x0000000000047223 */ /* 0x000fc80000000104 */
[----:B------:R-:W-:-:S07]  /*13830*/  FFMA R0, R4, R5, R0 ;  /* 0x0000000504007223 */ /* 0x000fce0000000000 */
.L_x_1189:
[----:B------:R-:W-:Y:S05]  /*13840*/  BSYNC.RECONVERGENT B1 ;  /* 0x0000000000017941 */ /* 0x000fea0003800200 */
.L_x_1187:
[----:B------:R-:W0:Y:S01]  /*13850*/  F2I.TRUNC.NTZ R0, R0 ;  /* 0x0000000000007305 */ /* 0x000e22000020f100 */
[C---:B------:R-:W-:Y:S01]  /*13860*/  IMAD R4, R7.reuse, 0x4, R6 ;  /* 0x0000000407047824 */ /* 0x040fe200078e0206 */
[C---:B------:R-:W-:Y:S02]  /*13870*/  ISETP.GE.U32.AND P0, PT, R7.reuse, 0xc, PT ;  /* 0x0000000c0700780c */ /* 0x040fe40003f06070 */
[----:B------:R-:W-:Y:S02]  /*13880*/  IADD3 R7, PT, PT, R7, 0x4, RZ ;  /* 0x0000000407077810 */ /* 0x000fe40007ffe0ff */
[----:B0-----:R0:W-:Y:S09]  /*13890*/  STS [R4], R0 ;  /* 0x0000000004007388 */ /* 0x0011f20000000800 */
[----:B------:R-:W-:Y:S05]  /*138a0*/  @!P0 BRA `(.L_x_1190) ;  /* 0xfffffffc00b08947 */ /* 0x000fea000383ffff */
.L_x_1186:
[----:B------:R-:W-:Y:S05]  /*138b0*/  BSYNC.RECONVERGENT B0 ;  /* 0x0000000000007941 */ /* 0x000fea0003800200 */
.L_x_1185:
        /* <DEDUP_REMOVED lines=18> */
[----:B-----5:R-:W-:Y:S05]  /*139e0*/  CALL.REL.NOINC `($__internal_12_$__cuda_sm20_dblrcp_rn_slowpath_v3) ;  /* 0x0000002000887944 */ /* 0x020fea0003c00000 */
.L_x_1191:
        /* <DEDUP_REMOVED lines=16> */
[----:B------:R-:W-:Y:S02]  /*13af0*/  MOV R68, RZ ;  /* 0x000000ff00447202 */ /* 0x000fe40000000f00 */
[----:B------:R-:W-:Y:S02]  /*13b00*/  MOV R69, 0x40080000 ;  /* 0x4008000000457802 */ /* 0x000fe40000000f00 */
[----:B------:R-:W-:Y:S01]  /*13b10*/  MOV R63, 0x13b50 ;  /* 0x00013b50003f7802 */ /* 0x000fe20000000f00 */
[----:B0-----:R-:W-:Y:S02]  /*13b20*/  IMAD.U32 R64, RZ, RZ, UR4 ;  /* 0x00000004ff407e24 */ /* 0x001fe4000f8e00ff */
[----:B------:R-:W-:-:S07]  /*13b30*/  IMAD.U32 R67, RZ, RZ, UR5 ;  /* 0x00000005ff437e24 */ /* 0x000fce000f8e00ff */
[----:B-----5:R-:W-:Y:S05]  /*13b40*/  CALL.REL.NOINC `($__internal_13_$__cuda_sm20_div_rn_f64_full) ;  /* 0x0000002000d87944 */ /* 0x020fea0003c00000 */
[----:B------:R-:W-:Y:S02]  /*13b50*/  IMAD.MOV.U32 R4, RZ, RZ, R76 ;  /* 0x000000ffff047224 */ /* 0x000fe400078e004c */
[----:B------:R-:W-:-:S07]  /*13b60*/  IMAD.MOV.U32 R5, RZ, RZ, R77 ;  /* 0x000000ffff057224 */ /* 0x000fce00078e004d */
.L_x_1192:
        /* <DEDUP_REMOVED lines=11> */
.L_x_1209:
[----:B0-----:R-:W0:Y:S01]  /*13c20*/  I2F.U32.RP R6, UR40 ;  /* 0x0000002800067d06 */ /* 0x001e220008209000 */
[----:B-1----:R-:W-:Y:S01]  /*13c30*/  IMAD R10, RZ, RZ, -UR40 ;  /* 0x80000028ff0a7e24 */ /* 0x002fe2000f8e02ff */
[----:B------:R-:W-:Y:S01]  /*13c40*/  ISETP.NE.U32.AND P2, PT, RZ, UR40, PT ;  /* 0x00000028ff007c0c */ /* 0x000fe2000bf45070 */
[----:B------:R-:W1:Y:S05]  /*13c50*/  LDCU.U8 UR9, c[0x0][0x408] ;  /* 0x00008100ff0977ac */ /* 0x000e6a0008000000 */
        /* <DEDUP_REMOVED lines=12> */
[----:B------:R-:W-:Y:S02]  /*13d20*/  ISETP.GE.U32.AND P1, PT, R6, UR40, PT ;  /* 0x0000002806007c0c */ /* 0x000fe4000bf26070 */
[----:B------:R-:W0:Y:S11]  /*13d30*/  LDC.64 R6, c[0x0][0x3e8] ;  /* 0x0000fa00ff067b82 */ /* 0x000e360000000a00 */
[----:B------:R-:W-:-:S02]  /*13d40*/  @P1 IADD3 R11, PT, PT, R11, 0x1, RZ ;  /* 0x000000010b0b1810 */ /* 0x000fc40007ffe0ff */
        /* <DEDUP_REMOVED lines=8> */
[----:B0-----:R-:W-:-:S05]  /*13dd0*/  IMAD.WIDE R6, R13, 0x4, R6 ;  /* 0x000000040d067825 */ /* 0x001fca00078e0206 */
[----:B------:R-:W2:Y:S04]  /*13de0*/  LDG.E R13, desc[UR36][R6.64] ;  /* 0x00000024060d7981 */ /* 0x000ea8000c1e1900 */
[----:B------:R0:W2:Y:S01]  /*13df0*/  LDG.E R19, desc[UR36][R6.64+0x4] ;  /* 0x0000042406137981 */ /* 0x0000a2000c1e1900 */
[----:B-1----:R-:W-:Y:S01]  /*13e00*/  UPRMT UR9, UR9, 0x8880, URZ ;  /* 0x0000888009097896 */ /* 0x002fe200080000ff */
[----:B------:R-:W-:Y:S01]  /*13e10*/  ISETP.GE.U32.AND P1, PT, R11, UR41, PT ;  /* 0x000000290b007c0c */ /* 0x000fe2000bf26070 */
[----:B------:R-:W-:Y:S01]  /*13e20*/  BSSY.RECONVERGENT B0, `(.L_x_1193) ;  /* 0x0000162000007945 */ /* 0x000fe20003800200 */
[----:B------:R-:W-:Y:S02]  /*13e30*/  CS2R R14, SRZ ;  /* 0x00000000000e7805 */ /* 0x000fe4000001ff00 */
[----:B------:R-:W-:-:S02]  /*13e40*/  CS2R R16, SRZ ;  /* 0x0000000000107805 */ /* 0x000fc4000001ff00 */
[----:B------:R-:W-:Y:S02]  /*13e50*/  ISETP.NE.AND P1, PT, RZ, UR9, !P1 ;  /* 0x00000009ff007c0c */ /* 0x000fe4000cf25270 */
[----:B0-----:R-:W-:Y:S02]  /*13e60*/  LEA R6, R11, UR8, 0x2 ;  /* 0x000000080b067c11 */ /* 0x001fe4000f8e10ff */
[----:B------:R-:W-:-:S04]  /*13e70*/  LEA R7, R10, UR8, 0x2 ;  /* 0x000000080a077c11 */ /* 0x000fc8000f8e10ff */
[----:B------:R-:W0:Y:S04]  /*13e80*/  LDS R6, [R6] ;  /* 0x0000000006067984 */ /* 0x000e280000000800 */
[----:B------:R-:W1:Y:S01]  /*13e90*/  LDS R7, [R7] ;  /* 0x0000000007077984 */ /* 0x000e620000000800 */
[----:B--2---:R-:W-:-:S13]  /*13ea0*/  ISETP.GE.AND P0, PT, R13, R19, PT ;  /* 0x000000130d00720c */ /* 0x004fda0003f06270 */
[----:B01----:R-:W-:Y:S05]  /*13eb0*/  @P0 BRA `(.L_x_1194) ;  /* 0x0000001400600947 */ /* 0x003fea0003800000 */
[----:B------:R-:W-:Y:S01]  /*13ec0*/  IMAD.MOV.U32 R43, RZ, RZ, R13 ;  /* 0x000000ffff2b7224 */ /* 0x000fe200078e000d */
[----:B------:R-:W-:Y:S01]  /*13ed0*/  BSSY.RECONVERGENT B1, `(.L_x_1195) ;  /* 0x00000ad000017945 */ /* 0x000fe20003800200 */
[----:B------:R-:W-:Y:S02]  /*13ee0*/  CS2R R16, SRZ ;  /* 0x0000000000107805 */ /* 0x000fe4000001ff00 */
[----:B------:R-:W-:Y:S02]  /*13ef0*/  CS2R R14, SRZ ;  /* 0x00000000000e7805 */ /* 0x000fe4000001ff00 */
[C---:B------:R-:W-:Y:S01]  /*13f00*/  IADD3 R13, PT, PT, -R19.reuse, R43, RZ ;  /* 0x0000002b130d7210 */ /* 0x040fe20007ffe1ff */
[----:B------:R-:W-:Y:S01]  /*13f10*/  IMAD.IADD R19, R19, 0x1, -R43 ;  /* 0x0000000113137824 */ /* 0x000fe200078e0a2b */
[----:B------:R-:W-:Y:S02]  /*13f20*/  IADD3 R18, PT, PT, R43, -0x1, RZ ;  /* 0xffffffff2b127810 */ /* 0x000fe40007ffe0ff */
[----:B------:R-:W-:Y:S01]  /*13f30*/  ISETP.GT.U32.AND P0, PT, R13, -0x8, PT ;  /* 0xfffffff80d00780c */ /* 0x000fe20003f04070 */
[----:B------:R-:W-:Y:S01]  /*13f40*/  IMAD.IADD R13, R6, 0x1, R7 ;  /* 0x00000001060d7824 */ /* 0x000fe200078e0207 */
[----:B------:R-:W-:-:S11]  /*13f50*/  LOP3.LUT R52, R19, 0x7, RZ, 0xc0, !PT ;  /* 0x0000000713347812 */ /* 0x000fd600078ec0ff */
[----:B------:R-:W-:Y:S05]  /*13f60*/  @P0 BRA `(.L_x_1196) ;  /* 0x00000008008c0947 */ /* 0x000fea0003800000 */
[----:B------:R-:W-:Y:S01]  /*13f70*/  VIADD R20, R13, 0x1 ;  /* 0x000000010d147836 */ /* 0x000fe20000000000 */
[----:B------:R-:W-:Y:S01]  /*13f80*/  LOP3.LUT R22, R19, 0xfffffff8, RZ, 0xc0, !PT ;  /* 0xfffffff813167812 */ /* 0x000fe200078ec0ff */
[----:B------:R-:W-:Y:S01]  /*13f90*/  BSSY.RECONVERGENT B2, `(.L_x_1197) ;  /* 0x000009f000027945 */ /* 0x000fe20003800200 */
[----:B------:R-:W-:-:S03]  /*13fa0*/  CS2R R16, SRZ ;  /* 0x0000000000107805 */ /* 0x000fc6000001ff00 */
[----:B------:R-:W0:Y:S01]  /*13fb0*/  I2F.F64 R20, R20 ;  /* 0x0000001400147312 */ /* 0x000e220000201c00 */
[----:B------:R-:W-:-:S07]  /*13fc0*/  IMAD.MOV R44, RZ, RZ, -R22 ;  /* 0x000000ffff2c7224 */ /* 0x000fce00078e0a16 */
.L_x_1198:
        /* <DEDUP_REMOVED lines=9> */
[----:B------:R-:W4:Y:S04]  /*14060*/  LDG.E R50, desc[UR36][R24.64+0x8] ;  /* 0x0000082418327981 */ /* 0x000f28000c1e1900 */
[----:B------:R4:W4:Y:S01]  /*14070*/  LDG.E R51, desc[UR36][R24.64+0xc] ;  /* 0x00000c2418337981 */ /* 0x000922000c1e1900 */
[----:B--2---:R-:W-:-:S06]  /*14080*/  LEA R22, R28, UR8, 0x2 ;  /* 0x000000081c167c11 */ /* 0x004fcc000f8e10ff */
[----:B------:R-:W1:Y:S01]  /*14090*/  LDS R22, [R22+-0x4] ;  /* 0xfffffc0016167984 */ /* 0x000e620000000800 */
[----:B---3--:R-:W-:-:S05]  /*140a0*/  LEA R23, R32, UR8, 0x2 ;  /* 0x0000000820177c11 */ /* 0x008fca000f8e10ff */
[----:B------:R2:W3:Y:S02]  /*140b0*/  LDS R26, [R23+-0x4] ;  /* 0xfffffc00171a7984 */ /* 0x0004e40000000800 */
[----:B--2---:R-:W-:Y:S02]  /*140c0*/  MOV R23, UR5 ;  /* 0x0000000500177c02 */ /* 0x004fe40008000f00 */
[----:B-1----:R-:W-:Y:S01]  /*140d0*/  ISETP.NE.AND P0, PT, R13, R22, PT ;  /* 0x000000160d00720c */ /* 0x002fe20003f05270 */
[----:B------:R-:W-:-:S04]  /*140e0*/  IMAD.U32 R22, RZ, RZ, UR4 ;  /* 0x00000004ff167e24 */ /* 0x000fc8000f8e00ff */
[----:B------:R-:W-:-:S08]  /*140f0*/  IMAD.WIDE R40, R18, 0x8, R22 ;  /* 0x0000000812287825 */ /* 0x000fd000078e0216 */
[----:B------:R-:W2:Y:S01]  /*14100*/  @!P0 LDG.E.64 R22, desc[UR36][R40.64+-0x20] ;  /* 0xffffe02428168981 */ /* 0x000ea2000c1e1b00 */
[----:B---3--:R-:W-:-:S13]  /*14110*/  ISETP.NE.AND P6, PT, R13, R26, PT ;  /* 0x0000001a0d00720c */ /* 0x008fda0003fc5270 */
[----:B------:R-:W3:Y:S01]  /*14120*/  @!P6 LDG.E.64 R26, desc[UR36][R40.64+-0x18] ;  /* 0xffffe824281ae981 */ /* 0x000ee2000c1e1b00 */
[----:B----4-:R-:W-:-:S05]  /*14130*/  LEA R24, R46, UR8, 0x2 ;  /* 0x000000082e187c11 */ /* 0x010fca000f8e10ff */
[----:B------:R1:W4:Y:S01]  /*14140*/  LDS R25, [R24+-0x4] ;  /* 0xfffffc0018197984 */ /* 0x0003220000000800 */
[----:B------:R-:W0:Y:S01]  /*14150*/  @!P0 S2R R31, SR_CgaCtaId ;  /* 0x00000000001f8919 */ /* 0x000e220000008800 */
[----:B-1----:R-:W-:Y:S01]  /*14160*/  LEA R24, R47, UR8, 0x2 ;  /* 0x000000082f187c11 */ /* 0x002fe2000f8e10ff */
[----:B------:R-:W1:Y:S04]  /*14170*/  @!P6 S2R R33, SR_CgaCtaId ;  /* 0x000000000021e919 */ /* 0x000e680000008800 */
[----:B------:R0:W1:Y:S01]  /*14180*/  LDS R29, [R24+-0x4] ;  /* 0xfffffc00181d7984 */ /* 0x0000620000000800 */
[----:B------:R-:W-:-:S05]  /*14190*/  @!P0 MOV R30, 0x400 ;  /* 0x00000400001e8802 */ /* 0x000fca0000000f00 */
[----:B------:R-:W-:Y:S01]  /*141a0*/  @!P0 VIADD R30, R30, 0x240 ;  /* 0x000002401e1e8836 */ /* 0x000fe20000000000 */
[----:B0-----:R-:W-:-:S05]  /*141b0*/  LEA R24, R48, UR8, 0x2 ;  /* 0x0000000830187c11 */ /* 0x001fca000f8e10ff */
[----:B------:R0:W1:Y:S01]  /*141c0*/  LDS R34, [R24+-0x4] ;  /* 0xfffffc0018227984 */ /* 0x0000620000000800 */
[----:B------:R-:W-:Y:S02]  /*141d0*/  @!P0 LEA R30, R31, R30, 0x18 ;  /* 0x0000001e1f1e8211 */ /* 0x000fe400078ec0ff */
[----:B----4-:R-:W-:-:S03]  /*141e0*/  ISETP.NE.AND P5, PT, R13, R25, PT ;  /* 0x000000190d00720c */ /* 0x010fc60003fa5270 */
[----:B0-----:R-:W-:Y:S01]  /*141f0*/  @!P0 IMAD R24, R28, 0x8, R30 ;  /* 0x000000081c188824 */ /* 0x001fe200078e021e */
[----:B------:R-:W-:-:S04]  /*14200*/  @!P6 MOV R30, 0x400 ;  /* 0x00000400001ee802 */ /* 0x000fc80000000f00 */
[----:B------:R-:W-:Y:S01]  /*14210*/  @!P6 IADD3 R30, PT, PT, R30, 0x240, RZ ;  /* 0x000002401e1ee810 */ /* 0x000fe20007ffe0ff */
[----:B------:R-:W-:Y:S03]  /*14220*/  @!P0 LDS.64 R24, [R24+-0x8] ;  /* 0xfffff80018188984 */ /* 0x000fe60000000a00 */
[----:B-1----:R-:W-:Y:S02]  /*14230*/  @!P6 LEA R33, R33, R30, 0x18 ;  /* 0x0000001e2121e211 */ /* 0x002fe400078ec0ff */
[----:B------:R-:W4:Y:S01]  /*14240*/  @!P5 LDG.E.64 R30, desc[UR36][R40.64+-0x10] ;  /* 0xfffff024281ed981 */ /* 0x000f22000c1e1b00 */
[----:B------:R-:W-:Y:S02]  /*14250*/  LEA R28, R49, UR8, 0x2 ;  /* 0x00000008311c7c11 */ /* 0x000fe4000f8e10ff */
[----:B------:R-:W-:-:S03]  /*14260*/  ISETP.NE.AND P4, PT, R13, R29, PT ;  /* 0x0000001d0d00720c */ /* 0x000fc60003f85270 */
[----:B------:R0:W1:Y:S02]  /*14270*/  LDS R36, [R28+-0x4] ;  /* 0xfffffc001c247984 */ /* 0x0000640000000800 */
[----:B0-----:R-:W-:Y:S01]  /*14280*/  @!P6 IMAD R28, R32, 0x8, R33 ;  /* 0x00000008201ce824 */ /* 0x001fe200078e0221 */
[----:B------:R-:W-:-:S05]  /*14290*/  LEA R32, R50, UR8, 0x2 ;  /* 0x0000000832207c11 */ /* 0x000fca000f8e10ff */
[----:B------:R0:W-:Y:S01]  /*142a0*/  LDS R38, [R32+-0x4] ;  /* 0xfffffc0020267984 */ /* 0x0001e20000000800 */
[----:B------:R-:W-:-:S03]  /*142b0*/  ISETP.NE.AND P3, PT, R13, R34, PT ;  /* 0x000000220d00720c */ /* 0x000fc60003f65270 */
[----:B------:R-:W3:Y:S04]  /*142c0*/  @!P6 LDS.64 R28, [R28+-0x8] ;  /* 0xfffff8001c1ce984 */ /* 0x000ee80000000a00 */
[----:B0-----:R-:W4:Y:S01]  /*142d0*/  @!P4 LDG.E.64 R32, desc[UR36][R40.64+-0x8] ;  /* 0xfffff8242820c981 */ /* 0x001f22000c1e1b00 */
[----:B------:R-:W-:-:S05]  /*142e0*/  LEA R34, R51, UR8, 0x2 ;  /* 0x0000000833227c11 */ /* 0x000fca000f8e10ff */
[----:B------:R0:W3:Y:S04]  /*142f0*/  LDS R45, [R34+-0x4] ;  /* 0xfffffc00222d7984 */ /* 0x0000e80000000800 */
[----:B0-----:R-:W4:Y:S01]  /*14300*/  @!P3 LDG.E.64 R34, desc[UR36][R40.64] ;  /* 0x000000242822b981 */ /* 0x001f22000c1e1b00 */
[----:B-1----:R-:W-:-:S13]  /*14310*/  ISETP.NE.AND P2, PT, R13, R36, PT ;  /* 0x000000240d00720c */ /* 0x002fda0003f45270 */
[----:B------:R-:W4:Y:S01]  /*14320*/  @!P2 LDG.E.64 R36, desc[UR36][R40.64+0x8] ;  /* 0x000008242824a981 */ /* 0x000f22000c1e1b00 */
        /* <DEDUP_REMOVED lines=17> */
[----:B------:R-:W3:Y:S01]  /*14440*/  @!P6 LDG.E.64 R40, desc[UR36][R40.64+0x18] ;  /* 0x000018242828e981 */ /* 0x000ee2000c1e1b00 */
[----:B------:R-:W0:Y:S01]  /*14450*/  @!P5 S2R R23, SR_CgaCtaId ;  /* 0x000000000017d919 */ /* 0x000e220000008800 */
[----:B------:R-:W1:Y:S01]  /*14460*/  @!P4 S2R R25, SR_CgaCtaId ;  /* 0x000000000019c919 */ /* 0x000e620000008800 */
[----:B------:R-:W-:-:S04]  /*14470*/  @!P5 MOV R22, 0x400 ;  /* 0x000004000016d802 */ /* 0x000fc80000000f00 */
[----:B------:R-:W-:Y:S01]  /*14480*/  @!P5 IADD3 R22, PT, PT, R22, 0x240, RZ ;  /* 0x000002401616d810 */ /* 0x000fe20007ffe0ff */
[----:B------:R-:W1:Y:S01]  /*14490*/  @!P3 S2R R28, SR_CgaCtaId ;  /* 0x00000000001cb919 */ /* 0x000e620000008800 */
[----:B------:R-:W-:-:S05]  /*144a0*/  @!P4 MOV R24, 0x400 ;  /* 0x000004000018c802 */ /* 0x000fca0000000f00 */
[----:B------:R-:W-:Y:S01]  /*144b0*/  @!P4 VIADD R24, R24, 0x240 ;  /* 0x000002401818c836 */ /* 0x000fe20000000000 */
[----:B0-----:R-:W-:-:S05]  /*144c0*/  @!P5 LEA R22, R23, R22, 0x18 ;  /* 0x000000161716d211 */ /* 0x001fca00078ec0ff */
[----:B------:R-:W-:-:S06]  /*144d0*/  @!P5 IMAD R22, R46, 0x8, R22 ;  /* 0x000000082e16d824 */ /* 0x000fcc00078e0216 */
[----:B------:R-:W4:Y:S01]  /*144e0*/  @!P5 LDS.64 R22, [R22+-0x8] ;  /* 0xfffff8001616d984 */ /* 0x000f220000000a00 */
[----:B-1----:R-:W-:Y:S02]  /*144f0*/  @!P4 LEA R24, R25, R24, 0x18 ;  /* 0x000000181918c211 */ /* 0x002fe400078ec0ff */
[----:B------:R-:W0:Y:S02]  /*14500*/  @!P2 S2R R25, SR_CgaCtaId ;  /* 0x000000000019a919 */ /* 0x000e240000008800 */
[----:B------:R-:W-:Y:S02]  /*14510*/  @!P4 LEA R26, R47, R24, 0x3 ;  /* 0x000000182f1ac211 */ /* 0x000fe400078e18ff */
[----:B------:R-:W-:-:S04]  /*14520*/  @!P3 MOV R24, 0x400 ;  /* 0x000004000018b802 */ /* 0x000fc80000000f00 */
[----:B------:R-:W1:Y:S01]  /*14530*/  @!P4 LDS.64 R26, [R26+-0x8] ;  /* 0xfffff8001a1ac984 */ /* 0x000e620000000a00 */
[----:B------:R-:W-:-:S05]  /*14540*/  @!P3 VIADD R24, R24, 0x240 ;  /* 0x000002401818b836 */ /* 0x000fca0000000000 */
[----:B------:R-:W-:Y:S02]  /*14550*/  @!P3 LEA R28, R28, R24, 0x18 ;  /* 0x000000181c1cb211 */ /* 0x000fe400078ec0ff */
[----:B------:R-:W-:-:S03]  /*14560*/  @!P2 MOV R24, 0x400 ;  /* 0x000004000018a802 */ /* 0x000fc60000000f00 */
[----:B------:R-:W-:Y:S01]  /*14570*/  @!P3 IMAD R28, R48, 0x8, R28 ;  /* 0x00000008301cb824 */ /* 0x000fe200078e021c */
[----:B------:R-:W-:Y:S01]  /*14580*/  @!P2 IADD3 R24, PT, PT, R24, 0x240, RZ ;  /* 0x000002401818a810 */ /* 0x000fe20007ffe0ff */
[----:B------:R-:W1:Y:S04]  /*14590*/  @!P0 S2R R46, SR_CgaCtaId ;  /* 0x00000000002e8919 */ /* 0x000e680000008800 */
[----:B------:R-:W1:Y:S01]  /*145a0*/  @!P3 LDS.64 R28, [R28+-0x8] ;  /* 0xfffff8001c1cb984 */ /* 0x000e620000000a00 */
[----:B0-----:R-:W-:Y:S01]  /*145b0*/  @!P2 LEA R24, R25, R24, 0x18 ;  /* 0x000000181918a211 */ /* 0x001fe200078ec0ff */
[----:B----4-:R-:W-:-:S04]  /*145c0*/  @!P5 DMUL R22, R30, R22 ;  /* 0x000000161e16d228 */ /* 0x010fc80000000000 */
[----:B------:R-:W-:-:S04]  /*145d0*/  @!P2 IMAD R30, R49, 0x8, R24 ;  /* 0x00000008311ea824 */ /* 0x000fc800078e0218 */
[----:B------:R-:W-:Y:S01]  /*145e0*/  @!P5 DFMA R24, R20, -R22, R16 ;  /* 0x800000161418d22b */ /* 0x000fe20000000010 */
[----:B------:R-:W0:Y:S01]  /*145f0*/  @!P6 S2R R47, SR_CgaCtaId ;  /* 0x00000000002fe919 */ /* 0x000e220000008800 */
[----:B-1----:R-:W-:Y:S01]  /*14600*/  @!P4 DMUL R26, R32, R26 ;  /* 0x0000001a201ac228 */ /* 0x002fe20000000000 */
[----:B------:R-:W-:Y:S01]  /*14610*/  @!P0 MOV R45, 0x400 ;  /* 0x00000400002d8802 */ /* 0x000fe20000000f00 */
[----:B------:R-:W1:Y:S06]  /*14620*/  @!P2 LDS.64 R30, [R30+-0x8] ;  /* 0xfffff8001e1ea984 */ /* 0x000e6c0000000a00 */
[----:B------:R-:W-:-:S02]  /*14630*/  @!P5 FSEL R24, R24, R16, P1 ;  /* 0x000000101818d208 */ /* 0x000fc40000800000 */
        /* <DEDUP_REMOVED lines=10> */
[----:B------:R-:W-:-:S03]  /*146e0*/  @!P4 FSEL R25, R25, R17, P1 ;  /* 0x000000111919c208 */ /* 0x000fc60000800000 */
[----:B------:R-:W-:Y:S01]  /*146f0*/  @!P4 IMAD.MOV.U32 R16, RZ, RZ, R24 ;  /* 0x000000ffff10c224 */ /* 0x000fe200078e0018 */
[----:B------:R-:W-:Y:S02]  /*14700*/  @!P4 MOV R17, R25 ;  /* 0x000000190011c202 */ /* 0x000fe40000000f00 */
[----:B------:R-:W-:-:S04]  /*14710*/  @!P6 MOV R45, 0x400 ;  /* 0x00000400002de802 */ /* 0x000fc80000000f00 */
[----:B------:R-:W-:Y:S01]  /*14720*/  @!P6 IADD3 R45, PT, PT, R45, 0x240, RZ ;  /* 0x000002402d2de810 */ /* 0x000fe20007ffe0ff */
[----:B------:R-:W-:-:S03]  /*14730*/  @!P3 DFMA R24, R20, -R28, R16 ;  /* 0x8000001c1418b22b */ /* 0x000fc60000000010 */
[----:B0-----:R-:W-:Y:S01]  /*14740*/  @!P6 LEA R34, R47, R45, 0x18 ;  /* 0x0000002d2f22e211 */ /* 0x001fe200078ec0ff */
[----:B-1----:R-:W-:-:S04]  /*14750*/  @!P2 DMUL R30, R36, R30 ;  /* 0x0000001e241ea228 */ /* 0x002fc80000000000 */
[----:B------:R-:W-:Y:S02]  /*14760*/  @!P6 IMAD R34, R51, 0x8, R34 ;  /* 0x000000083322e824 */ /* 0x000fe400078e0222 */
[----:B------:R-:W-:Y:S02]  /*14770*/  @!P3 FSEL R24, R24, R16, P1 ;  /* 0x000000101818b208 */ /* 0x000fe40000800000 */
[----:B------:R-:W-:Y:S02]  /*14780*/  @!P3 FSEL R25, R25, R17, P1 ;  /* 0x000000111919b208 */ /* 0x000fe40000800000 */
[----:B------:R-:W3:Y:S01]  /*14790*/  @!P6 LDS.64 R34, [R34+-0x8] ;  /* 0xfffff8002222e984 */ /* 0x000ee20000000a00 */
        /* <DEDUP_REMOVED lines=10> */
[----:B------:R-:W-:-:S07]  /*14840*/  VIADD R44, R44, 0x8 ;  /* 0x000000082c2c7836 */ /* 0x000fce0000000000 */
[----:B------:R-:W-:Y:S01]  /*14850*/  @!P2 DADD R14, R14, R30 ;  /* 0x000000000e0ea229 */ /* 0x000fe2000000001e */
[----:B------:R-:W-:Y:S01]  /*14860*/  VIADD R43, R43, 0x8 ;  /* 0x000000082b2b7836 */ /* 0x000fe20000000000 */
[----:B------:R-:W-:Y:S01]  /*14870*/  IADD3 R18, PT, PT, R18, 0x8, RZ ;  /* 0x0000000812127810 */ /* 0x000fe20007ffe0ff */
        /* <DEDUP_REMOVED lines=13> */
[----:B------:R-:W-:Y:S02]  /*14950*/  @!P6 IMAD.MOV.U32 R16, RZ, RZ, R22 ;  /* 0x000000ffff10e224 */ /* 0x000fe400078e0016 */
[----:B------:R-:W-:Y:S01]  /*14960*/  @!P6 IMAD.MOV.U32 R17, RZ, RZ, R23 ;  /* 0x000000ffff11e224 */ /* 0x000fe200078e0017 */
[----:B------:R-:W-:Y:S06]  /*14970*/  @P0 BRA `(.L_x_1198) ;  /* 0xfffffff400940947 */ /* 0x000fec000383ffff */
[----:B------:R-:W-:Y:S05]  /*14980*/  BSYNC.RECONVERGENT B2 ;  /* 0x0000000000027941 */ /* 0x000fea0003800200 */
.L_x_1197:
[----:B------:R-:W-:-:S07]  /*14990*/  IADD3 R18, PT, PT, R43, -0x1, RZ ;  /* 0xffffffff2b127810 */ /* 0x000fce0007ffe0ff */
.L_x_1196:
[----:B------:R-:W-:Y:S05]  /*149a0*/  BSYNC.RECONVERGENT B1 ;  /* 0x0000000000017941 */ /* 0x000fea0003800200 */
.L_x_1195:
        /* <DEDUP_REMOVED lines=8> */
[----:B0-----:R-:W-:-:S05]  /*14a30*/  IMAD.WIDE R20, R18, 0x4, R20 ;  /* 0x0000000412147825 */ /* 0x001fca00078e0214 */
[----:B------:R-:W2:Y:S04]  /*14a40*/  LDG.E R27, desc[UR36][R20.64] ;  /* 0x00000024141b7981 */ /* 0x000ea8000c1e1900 */
[----:B------:R-:W3:Y:S04]  /*14a50*/  LDG.E R30, desc[UR36][R20.64+0x4] ;  /* 0x00000424141e7981 */ /* 0x000ee8000c1e1900 */
[----:B------:R-:W4:Y:S04]  /*14a60*/  LDG.E R31, desc[UR36][R20.64+0x8] ;  /* 0x00000824141f7981 */ /* 0x000f28000c1e1900 */
[----:B------:R2:W3:Y:S02]  /*14a70*/  LDG.E R38, desc[UR36][R20.64+0xc] ;  /* 0x00000c2414267981 */ /* 0x0004e4000c1e1900 */
[----:B--2---:R-:W-:-:S05]  /*14a80*/  LEA R20, R27, UR8, 0x2 ;  /* 0x000000081b147c11 */ /* 0x004fca000f8e10ff */
[----:B------:R3:W0:Y:S01]  /*14a90*/  LDS R22, [R20+-0x4] ;  /* 0xfffffc0014167984 */ /* 0x0006220000000800 */
[----:B----4-:R-:W-:Y:S02]  /*14aa0*/  LEA R24, R31, UR8, 0x2 ;  /* 0x000000081f187c11 */ /* 0x010fe4000f8e10ff */
[----:B---3--:R-:W-:-:S03]  /*14ab0*/  LEA R20, R30, UR8, 0x2 ;  /* 0x000000081e147c11 */ /* 0x008fc6000f8e10ff */
[----:B------:R-:W-:Y:S04]  /*14ac0*/  LDS R26, [R24+-0x4] ;  /* 0xfffffc00181a7984 */ /* 0x000fe80000000800 */
[----:B------:R1:W2:Y:S02]  /*14ad0*/  LDS R23, [R20+-0x4] ;  /* 0xfffffc0014177984 */ /* 0x0002a40000000800 */
[----:B-1----:R-:W1:Y:S01]  /*14ae0*/  LDC.64 R20, c[0x0][0x3f8] ;  /* 0x0000fe00ff147b82 */ /* 0x002e620000000a00 */
[----:B0-----:R-:W-:Y:S02]  /*14af0*/  ISETP.NE.AND P0, PT, R13, R22, PT ;  /* 0x000000160d00720c */ /* 0x001fe40003f05270 */
[----:B------:R-:W-:Y:S01]  /*14b00*/  LEA R22, R38, UR8, 0x2 ;  /* 0x0000000826167c11 */ /* 0x000fe2000f8e10ff */
[----:B-1----:R-:W-:-:S05]  /*14b10*/  IMAD.WIDE R32, R18, 0x8, R20 ;  /* 0x0000000812207825 */ /* 0x002fca00078e0214 */
[----:B------:R-:W0:Y:S05]  /*14b20*/  LDS R22, [R22+-0x4] ;  /* 0xfffffc0016167984 */ /* 0x000e2a0000000800 */
[----:B------:R-:W3:Y:S01]  /*14b30*/  @!P0 LDG.E.64 R20, desc[UR36][R32.64] ;  /* 0x0000002420148981 */ /* 0x000ee2000c1e1b00 */
[C---:B--2---:R-:W-:Y:S02]  /*14b40*/  ISETP.NE.AND P2, PT, R13.reuse, R23, PT ;  /* 0x000000170d00720c */ /* 0x044fe40003f45270 */
[----:B------:R-:W-:-:S11]  /*14b50*/  ISETP.NE.AND P3, PT, R13, R26, PT ;  /* 0x0000001a0d00720c */ /* 0x000fd60003f65270 */
[----:B------:R-:W2:Y:S04]  /*14b60*/  @!P2 LDG.E.64 R24, desc[UR36][R32.64+0x8] ;  /* 0x000008242018a981 */ /* 0x000ea8000c1e1b00 */
[----:B------:R-:W4:Y:S01]  /*14b70*/  @!P3 LDG.E.64 R28, desc[UR36][R32.64+0x10] ;  /* 0x00001024201cb981 */ /* 0x000f22000c1e1b00 */
[----:B0-----:R-:W-:-:S13]  /*14b80*/  ISETP.NE.AND P4, PT, R13, R22, PT ;  /* 0x000000160d00720c */ /* 0x001fda0003f85270 */
[----:B------:R-:W4:Y:S01]  /*14b90*/  @!P4 LDG.E.64 R32, desc[UR36][R32.64+0x18] ;  /* 0x000018242020c981 */ /* 0x000f22000c1e1b00 */
[----:B------:R-:W-:Y:S01]  /*14ba0*/  @!P0 MOV R22, 0x400 ;  /* 0x0000040000168802 */ /* 0x000fe20000000f00 */
[----:B------:R-:W-:Y:S01]  /*14bb0*/  VIADD R18, R18, 0x4 ;  /* 0x0000000412127836 */ /* 0x000fe20000000000 */
[----:B------:R-:W-:Y:S01]  /*14bc0*/  @!P2 MOV R26, 0x400 ;  /* 0x00000400001aa802 */ /* 0x000fe20000000f00 */
[----:B------:R-:W0:Y:S01]  /*14bd0*/  @!P0 S2R R23, SR_CgaCtaId ;  /* 0x0000000000178919 */ /* 0x000e220000008800 */
[----:B------:R-:W-:Y:S01]  /*14be0*/  @!P4 MOV R36, 0x400 ;  /* 0x000004000024c802 */ /* 0x000fe20000000f00 */
[----:B------:R-:W-:Y:S01]  /*14bf0*/  @!P0 VIADD R22, R22, 0x240 ;  /* 0x0000024016168836 */ /* 0x000fe20000000000 */
[----:B------:R-:W-:Y:S01]  /*14c00*/  @!P2 IADD3 R26, PT, PT, R26, 0x240, RZ ;  /* 0x000002401a1aa810 */ /* 0x000fe20007ffe0ff */
[----:B------:R-:W1:Y:S02]  /*14c10*/  @!P2 S2R R34, SR_CgaCtaId ;  /* 0x000000000022a919 */ /* 0x000e640000008800 */
[----:B------:R-:W-:Y:S01]  /*14c20*/  @!P4 VIADD R36, R36, 0x240 ;  /* 0x000002402424c836 */ /* 0x000fe20000000000 */
[----:B------:R-:W1:Y:S01]  /*14c30*/  @!P3 S2R R35, SR_CgaCtaId ;  /* 0x000000000023b919 */ /* 0x000e620000008800 */
[----:B------:R-:W1:Y:S01]  /*14c40*/  @!P4 S2R R37, SR_CgaCtaId ;  /* 0x000000000025c919 */ /* 0x000e620000008800 */
[----:B0-----:R-:W-:-:S02]  /*14c50*/  @!P0 LEA R22, R23, R22, 0x18 ;  /* 0x0000001617168211 */ /* 0x001fc400078ec0ff */
[----:B-1----:R-:W-:-:S03]  /*14c60*/  @!P2 LEA R26, R34, R26, 0x18 ;  /* 0x0000001a221aa211 */ /* 0x002fc600078ec0ff */
[----:B------:R-:W-:Y:S02]  /*14c70*/  @!P0 IMAD R22, R27, 0x8, R22 ;  /* 0x000000081b168824 */ /* 0x000fe400078e0216 */
[----:B------:R-:W-:Y:S02]  /*14c80*/  @!P0 VIADD R34, R13, 0x1 ;  /* 0x000000010d228836 */ /* 0x000fe40000000000 */
[----:B------:R-:W-:Y:S01]  /*14c90*/  @!P2 IMAD R26, R30, 0x8, R26 ;  /* 0x000000081e1aa824 */ /* 0x000fe200078e021a */
[----:B------:R-:W-:Y:S01]  /*14ca0*/  @!P3 MOV R30, 0x400 ;  /* 0x00000400001eb802 */ /* 0x000fe20000000f00 */
[----:B------:R-:W3:Y:S01]  /*14cb0*/  @!P0 LDS.64 R22, [R22+-0x8] ;  /* 0xfffff80016168984 */ /* 0x000ee20000000a00 */
[----:B------:R-:W-:-:S03]  /*14cc0*/  @!P4 LEA R36, R37, R36, 0x18 ;  /* 0x000000242524c211 */ /* 0x000fc600078ec0ff */
[----:B------:R-:W2:Y:S01]  /*14cd0*/  @!P2 LDS.64 R26, [R26+-0x8] ;  /* 0xfffff8001a1aa984 */ /* 0x000ea20000000a00 */
[----:B------:R-:W-:Y:S01]  /*14ce0*/  @!P3 VIADD R30, R30, 0x240 ;  /* 0x000002401e1eb836 */ /* 0x000fe20000000000 */
[----:B------:R-:W-:Y:S01]  /*14cf0*/  @!P4 LEA R38, R38, R36, 0x3 ;  /* 0x000000242626c211 */ /* 0x000fe200078e18ff */
[----:B------:R-:W-:-:S03]  /*14d00*/  @!P2 VIADD R36, R13, 0x1 ;  /* 0x000000010d24a836 */ /* 0x000fc60000000000 */
[----:B------:R-:W-:Y:S02]  /*14d10*/  @!P3 LEA R30, R35, R30, 0x18 ;  /* 0x0000001e231eb211 */ /* 0x000fe400078ec0ff */
[----:B------:R-:W0:Y:S02]  /*14d20*/  @!P0 I2F.F64 R34, R34 ;  /* 0x0000002200228312 */ /* 0x000e240000201c00 */
[----:B------:R-:W-:-:S06]  /*14d30*/  @!P3 LEA R30, R31, R30, 0x3 ;  /* 0x0000001e1f1eb211 */ /* 0x000fcc00078e18ff */
[----:B------:R-:W4:Y:S01]  /*14d40*/  @!P3 LDS.64 R30, [R30+-0x8] ;  /* 0xfffff8001e1eb984 */ /* 0x000f220000000a00 */
[----:B------:R-:W1:Y:S01]  /*14d50*/  @!P2 I2F.F64 R36, R36 ;  /* 0x000000240024a312 */ /* 0x000e620000201c00 */
[----:B---3--:R-:W-:-:S08]  /*14d60*/  @!P0 DMUL R20, R20, R22 ;  /* 0x0000001614148228 */ /* 0x008fd00000000000 */
[----:B0-----:R-:W-:Y:S01]  /*14d70*/  @!P0 DFMA R22, -R20, R34, R16 ;  /* 0x000000221416822b */ /* 0x001fe20000000110 */
[----:B------:R-:W0:Y:S01]  /*14d80*/  @!P4 LDS.64 R34, [R38+-0x8] ;  /* 0xfffff8002622c984 */ /* 0x000e220000000a00 */
[----:B------:R-:W-:Y:S02]  /*14d90*/  @!P0 DADD R14, R14, R20 ;  /* 0x000000000e0e8229 */ /* 0x000fe40000000014 */
[----:B--2---:R-:W-:Y:S01]  /*14da0*/  @!P2 DMUL R24, R24, R26 ;  /* 0x0000001a1818a228 */ /* 0x004fe20000000000 */
[----:B------:R-:W-:-:S05]  /*14db0*/  @!P3 VIADD R26, R13, 0x1 ;  /* 0x000000010d1ab836 */ /* 0x000fca0000000000 */
[----:B------:R-:W-:Y:S01]  /*14dc0*/  @!P0 FSEL R23, R23, R17, P1 ;  /* 0x0000001117178208 */ /* 0x000fe20000800000 */
[----:B----4-:R-:W-:Y:S01]  /*14dd0*/  @!P3 DMUL R28, R28, R30 ;  /* 0x0000001e1c1cb228 */ /* 0x010fe20000000000 */
[----:B------:R-:W-:Y:S01]  /*14de0*/  @!P0 FSEL R22, R22, R16, P1 ;  /* 0x0000001016168208 */ /* 0x000fe20000800000 */
[----:B------:R-:W-:Y:S01]  /*14df0*/  @!P4 VIADD R30, R13, 0x1 ;  /* 0x000000010d1ec836 */ /* 0x000fe20000000000 */
[----:B------:R-:W2:Y:S01]  /*14e00*/  @!P3 I2F.F64 R26, R26 ;  /* 0x0000001a001ab312 */ /* 0x000ea20000201c00 */
[----:B------:R-:W-:Y:S01]  /*14e10*/  @!P0 IMAD.MOV.U32 R17, RZ, RZ, R23 ;  /* 0x000000ffff118224 */ /* 0x000fe200078e0017 */
[----:B------:R-:W-:Y:S01]  /*14e20*/  @!P0 MOV R16, R22 ;  /* 0x0000001600108202 */ /* 0x000fe20000000f00 */
[----:B------:R-:W-:-:S05]  /*14e30*/  @!P2 DADD R14, R14, R24 ;  /* 0x000000000e0ea229 */ /* 0x000fca0000000018 */
[----:B-1----:R-:W-:-:S03]  /*14e40*/  @!P2 DFMA R22, -R24, R36, R16 ;  /* 0x000000241816a22b */ /* 0x002fc60000000110 */
[----:B------:R-:W-:-:S07]  /*14e50*/  @!P3 DADD R14, R14, R28 ;  /* 0x000000000e0eb229 */ /* 0x000fce000000001c */
[----:B------:R-:W-:Y:S02]  /*14e60*/  @!P2 FSEL R23, R23, R17, P1 ;  /* 0x000000111717a208 */ /* 0x000fe40000800000 */
[----:B------:R-:W-:-:S03]  /*14e70*/  @!P2 FSEL R22, R22, R16, P1 ;  /* 0x000000101616a208 */ /* 0x000fc60000800000 */
[----:B------:R-:W-:Y:S01]  /*14e80*/  @!P2 IMAD.MOV.U32 R17, RZ, RZ, R23 ;  /* 0x000000ffff11a224 */ /* 0x000fe200078e0017 */
[----:B------:R-:W-:Y:S02]  /*14e90*/  @!P2 MOV R16, R22 ;  /* 0x000000160010a202 */ /* 0x000fe40000000f00 */
[----:B------:R-:W1:Y:S01]  /*14ea0*/  @!P4 I2F.F64 R22, R30 ;  /* 0x0000001e0016c312 */ /* 0x000e620000201c00 */
[----:B0-----:R-:W-:-:S03]  /*14eb0*/  @!P4 DMUL R32, R32, R34 ;  /* 0x000000222020c228 */ /* 0x001fc60000000000 */
[----:B--2---:R-:W-:-:S05]  /*14ec0*/  @!P3 DFMA R20, -R28, R26, R16 ;  /* 0x0000001a1c14b22b */ /* 0x004fca0000000110 */
[----:B------:R-:W-:-:S05]  /*14ed0*/  @!P4 DADD R14, R14, R32 ;  /* 0x000000000e0ec229 */ /* 0x000fca0000000020 */
[----:B------:R-:W-:Y:S02]  /*14ee0*/  @!P3 FSEL R20, R20, R16, P1 ;  /* 0x000000101414b208 */ /* 0x000fe40000800000 */
[----:B------:R-:W-:-:S03]  /*14ef0*/  @!P3 FSEL R21, R21, R17, P1 ;  /* 0x000000111515b208 */ /* 0x000fc60000800000 */
[----:B------:R-:W-:Y:S01]  /*14f00*/  @!P3 IMAD.MOV.U32 R16, RZ, RZ, R20 ;  /* 0x000000ffff10b224 */ /* 0x000fe200078e0014 */
[----:B------:R-:W-:-:S06]  /*14f10*/  @!P3 MOV R17, R21 ;  /* 0x000000150011b202 */ /* 0x000fcc0000000f00 */
[----:B-1----:R-:W-:-:S10]  /*14f20*/  @!P4 DFMA R20, -R32, R22, R16 ;  /* 0x000000162014c22b */ /* 0x002fd40000000110 */
[----:B------:R-:W-:Y:S02]  /*14f30*/  @!P4 FSEL R20, R20, R16, P1 ;  /* 0x000000101414c208 */ /* 0x000fe40000800000 */
[----:B------:R-:W-:-:S03]  /*14f40*/  @!P4 FSEL R21, R21, R17, P1 ;  /* 0x000000111515c208 */ /* 0x000fc60000800000 */
[----:B------:R-:W-:Y:S01]  /*14f50*/  @!P4 IMAD.MOV.U32 R16, RZ, RZ, R20 ;  /* 0x000000ffff10c224 */ /* 0x000fe200078e0014 */
[----:B------:R-:W-:-:S07]  /*14f60*/  @!P4 MOV R17, R21 ;  /* 0x000000150011c202 */ /* 0x000fce0000000f00 */
.L_x_1200:
[----:B------:R-:W-:Y:S05]  /*14f70*/  BSYNC.RECONVERGENT B1 ;  /* 0x0000000000017941 */ /* 0x000fea0003800200 */
.L_x_1199:
[----:B------:R-:W-:Y:S05]  /*14f80*/  @!P5 BRA `(.L_x_1194) ;  /* 0x00000004002cd947 */ /* 0x000fea0003800000 */
[----:B------:R-:W-:Y:S01]  /*14f90*/  ISETP.NE.AND P0, PT, R39, 0x1, PT ;  /* 0x000000012700780c */ /* 0x000fe20003f05270 */
[----:B------:R-:W-:Y:S01]  /*14fa0*/  BSSY.RECONVERGENT B1, `(.L_x_1201) ;  /* 0x0000031000017945 */ /* 0x000fe20003800200 */
[----:B------:R-:W-:-:S04]  /*14fb0*/  LOP3.LUT R19, R19, 0x1, RZ, 0xc0, !PT ;  /* 0x0000000113137812 */ /* 0x000fc800078ec0ff */
[----:B------:R-:W-:-:S07]  /*14fc0*/  ISETP.NE.U32.AND P3, PT, R19, 0x1, PT ;  /* 0x000000011300780c */ /* 0x000fce0003f65070 */
[----:B------:R-:W-:Y:S06]  /*14fd0*/  @!P0 BRA `(.L_x_1202) ;  /* 0x0000000000b48947 */ /* 0x000fec0003800000 */
[----:B------:R-:W0:Y:S02]  /*14fe0*/  LDC.64 R20, c[0x0][0x3f0] ;  /* 0x0000fc00ff147b82 */ /* 0x000e240000000a00 */
[----:B0-----:R-:W-:-:S05]  /*14ff0*/  IMAD.WIDE R20, R18, 0x4, R20 ;  /* 0x0000000412147825 */ /* 0x001fca00078e0214 */
[----:B------:R-:W2:Y:S04]  /*15000*/  LDG.E R23, desc[UR36][R20.64] ;  /* 0x0000002414177981 */ /* 0x000ea8000c1e1900 */
[----:B------:R-:W3:Y:S01]  /*15010*/  LDG.E R26, desc[UR36][R20.64+0x4] ;  /* 0x00000424141a7981 */ /* 0x000ee2000c1e1900 */
[----:B--2---:R-:W-:Y:S02]  /*15020*/  LEA R19, R23, UR8, 0x2 ;  /* 0x0000000817137c11 */ /* 0x004fe4000f8e10ff */
[----:B---3--:R-:W-:-:S04]  /*15030*/  LEA R20, R26, UR8, 0x2 ;  /* 0x000000081a147c11 */ /* 0x008fc8000f8e10ff */
[----:B------:R-:W0:Y:S04]  /*15040*/  LDS R19, [R19+-0x4] ;  /* 0xfffffc0013137984 */ /* 0x000e280000000800 */
[----:B------:R1:W2:Y:S02]  /*15050*/  LDS R22, [R20+-0x4] ;  /* 0xfffffc0014167984 */ /* 0x0002a40000000800 */
[----:B-1----:R-:W1:Y:S02]  /*15060*/  LDC.64 R20, c[0x0][0x3f8] ;  /* 0x0000fe00ff147b82 */ /* 0x002e640000000a00 */
[----:B-1----:R-:W-:Y:S01]  /*15070*/  IMAD.WIDE R24, R18, 0x8, R20 ;  /* 0x0000000812187825 */ /* 0x002fe200078e0214 */
[C---:B0-----:R-:W-:Y:S02]  /*15080*/  ISETP.NE.AND P0, PT, R13.reuse, R19, PT ;  /* 0x000000130d00720c */ /* 0x041fe40003f05270 */
[----:B--2---:R-:W-:-:S11]  /*15090*/  ISETP.NE.AND P2, PT, R13, R22, PT ;  /* 0x000000160d00720c */ /* 0x004fd60003f45270 */
[----:B------:R-:W2:Y:S04]  /*150a0*/  @!P0 LDG.E.64 R20, desc[UR36][R24.64] ;  /* 0x0000002418148981 */ /* 0x000ea8000c1e1b00 */
[----:B------:R-:W3:Y:S01]  /*150b0*/  @!P2 LDG.E.64 R24, desc[UR36][R24.64+0x8] ;  /* 0x000008241818a981 */ /* 0x000ee2000c1e1b00 */
[----:B------:R-:W-:Y:S01]  /*150c0*/  @!P0 MOV R19, 0x400 ;  /* 0x0000040000138802 */ /* 0x000fe20000000f00 */
[----:B------:R-:W-:Y:S01]  /*150d0*/  @!P0 VIADD R28, R13, 0x1 ;  /* 0x000000010d1c8836 */ /* 0x000fe20000000000 */
[----:B------:R-:W-:Y:S01]  /*150e0*/  IADD3 R18, PT, PT, R18, 0x2, RZ ;  /* 0x0000000212127810 */ /* 0x000fe20007ffe0ff */
[----:B------:R-:W0:Y:S02]  /*150f0*/  @!P0 S2R R22, SR_CgaCtaId ;  /* 0x0000000000168919 */ /* 0x000e240000008800 */
[----:B------:R-:W-:Y:S01]  /*15100*/  @!P0 VIADD R19, R19, 0x240 ;  /* 0x0000024013138836 */ /* 0x000fe20000000000 */
[----:B------:R-:W1:Y:S01]  /*15110*/  @!P2 S2R R27, SR_CgaCtaId ;  /* 0x00000000001ba919 */ /* 0x000e620000008800 */
[----:B------:R-:W4:Y:S03]  /*15120*/  @!P0 I2F.F64 R28, R28 ;  /* 0x0000001c001c8312 */ /* 0x000f260000201c00 */
[----:B0-----:R-:W-:-:S02]  /*15130*/  @!P0 LEA R22, R22, R19, 0x18 ;  /* 0x0000001316168211 */ /* 0x001fc400078ec0ff */
[----:B------:R-:W-:-:S03]  /*15140*/  @!P2 MOV R19, 0x400 ;  /* 0x000004000013a802 */ /* 0x000fc60000000f00 */
[----:B------:R-:W-:Y:S01]  /*15150*/  @!P0 IMAD R22, R23, 0x8, R22 ;  /* 0x0000000817168824 */ /* 0x000fe200078e0216 */
[----:B------:R-:W-:-:S04]  /*15160*/  @!P2 IADD3 R19, PT, PT, R19, 0x240, RZ ;  /* 0x000002401313a810 */ /* 0x000fc80007ffe0ff */
[----:B-1----:R-:W-:Y:S01]  /*15170*/  @!P2 LEA R19, R27, R19, 0x18 ;  /* 0x000000131b13a211 */ /* 0x002fe200078ec0ff */
[----:B------:R-:W2:Y:S04]  /*15180*/  @!P0 LDS.64 R22, [R22+-0x8] ;  /* 0xfffff80016168984 */ /* 0x000ea80000000a00 */
[----:B------:R-:W-:Y:S01]  /*15190*/  @!P2 IMAD R26, R26, 0x8, R19 ;  /* 0x000000081a1aa824 */ /* 0x000fe200078e0213 */
[----:B------:R-:W-:-:S05]  /*151a0*/  @!P2 IADD3 R19, PT, PT, R13, 0x1, RZ ;  /* 0x000000010d13a810 */ /* 0x000fca0007ffe0ff */
[----:B------:R-:W3:Y:S01]  /*151b0*/  @!P2 LDS.64 R26, [R26+-0x8] ;  /* 0xfffff8001a1aa984 */ /* 0x000ee20000000a00 */
[----:B--2---:R-:W-:-:S08]  /*151c0*/  @!P0 DMUL R20, R20, R22 ;  /* 0x0000001614148228 */ /* 0x004fd00000000000 */
[----:B----4-:R-:W-:Y:S01]  /*151d0*/  @!P0 DFMA R22, -R20, R28, R16 ;  /* 0x0000001c1416822b */ /* 0x010fe20000000110 */
[----:B------:R0:W1:Y:S01]  /*151e0*/  @!P2 I2F.F64 R28, R19 ;  /* 0x00000013001ca312 */ /* 0x0000620000201c00 */
[----:B---3--:R-:W-:Y:S02]  /*151f0*/  @!P2 DMUL R24, R24, R26 ;  /* 0x0000001a1818a228 */ /* 0x008fe40000000000 */
[----:B------:R-:W-:-:S06]  /*15200*/  @!P0 DADD R14, R14, R20 ;  /* 0x000000000e0e8229 */ /* 0x000fcc0000000014 */
[----:B0-----:R-:W-:Y:S02]  /*15210*/  @!P0 FSEL R19, R22, R16, P1 ;  /* 0x0000001016138208 */ /* 0x001fe40000800000 */
[----:B------:R-:W-:Y:S01]  /*15220*/  @!P0 FSEL R22, R23, R17, P1 ;  /* 0x0000001117168208 */ /* 0x000fe20000800000 */
[----:B------:R-:W-:Y:S02]  /*15230*/  @!P2 DADD R14, R14, R24 ;  /* 0x000000000e0ea229 */ /* 0x000fe40000000018 */
[----:B------:R-:W-:Y:S02]  /*15240*/  @!P0 IMAD.MOV.U32 R16, RZ, RZ, R19 ;  /* 0x000000ffff108224 */ /* 0x000fe400078e0013 */
[----:B------:R-:W-:-:S06]  /*15250*/  @!P0 IMAD.MOV.U32 R17, RZ, RZ, R22 ;  /* 0x000000ffff118224 */ /* 0x000fcc00078e0016 */
[----:B-1----:R-:W-:-:S10]  /*15260*/  @!P2 DFMA R20, -R24, R28, R16 ;  /* 0x0000001c1814a22b */ /* 0x002fd40000000110 */
[----:B------:R-:W-:Y:S02]  /*15270*/  @!P2 FSEL R19, R20, R16, P1 ;  /* 0x000000101413a208 */ /* 0x000fe40000800000 */
[----:B------:R-:W-:-:S03]  /*15280*/  @!P2 FSEL R20, R21, R17, P1 ;  /* 0x000000111514a208 */ /* 0x000fc60000800000 */
[----:B------:R-:W-:Y:S02]  /*15290*/  @!P2 IMAD.MOV.U32 R16, RZ, RZ, R19 ;  /* 0x000000ffff10a224 */ /* 0x000fe400078e0013 */
[----:B------:R-:W-:-:S07]  /*152a0*/  @!P2 IMAD.MOV.U32 R17, RZ, RZ, R20 ;  /* 0x000000ffff11a224 */ /* 0x000fce00078e0014 */
.L_x_1202:
[----:B------:R-:W-:Y:S05]  /*152b0*/  BSYNC.RECONVERGENT B1 ;  /* 0x0000000000017941 */ /* 0x000fea0003800200 */
.L_x_1201:
[----:B------:R-:W-:Y:S05]  /*152c0*/  @P3 BRA `(.L_x_1194) ;  /* 0x00000000005c3947 */ /* 0x000fea0003800000 */
[----:B------:R-:W0:Y:S02]  /*152d0*/  LDC.64 R20, c[0x0][0x3f0] ;  /* 0x0000fc00ff147b82 */ /* 0x000e240000000a00 */
[----:B0-----:R-:W-:-:S05]  /*152e0*/  IMAD.WIDE R20, R18, 0x4, R20 ;  /* 0x0000000412147825 */ /* 0x001fca00078e0214 */
[----:B------:R-:W2:Y:S02]  /*152f0*/  LDG.E R22, desc[UR36][R20.64] ;  /* 0x0000002414167981 */ /* 0x000ea4000c1e1900 */
[----:B--2---:R-:W-:-:S06]  /*15300*/  LEA R19, R22, UR8, 0x2 ;  /* 0x0000000816137c11 */ /* 0x004fcc000f8e10ff */
[----:B------:R-:W0:Y:S02]  /*15310*/  LDS R19, [R19+-0x4] ;  /* 0xfffffc0013137984 */ /* 0x000e240000000800 */
[----:B0-----:R-:W-:-:S13]  /*15320*/  ISETP.NE.AND P0, PT, R13, R19, PT ;  /* 0x000000130d00720c */ /* 0x001fda0003f05270 */
[----:B------:R-:W-:Y:S05]  /*15330*/  @P0 BRA `(.L_x_1194) ;  /* 0x0000000000400947 */ /* 0x000fea0003800000 */
[----:B------:R-:W0:Y:S02]  /*15340*/  LDC.64 R20, c[0x0][0x3f8] ;  /* 0x0000fe00ff147b82 */ /* 0x000e240000000a00 */
[----:B0-----:R-:W-:-:S06]  /*15350*/  IMAD.WIDE R18, R18, 0x8, R20 ;  /* 0x0000000812127825 */ /* 0x001fcc00078e0214 */
[----:B------:R-:W2:Y:S01]  /*15360*/  LDG.E.64 R18, desc[UR36][R18.64] ;  /* 0x0000002412127981 */ /* 0x000ea2000c1e1b00 */
[----:B------:R-:W0:Y:S01]  /*15370*/  S2UR UR10, SR_CgaCtaId ;  /* 0x00000000000a79c3 */ /* 0x000e220000008800 */
[----:B------:R-:W-:Y:S02]  /*15380*/  UMOV UR9, 0x400 ;  /* 0x0000040000097882 */ /* 0x000fe40000000000 */
[----:B------:R-:W-:-:S04]  /*15390*/  UIADD3 UR9, UPT, UPT, UR9, 0x240, URZ ;  /* 0x0000024009097890 */ /* 0x000fc8000fffe0ff */
[----:B0-----:R-:W-:-:S06]  /*153a0*/  ULEA UR9, UR10, UR9, 0x18 ;  /* 0x000000090a097291 */ /* 0x001fcc000f8ec0ff */
[----:B------:R-:W-:Y:S02]  /*153b0*/  LEA R20, R22, UR9, 0x3 ;  /* 0x0000000916147c11 */ /* 0x000fe4000f8e18ff */
[----:B------:R-:W-:-:S04]  /*153c0*/  IADD3 R22, PT, PT, R13, 0x1, RZ ;  /* 0x000000010d167810 */ /* 0x000fc80007ffe0ff */
[----:B------:R-:W2:Y:S02]  /*153d0*/  LDS.64 R20, [R20+-0x8] ;  /* 0xfffff80014147984 */ /* 0x000ea40000000a00 */
[----:B------:R-:W0:Y:S01]  /*153e0*/  I2F.F64 R22, R22 ;  /* 0x0000001600167312 */ /* 0x000e220000201c00 */
[----:B--2---:R-:W-:-:S08]  /*153f0*/  DMUL R18, R18, R20 ;  /* 0x0000001412127228 */ /* 0x004fd00000000000 */
[----:B0-----:R-:W-:Y:S02]  /*15400*/  DFMA R20, -R18, R22, R16 ;  /* 0x000000161214722b */ /* 0x001fe40000000110 */
[----:B------:R-:W-:-:S08]  /*15410*/  DADD R14, R14, R18 ;  /* 0x000000000e0e7229 */ /* 0x000fd00000000012 */
[----:B------:R-:W-:Y:S02]  /*15420*/  FSEL R16, R20, R16, P1 ;  /* 0x0000001014107208 */ /* 0x000fe40000800000 */
[----:B------:R-:W-:-:S07]  /*15430*/  FSEL R17, R21, R17, P1 ;  /* 0x0000001115117208 */ /* 0x000fce0000800000 */
.L_x_1194:
[----:B------:R-:W-:Y:S05]  /*15440*/  BSYNC.RECONVERGENT B0 ;  /* 0x0000000000007941 */ /* 0x000fea0003800200 */
.L_x_1193:
[----:B------:R-:W-:Y:S01]  /*15450*/  IMAD.SHL.U32 R13, R7, 0x2, RZ ;  /* 0x00000002070d7824 */ /* 0x000fe200078e00ff */
[----:B------:R-:W-:Y:S01]  /*15460*/  MOV R21, 0x3fd80000 ;  /* 0x3fd8000000157802 */ /* 0x000fe20000000f00 */
[----:B------:R-:W-:Y:S01]  /*15470*/  IMAD.MOV.U32 R20, RZ, RZ, 0x0 ;  /* 0x00000000ff147424 */ /* 0x000fe200078e00ff */
[----:B------:R-:W0:Y:S01]  /*15480*/  LDCU.U8 UR9, c[0x0][0x408] ;  /* 0x00008100ff0977ac */ /* 0x000e220008000000 */
[C---:B------:R-:W-:Y:S01]  /*15490*/  IMAD R18, R6.reuse, R13, R6 ;  /* 0x0000000d06127224 */ /* 0x040fe200078e0206 */
[----:B------:R-:W-:Y:S01]  /*154a0*/  ISETP.NE.AND P0, PT, R6, 0x1, PT ;  /* 0x000000010600780c */ /* 0x000fe20003f05270 */
[----:B------:R-:W-:Y:S01]  /*154b0*/  BSSY.RECONVERGENT B0, `(.L_x_1203) ;  /* 0x0000033000007945 */ /* 0x000fe20003800200 */
[----:B------:R-:W1:Y:S01]  /*154c0*/  LDCU.S8 UR10, c[0x0][0x409] ;  /* 0x00008120ff0a77ac */ /* 0x000e620008000200 */
[----:B------:R-:W-:Y:S01]  /*154d0*/  IMAD R18, R18, 0x2, R13 ;  /* 0x0000000212127824 */ /* 0x000fe200078e020d */
[----:B------:R-:W-:Y:S02]  /*154e0*/  LOP3.LUT R13, R13, 0x2, RZ, 0xc0, !PT ;  /* 0x000000020d0d7812 */ /* 0x000fe400078ec0ff */
[----:B------:R-:W-:Y:S01]  /*154f0*/  ISETP.NE.OR P0, PT, R11, R10, P0 ;  /* 0x0000000a0b00720c */ /* 0x000fe20000705670 */
[----:B------:R-:W-:Y:S01]  /*15500*/  UMOV UR11, 0x402921fb ;  /* 0x402921fb000b7882 */ /* 0x000fe20000000000 */
[----:B------:R-:W-:-:S02]  /*15510*/  IADD3 R18, PT, PT, R18, 0x1, RZ ;  /* 0x0000000112127810 */ /* 0x000fc40007ffe0ff */
[----:B------:R-:W-:Y:S02]  /*15520*/  IADD3 R13, PT, PT, -R13, 0x1, RZ ;  /* 0x000000010d0d7810 */ /* 0x000fe40007ffe1ff */
[----:B------:R-:W2:Y:S01]  /*15530*/  I2F.F64 R28, R18 ;  /* 0x00000012001c7312 */ /* 0x000ea20000201c00 */
[----:B------:R-:W-:Y:S01]  /*15540*/  ISETP.NE.OR P0, PT, R0, 0x2, P0 ;  /* 0x000000020000780c */ /* 0x000fe20000705670 */
[----:B0-----:R-:W-:-:S06]  /*15550*/  UPRMT UR9, UR9, 0x8880, URZ ;  /* 0x0000888009097896 */ /* 0x001fcc00080000ff */
[----:B------:R-:W0:Y:S01]  /*15560*/  I2F.F64 R22, R13 ;  /* 0x0000000d00167312 */ /* 0x000e220000201c00 */
[----:B-1----:R-:W-:Y:S01]  /*15570*/  ISETP.NE.OR P0, PT, RZ, UR10, P0 ;  /* 0x0000000aff007c0c */ /* 0x002fe20008705670 */
[----:B------:R-:W-:Y:S01]  /*15580*/  UMOV UR10, 0x54442d18 ;  /* 0x54442d18000a7882 */ /* 0x000fe20000000000 */
[----:B------:R-:W-:Y:S01]  /*15590*/  ISETP.NE.AND P3, PT, RZ, UR9, PT ;  /* 0x00000009ff007c0c */ /* 0x000fe2000bf65270 */
[----:B--2---:R-:W-:-:S04]  /*155a0*/  VIADD R24, R29, 0xfcb00000 ;  /* 0xfcb000001d187836 */ /* 0x004fc80000000000 */
[----:B------:R-:W1:Y:S01]  /*155b0*/  MUFU.RSQ64H R25, R29 ;  /* 0x0000001d00197308 */ /* 0x000e620000001c00 */
[----:B------:R-:W-:Y:S01]  /*155c0*/  ISETP.GE.U32.AND P2, PT, R24, 0x7ca00000, PT ;  /* 0x7ca000001800780c */ /* 0x000fe20003f46070 */
[----:B0-----:R-:W-:Y:S02]  /*155d0*/  DMUL R22, R22, UR10 ;  /* 0x0000000a16167c28 */ /* 0x001fe40008000000 */
[----:B-1----:R-:W-:-:S08]  /*155e0*/  DMUL R18, R24, R24 ;  /* 0x0000001818127228 */ /* 0x002fd00000000000 */
        /* <DEDUP_REMOVED lines=28> */
[----:B-----5:R-:W-:Y:S05]  /*157b0*/  CALL.REL.NOINC `($__internal_14_$__cuda_sm20_dsqrt_rn_f64_mediumpath_v1) ;  /* 0x0000000c003c7944 */ /* 0x020fea0003c00000 */
[----:B------:R-:W-:Y:S01]  /*157c0*/  MOV R20, R30 ;  /* 0x0000001e00147202 */ /* 0x000fe20000000f00 */
[----:B------:R-:W-:-:S07]  /*157d0*/  IMAD.MOV.U32 R21, RZ, RZ, R31 ;  /* 0x000000ffff157224 */ /* 0x000fce00078e001f */
.L_x_1204:
[----:B------:R-:W-:Y:S05]  /*157e0*/  BSYNC.RECONVERGENT B0 ;  /* 0x0000000000007941 */ /* 0x000fea0003800200 */
.L_x_1203:
        /* <DEDUP_REMOVED lines=11> */
[----:B0-----:R-:W-:-:S04]  /*158a0*/  IMAD R6, R6, R7, RZ ;  /* 0x0000000706067224 */ /* 0x001fc800078e02ff */
[----:B------:R0:W1:Y:S02]  /*158b0*/  I2F.F64 R24, R6 ;  /* 0x0000000600187312 */ /* 0x0000640000201c00 */
[----:B0-----:R-:W-:-:S06]  /*158c0*/  IMAD.MOV.U32 R6, RZ, RZ, 0x1 ;  /* 0x00000001ff067424 */ /* 0x001fcc00078e00ff */
[----:B-1----:R-:W0:Y:S02]  /*158d0*/  MUFU.RCP64H R7, R25 ;  /* 0x0000001900077308 */ /* 0x002e240000001800 */
        /* <DEDUP_REMOVED lines=16> */
[----:B-----5:R-:W-:Y:S05]  /*159e0*/  CALL.REL.NOINC `($__internal_13_$__cuda_sm20_div_rn_f64_full) ;  /* 0x0000000400307944 */ /* 0x020fea0003c00000 */
[----:B------:R-:W-:Y:S02]  /*159f0*/  IMAD.MOV.U32 R6, RZ, RZ, R76 ;  /* 0x000000ffff067224 */ /* 0x000fe400078e004c */
[----:B------:R-:W-:-:S07]  /*15a00*/  IMAD.MOV.U32 R7, RZ, RZ, R77 ;  /* 0x000000ffff077224 */ /* 0x000fce00078e004d */
.L_x_1206:
[----:B------:R-:W-:Y:S05]  /*15a10*/  BSYNC.RECONVERGENT B0 ;  /* 0x0000000000007941 */ /* 0x000fea0003800200 */
.L_x_1205:
[----:B------:R-:W-:Y:S01]  /*15a20*/  VIADD R16, R10, 0xffffffff ;  /* 0xffffffff0a107836 */ /* 0x000fe20000000000 */
[----:B------:R-:W-:Y:S01]  /*15a30*/  IADD3 R13, PT, PT, R11, -0x1, RZ ;  /* 0xffffffff0b0d7810 */ /* 0x000fe20007ffe0ff */
[----:B------:R-:W0:Y:S03]  /*15a40*/  LDCU.64 UR10, c[0x0][0x410] ;  /* 0x00008200ff0a77ac */ /* 0x000e260008000a00 */
[----:B------:R-:W-:Y:S02]  /*15a50*/  ISETP.GT.U32.AND P0, PT, R13, 0x7, PT ;  /* 0x000000070d00780c */ /* 0x000fe40003f04070 */
[----:B------:R-:W-:-:S11]  /*15a60*/  ISETP.GT.U32.AND P2, PT, R16, 0x7, PT ;  /* 0x000000071000780c */ /* 0x000fd60003f44070 */
[----:B------:R-:W-:Y:S02]  /*15a70*/  @!P0 IMAD R13, R13, 0x4, R1 ;  /* 0x000000040d0d8824 */ /* 0x000fe400078e0201 */
[----:B------:R-:W-:-:S03]  /*15a80*/  @!P2 LEA R16, R16, R1, 0x2 ;  /* 0x000000011010a211 */ /* 0x000fc600078e10ff */
        /* <DEDUP_REMOVED lines=19> */
.L_x_1208:
[----:B------:R-:W-:Y:S05]  /*15bc0*/  BSYNC.RECONVERGENT B0 ;  /* 0x0000000000007941 */ /* 0x000fea0003800200 */
.L_x_1207:
[----:B------:R-:W-:-:S05]  /*15bd0*/  VIADD R42, R42, 0x4 ;  /* 0x000000042a2a7836 */ /* 0x000fca0000000000 */
[----:B------:R-:W-:-:S13]  /*15be0*/  ISETP.GE.U32.AND P0, PT, R42, UR13, PT ;  /* 0x0000000d2a007c0c */ /* 0x000fda000bf06070 */
[----:B------:R-:W-:Y:S05]  /*15bf0*/  @!P0 BRA `(.L_x_1209) ;  /* 0xffffffe000088947 */ /* 0x000fea000383ffff */
[----:B------:R-:W-:Y:S05]  /*15c00*/  EXIT ;  /* 0x000000000000794d */ /* 0x000fea0003800000 */
        .weak           $__internal_12_$__cuda_sm20_dblrcp_rn_slowpath_v3
        .type           $__internal_12_$__cuda_sm20_dblrcp_rn_slowpath_v3,@function
        .size           $__internal_12_$__cuda_sm20_dblrcp_rn_slowpath_v3,($__internal_13_$__cuda_sm20_div_rn_f64_full - $__internal_12_$__cuda_sm20_dblrcp_rn_slowpath_v3)
$__internal_12_$__cuda_sm20_dblrcp_rn_slowpath_v3:
[----:B------:R-:W-:Y:S01]  /*15c10*/  MOV R15, R5 ;  /* 0x00000005000f7202 */ /* 0x000fe20000000f00 */
[----:B------:R-:W-:Y:S05]  /*15c20*/  BSSY B1, `(.L_x_1210) ;  /* 0x0000023000017945 */ /* 0x000fea0003800000 */
[----:B------:R-:W-:-:S14]  /*15c30*/  DSETP.GTU.AND P0, PT, |R14|, +INF , PT ;  /* 0x7ff000000e00742a */ /* 0x000fdc0003f0c200 */
        /* <DEDUP_REMOVED lines=9> */
[----:B------:R-:W-:Y:S01]  /*15cd0*/  IADD3 R5, PT, PT, R15, -0x3fe00000, RZ ;  /* 0xc02000000f057810 */ /* 0x000fe20007ffe0ff */
[----:B------:R-:W-:-:S03]  /*15ce0*/  IMAD.MOV.U32 R4, RZ, RZ, R14 ;  /* 0x000000ffff047224 */ /* 0x000fc600078e000e */
[----:B------:R-:W0:Y:S03]  /*15cf0*/  MUFU.RCP64H R9, R5 ;  /* 0x0000000500097308 */ /* 0x000e260000001800 */
        /* <DEDUP_REMOVED lines=10> */
.L_x_1213:
[----:B------:R-:W-:-:S06]  /*15da0*/  DMUL R4, R14, 8.11296384146066816958e+31 ;  /* 0x469000000e047828 */ /* 0x000fcc0000000000 */
        /* <DEDUP_REMOVED lines=8> */
.L_x_1211:
[----:B------:R-:W-:Y:S01]  /*15e30*/  LOP3.LUT R5, R15, 0x80000, RZ, 0xfc, !PT ;  /* 0x000800000f057812 */ /* 0x000fe200078efcff */
[----:B------:R-:W-:-:S07]  /*15e40*/  IMAD.MOV.U32 R4, RZ, RZ, R14 ;  /* 0x000000ffff047224 */ /* 0x000fce00078e000e */
.L_x_1212:
[----:B------:R-:W-:Y:S05]  /*15e50*/  BSYNC B1 ;  /* 0x0000000000017941 */ /* 0x000fea0003800000 */
.L_x_1210:
[----:B------:R-:W-:Y:S02]  /*15e60*/  IMAD.MOV.U32 R9, RZ, RZ, R5 ;  /* 0x000000ffff097224 */ /* 0x000fe400078e0005 */
[----:B------:R-:W-:Y:S01]  /*15e70*/  HFMA2 R5, -RZ, RZ, 0, 0 ;  /* 0x00000000ff057431 */ /* 0x000fe200000001ff */
[----:B------:R-:W-:Y:S01]  /*15e80*/  MOV R8, R4 ;  /* 0x0000000400087202 */ /* 0x000fe20000000f00 */
[----:B------:R-:W-:-:S04]  /*15e90*/  IMAD.MOV.U32 R4, RZ, RZ, R16 ;  /* 0x000000ffff047224 */ /* 0x000fc800078e0010 */
[----:B------:R-:W-:Y:S05]  /*15ea0*/  RET.REL.NODEC R4 `(_Z10mkstrxd_cuILi1ELi4EEviiiiPdPiiS1_dddS0_iS0_iS1_S1_S0_S0_bbbS0_S0_S1_S1_S0_S0_) ;  /* 0xfffffea004547950 */ /* 0x000fea0003c3ffff */
        .weak           $__internal_13_$__cuda_sm20_div_rn_f64_full
        .type           $__internal_13_$__cuda_sm20_div_rn_f64_full,@function
        .size           $__internal_13_$__cuda_sm20_div_rn_f64_full,($__internal_14_$__cuda_sm20_dsqrt_rn_f64_mediumpath_v1 - $__internal_13_$__cuda_sm20_div_rn_f64_full)
$__internal_13_$__cuda_sm20_div_rn_f64_full:
[C---:B------:R-:W-:Y:S01]  /*15eb0*/  FSETP.GEU.AND P0, PT, |R67|.reuse, 1.469367938527859385e-39, PT ;  /* 0x001000004300780b */ /* 0x040fe20003f0e200 */
[----:B------:R-:W-:Y:S01]  /*15ec0*/  IMAD.MOV.U32 R66, RZ, RZ, R64 ;  /* 0x000000ffff427224 */ /* 0x000fe200078e0040 */
[----:B------:R-:W-:Y:S01]  /*15ed0*/  LOP3.LUT R65, R67, 0x800fffff, RZ, 0xc0, !PT ;  /* 0x800fffff43417812 */ /* 0x000fe200078ec0ff */
[----:B------:R-:W-:Y:S01]  /*15ee0*/  IMAD.MOV.U32 R76, RZ, RZ, 0x1 ;  /* 0x00000001ff4c7424 */ /* 0x000fe200078e00ff */
[----:B------:R-:W-:Y:S01]  /*15ef0*/  FSETP.GEU.AND P3, PT, |R69|, 1.469367938527859385e-39, PT ;  /* 0x001000004500780b */ /* 0x000fe20003f6e200 */
[----:B------:R-:W-:Y:S01]  /*15f00*/  BSSY B1, `(.L_x_1214) ;  /* 0x0000057000017945 */ /* 0x000fe20003800000 */
[----:B------:R-:W-:Y:S02]  /*15f10*/  LOP3.LUT R65, R65, 0x3ff00000, RZ, 0xfc, !PT ;  /* 0x3ff0000041417812 */ /* 0x000fe400078efcff */
[----:B------:R-:W-:Y:S02]  /*15f20*/  LOP3.LUT R85, R69, 0x7ff00000, RZ, 0xc0, !PT ;  /* 0x7ff0000045557812 */ /* 0x000fe400078ec0ff */
[----:B------:R-:W-:-:S02]  /*15f30*/  LOP3.LUT R87, R67, 0x7ff00000, RZ, 0xc0, !PT ;  /* 0x7ff0000043577812 */ /* 0x000fc400078ec0ff */
[----:B------:R-:W-:Y:S01]  /*15f40*/  MOV R86, 0x1ca00000 ;  /* 0x1ca0000000567802 */ /* 0x000fe20000000f00 */
[----:B------:R-:W-:Y:S01]  /*15f50*/  @!P0 DMUL R64, R66, 8.98846567431157953865e+307 ;  /* 0x7fe0000042408828 */ /* 0x000fe20000000000 */
[----:B------:R-:W-:Y:S02]  /*15f60*/  ISETP.GE.U32.AND P5, PT, R85, R87, PT ;  /* 0x000000575500720c */ /* 0x000fe40003fa6070 */
[----:B------:R-:W-:Y:S02]  /*15f70*/  MOV R91, R85 ;  /* 0x00000055005b7202 */ /* 0x000fe40000000f00 */
[----:B------:R-:W-:Y:S01]  /*15f80*/  @!P3 LOP3.LUT R78, R67, 0x7ff00000, RZ, 0xc0, !PT ;  /* 0x7ff00000434eb812 */ /* 0x000fe200078ec0ff */
[----:B------:R-:W0:Y:S03]  /*15f90*/  MUFU.RCP64H R77, R65 ;  /* 0x00000041004d7308 */ /* 0x000e260000001800 */
[----:B------:R-:W-:-:S02]  /*15fa0*/  @!P3 ISETP.GE.U32.AND P4, PT, R85, R78, PT ;  /* 0x0000004e5500b20c */ /* 0x000fc40003f86070 */
[----:B------:R-:W-:Y:S02]  /*15fb0*/  @!P0 LOP3.LUT R87, R65, 0x7ff00000, RZ, 0xc0, !PT ;  /* 0x7ff0000041578812 */ /* 0x000fe400078ec0ff */
[----:B------:R-:W-:-:S03]  /*15fc0*/  @!P3 SEL R78, R86, 0x63400000, !P4 ;  /* 0x63400000564eb807 */ /* 0x000fc60006000000 */
[----:B------:R-:W-:Y:S01]  /*15fd0*/  VIADD R92, R87, 0xffffffff ;  /* 0xffffffff575c7836 */ /* 0x000fe20000000000 */
[----:B------:R-:W-:-:S04]  /*15fe0*/  @!P3 LOP3.LUT R78, R78, 0x80000000, R69, 0xf8, !PT ;  /* 0x800000004e4eb812 */ /* 0x000fc800078ef845 */
[----:B------:R-:W-:Y:S01]  /*15ff0*/  @!P3 LOP3.LUT R79, R78, 0x100000, RZ, 0xfc, !PT ;  /* 0x001000004e4fb812 */ /* 0x000fe200078efcff */
[----:B------:R-:W-:Y:S01]  /*16000*/  @!P3 IMAD.MOV.U32 R78, RZ, RZ, RZ ;  /* 0x000000ffff4eb224 */ /* 0x000fe200078e00ff */
[----:B0-----:R-:W-:-:S08]  /*16010*/  DFMA R72, R76, -R64, 1 ;  /* 0x3ff000004c48742b */ /* 0x001fd00000000840 */
[----:B------:R-:W-:-:S08]  /*16020*/  DFMA R72, R72, R72, R72 ;  /* 0x000000484848722b */ /* 0x000fd00000000048 */
[----:B------:R-:W-:Y:S01]  /*16030*/  DFMA R76, R76, R72, R76 ;  /* 0x000000484c4c722b */ /* 0x000fe2000000004c */
[----:B------:R-:W-:-:S04]  /*16040*/  SEL R72, R86, 0x63400000, !P5 ;  /* 0x6340000056487807 */ /* 0x000fc80006800000 */
[----:B------:R-:W-:Y:S01]  /*16050*/  LOP3.LUT R73, R72, 0x800fffff, R69, 0xf8, !PT ;  /* 0x800fffff48497812 */ /* 0x000fe200078ef845 */
[----:B------:R-:W-:Y:S02]  /*16060*/  IMAD.MOV.U32 R72, RZ, RZ, R68 ;  /* 0x000000ffff487224 */ /* 0x000fe400078e0044 */
[----:B------:R-:W-:-:S04]  /*16070*/  DFMA R80, R76, -R64, 1 ;  /* 0x3ff000004c50742b */ /* 0x000fc80000000840 */
[----:B------:R-:W-:-:S04]  /*16080*/  @!P3 DFMA R72, R72, 2, -R78 ;  /* 0x400000004848b82b */ /* 0x000fc8000000084e */
[----:B------:R-:W-:-:S06]  /*16090*/  DFMA R80, R76, R80, R76 ;  /* 0x000000504c50722b */ /* 0x000fcc000000004c */
[----:B------:R-:W-:Y:S02]  /*160a0*/  @!P3 LOP3.LUT R91, R73, 0x7ff00000, RZ, 0xc0, !PT ;  /* 0x7ff00000495bb812 */ /* 0x000fe400078ec0ff */
[----:B------:R-:W-:-:S03]  /*160b0*/  DMUL R78, R80, R72 ;  /* 0x00000048504e7228 */ /* 0x000fc60000000000 */
[----:B------:R-:W-:-:S05]  /*160c0*/  VIADD R76, R91, 0xffffffff ;  /* 0xffffffff5b4c7836 */ /* 0x000fca0000000000 */
[----:B------:R-:W-:Y:S01]  /*160d0*/  ISETP.GT.U32.AND P0, PT, R76, 0x7feffffe, PT ;  /* 0x7feffffe4c00780c */ /* 0x000fe20003f04070 */
[----:B------:R-:W-:-:S03]  /*160e0*/  DFMA R76, R78, -R64, R72 ;  /* 0x800000404e4c722b */ /* 0x000fc60000000048 */
[----:B------:R-:W-:-:S05]  /*160f0*/  ISETP.GT.U32.OR P0, PT, R92, 0x7feffffe, P0 ;  /* 0x7feffffe5c00780c */ /* 0x000fca0000704470 */
[----:B------:R-:W-:-:S08]  /*16100*/  DFMA R78, R80, R76, R78 ;  /* 0x0000004c504e722b */ /* 0x000fd0000000004e */
[----:B------:R-:W-:Y:S05]  /*16110*/  @P0 BRA `(.L_x_1215) ;  /* 0x0000000000740947 */ /* 0x000fea0003800000 */
[----:B------:R-:W-:-:S04]  /*16120*/  LOP3.LUT R68, R67, 0x7ff00000, RZ, 0xc0, !PT ;  /* 0x7ff0000043447812 */ /* 0x000fc800078ec0ff */
[CC--:B------:R-:W-:Y:S02]  /*16130*/  VIADDMNMX R69, R85.reuse, -R68.reuse, 0xb9600000, !PT ;  /* 0xb960000055457446 */ /* 0x0c0fe40007800944 */
[----:B------:R-:W-:Y:S01]  /*16140*/  ISETP.GE.U32.AND P0, PT, R85, R68, PT ;  /* 0x000000445500720c */ /* 0x000fe20003f06070 */
[----:B------:R-:W-:Y:S01]  /*16150*/  IMAD.MOV.U32 R68, RZ, RZ, RZ ;  /* 0x000000ffff447224 */ /* 0x000fe200078e00ff */
[----:B------:R-:W-:Y:S02]  /*16160*/  VIMNMX R69, PT, PT, R69, 0x46a00000, PT ;  /* 0x46a0000045457848 */ /* 0x000fe40003fe0100 */
[----:B------:R-:W-:-:S04]  /*16170*/  SEL R80, R86, 0x63400000, !P0 ;  /* 0x6340000056507807 */ /* 0x000fc80004000000 */
[----:B------:R-:W-:-:S05]  /*16180*/  IADD3 R80, PT, PT, -R80, R69, RZ ;  /* 0x0000004550507210 */ /* 0x000fca0007ffe1ff */
[----:B------:R-:W-:-:S06]  /*16190*/  VIADD R69, R80, 0x7fe00000 ;  /* 0x7fe0000050457836 */ /* 0x000fcc0000000000 */
[----:B------:R-:W-:-:S10]  /*161a0*/  DMUL R76, R78, R68 ;  /* 0x000000444e4c7228 */ /* 0x000fd40000000000 */
[----:B------:R-:W-:-:S13]  /*161b0*/  FSETP.GTU.AND P0, PT, |R77|, 1.469367938527859385e-39, PT ;  /* 0x001000004d00780b */ /* 0x000fda0003f0c200 */
[----:B------:R-:W-:Y:S05]  /*161c0*/  @P0 BRA `(.L_x_1216) ;  /* 0x0000000000a80947 */ /* 0x000fea0003800000 */
[----:B------:R-:W-:Y:S01]  /*161d0*/  DFMA R64, R78, -R64, R72 ;  /* 0x800000404e40722b */ /* 0x000fe20000000048 */
[----:B------:R-:W-:-:S09]  /*161e0*/  MOV R68, RZ ;  /* 0x000000ff00447202 */ /* 0x000fd20000000f00 */
[C---:B------:R-:W-:Y:S02]  /*161f0*/  FSETP.NEU.AND P0, PT, R65.reuse, RZ, PT ;  /* 0x000000ff4100720b */ /* 0x040fe40003f0d000 */
[----:B------:R-:W-:-:S04]  /*16200*/  LOP3.LUT R66, R65, 0x80000000, R67, 0x48, !PT ;  /* 0x8000000041427812 */ /* 0x000fc800078e4843 */
[----:B------:R-:W-:-:S07]  /*16210*/  LOP3.LUT R69, R66, R69, RZ, 0xfc, !PT ;  /* 0x0000004542457212 */ /* 0x000fce00078efcff */
[----:B------:R-:W-:Y:S05]  /*16220*/  @!P0 BRA `(.L_x_1216) ;  /* 0x0000000000908947 */ /* 0x000fea0003800000 */
[----:B------:R-:W-:Y:S01]  /*16230*/  IMAD.MOV R65, RZ, RZ, -R80 ;  /* 0x000000ffff417224 */ /* 0x000fe200078e0a50 */
[----:B------:R-:W-:Y:S01]  /*16240*/  DMUL.RP R68, R78, R68 ;  /* 0x000000444e447228 */ /* 0x000fe20000008000 */
[----:B------:R-:W-:Y:S01]  /*16250*/  IMAD.MOV.U32 R64, RZ, RZ, RZ ;  /* 0x000000ffff407224 */ /* 0x000fe200078e00ff */
[----:B------:R-:W-:-:S05]  /*16260*/  IADD3 R80, PT, PT, -R80, -0x43300000, RZ ;  /* 0xbcd0000050507810 */ /* 0x000fca0007ffe1ff */
[----:B------:R-:W-:-:S03]  /*16270*/  DFMA R64, R76, -R64, R78 ;  /* 0x800000404c40722b */ /* 0x000fc6000000004e */
[----:B------:R-:W-:-:S07]  /*16280*/  LOP3.LUT R66, R69, R66, RZ, 0x3c, !PT ;  /* 0x0000004245427212 */ /* 0x000fce00078e3cff */
[----:B------:R-:W-:-:S04]  /*16290*/  FSETP.NEU.AND P0, PT, |R65|, R80, PT ;  /* 0x000000504100720b */ /* 0x000fc80003f0d200 */
[----:B------:R-:W-:Y:S02]  /*162a0*/  FSEL R68, R68, R76, !P0 ;  /* 0x0000004c44447208 */ /* 0x000fe40004000000 */
[----:B------:R-:W-:-:S04]  /*162b0*/  FSEL R76, R66, R77, !P0 ;  /* 0x0000004d424c7208 */ /* 0x000fc80004000000 */
[----:B------:R-:W-:Y:S01]  /*162c0*/  MOV R77, R76 ;  /* 0x0000004c004d7202 */ /* 0x000fe20000000f00 */
[----:B------:R-:W-:Y:S01]  /*162d0*/  IMAD.MOV.U32 R76, RZ, RZ, R68 ;  /* 0x000000ffff4c7224 */ /* 0x000fe200078e0044 */
[----:B------:R-:W-:Y:S06]  /*162e0*/  BRA `(.L_x_1216) ;  /* 0x0000000000607947 */ /* 0x000fec0003800000 */
.L_x_1215:
        /* <DEDUP_REMOVED lines=12> */
[----:B------:R-:W-:Y:S01]  /*163b0*/  @!P0 IMAD.MOV.U32 R76, RZ, RZ, RZ ;  /* 0x000000ffff4c8224 */ /* 0x000fe200078e00ff */
[----:B------:R-:W-:Y:S01]  /*163c0*/  @P0 MOV R76, RZ ;  /* 0x000000ff004c0202 */ /* 0x000fe20000000f00 */
[----:B------:R-:W-:Y:S02]  /*163d0*/  @!P0 IMAD.MOV.U32 R77, RZ, RZ, R66 ;  /* 0x000000ffff4d8224 */ /* 0x000fe400078e0042 */
[----:B------:R-:W-:Y:S01]  /*163e0*/  @P0 IMAD.MOV.U32 R77, RZ, RZ, R64 ;  /* 0x000000ffff4d0224 */ /* 0x000fe200078e0040 */
[----:B------:R-:W-:Y:S06]  /*163f0*/  BRA `(.L_x_1216) ;  /* 0x00000000001c7947 */ /* 0x000fec0003800000 */
.L_x_1218:
[----:B------:R-:W-:-:S05]  /*16400*/  LOP3.LUT R76, R67, 0x80000, RZ, 0xfc, !PT ;  /* 0x00080000434c7812 */ /* 0x000fca00078efcff */
[----:B------:R-:W-:Y:S01]  /*16410*/  IMAD.MOV.U32 R77, RZ, RZ, R76 ;  /* 0x000000ffff4d7224 */ /* 0x000fe200078e004c */
[----:B------:R-:W-:Y:S01]  /*16420*/  MOV R76, R66 ;  /* 0x00000042004c7202 */ /* 0x000fe20000000f00 */
[----:B------:R-:W-:Y:S06]  /*16430*/  BRA `(.L_x_1216) ;  /* 0x00000000000c7947 */ /* 0x000fec0003800000 */
.L_x_1217:
[----:B------:R-:W-:-:S05]  /*16440*/  LOP3.LUT R76, R69, 0x80000, RZ, 0xfc, !PT ;  /* 0x00080000454c7812 */ /* 0x000fca00078efcff */
[----:B------:R-:W-:Y:S02]  /*16450*/  IMAD.MOV.U32 R77, RZ, RZ, R76 ;  /* 0x000000ffff4d7224 */ /* 0x000fe400078e004c */
[----:B------:R-:W-:-:S07]  /*16460*/  IMAD.MOV.U32 R76, RZ, RZ, R68 ;  /* 0x000000ffff4c7224 */ /* 0x000fce00078e0044 */
.L_x_1216:
[----:B------:R-:W-:Y:S05]  /*16470*/  BSYNC B1 ;  /* 0x0000000000017941 */ /* 0x000fea0003800000 */
.L_x_1214:
[----:B------:R-:W-:Y:S01]  /*16480*/  MOV R64, R63 ;  /* 0x0000003f00407202 */ /* 0x000fe20000000f00 */
[----:B------:R-:W-:-:S04]  /*16490*/  IMAD.MOV.U32 R65, RZ, RZ, 0x0 ;  /* 0x00000000ff417424 */ /* 0x000fc800078e00ff */
[----:B------:R-:W-:Y:S05]  /*164a0*/  RET.REL.NODEC R64 `(_Z10mkstrxd_cuILi1ELi4EEviiiiPdPiiS1_dddS0_iS0_iS1_S1_S0_S0_bbbS0_S0_S1_S1_S0_S0_) ;  /* 0xfffffe9840d47950 */ /* 0x000fea0003c3ffff */
        .weak           $__internal_14_$__cuda_sm20_dsqrt_rn_f64_mediumpath_v1
        .type           $__internal_14_$__cuda_sm20_dsqrt_rn_f64_mediumpath_v1,@function
        .size           $__internal_14_$__cuda_sm20_dsqrt_rn_f64_mediumpath_v1,($__internal_15_$__cuda_sm20_sqrt_rn_f32_slowpath - $__internal_14_$__cuda_sm20_dsqrt_rn_f64_mediumpath_v1)
$__internal_14_$__cuda_sm20_dsqrt_rn_f64_mediumpath_v1:
[----:B------:R-:W-:Y:S01]  /*164b0*/  ISETP.GE.U32.AND P0, PT, R28, -0x3400000, PT ;  /* 0xfcc000001c00780c */ /* 0x000fe20003f06070 */
[----:B------:R-:W-:Y:S01]  /*164c0*/  BSSY.RECONVERGENT B3, `(.L_x_1219) ;  /* 0x000002a000037945 */ /* 0x000fe20003800200 */
[----:B------:R-:W-:Y:S01]  /*164d0*/  IMAD.MOV.U32 R30, RZ, RZ, R46 ;  /* 0x000000ffff1e7224 */ /* 0x000fe200078e002e */
[----:B------:R-:W-:Y:S01]  /*164e0*/  MOV R31, R47 ;  /* 0x0000002f001f7202 */ /* 0x000fe20000000f00 */
[----:B------:R-:W-:Y:S01]  /*164f0*/  IMAD.MOV.U32 R28, RZ, RZ, R58 ;  /* 0x000000ffff1c7224 */ /* 0x000fe200078e003a */
[----:B------:R-:W-:Y:S01]  /*16500*/  MOV R32, R60 ;  /* 0x0000003c00207202 */ /* 0x000fe20000000f00 */
[----:B------:R-:W-:Y:S02]  /*16510*/  IMAD.MOV.U32 R29, RZ, RZ, R59 ;  /* 0x000000ffff1d7224 */ /* 0x000fe400078e003b */
[----:B------:R-:W-:Y:S02]  /*16520*/  IMAD.MOV.U32 R46, RZ, RZ, R61 ;  /* 0x000000ffff2e7224 */ /* 0x000fe400078e003d */
[----:B------:R-:W-:-:S03]  /*16530*/  IMAD.MOV.U32 R47, RZ, RZ, R62 ;  /* 0x000000ffff2f7224 */ /* 0x000fc600078e003e */
        /* <DEDUP_REMOVED lines=9> */
.L_x_1220:
        /* <DEDUP_REMOVED lines=24> */
.L_x_1222:
[----:B------:R-:W-:-:S11]  /*16750*/  DADD R28, R30, R30 ;  /* 0x000000001e1c7229 */ /* 0x000fd6000000001e */
.L_x_1221:
[----:B------:R-:W-:Y:S05]  /*16760*/  BSYNC.RECONVERGENT B3 ;  /* 0x0000000000037941 */ /* 0x000fea0003800200 */
.L_x_1219:
[----:B------:R-:W-:Y:S01]  /*16770*/  IMAD.MOV.U32 R30, RZ, RZ, R28 ;  /* 0x000000ffff1e7224 */ /* 0x000fe200078e001c */
[----:B------:R-:W-:Y:S01]  /*16780*/  MOV R31, R29 ;  /* 0x0000001d001f7202 */ /* 0x000fe20000000f00 */
[----:B------:R-:W-:Y:S02]  /*16790*/  IMAD.MOV.U32 R28, RZ, RZ, R63 ;  /* 0x000000ffff1c7224 */ /* 0x000fe400078e003f */
[----:B------:R-:W-:-:S04]  /*167a0*/  IMAD.MOV.U32 R29, RZ, RZ, 0x0 ;  /* 0x00000000ff1d7424 */ /* 0x000fc800078e00ff */
[----:B------:R-:W-:Y:S05]  /*167b0*/  RET.REL.NODEC R28 `(_Z10mkstrxd_cuILi1ELi4EEviiiiPdPiiS1_dddS0_iS0_iS1_S1_S0_S0_bbbS0_S0_S1_S1_S0_S0_) ;  /* 0xfffffe981c107950 */ /* 0x000fea0003c3ffff */
        .weak           $__internal_15_$__cuda_sm20_sqrt_rn_f32_slowpath
        .type           $__internal_15_$__cuda_sm20_sqrt_rn_f32_slowpath,@function
        .size           $__internal_15_$__cuda_sm20_sqrt_rn_f32_slowpath,($_Z10mkstrxd_cuILi1ELi4EEviiiiPdPiiS1_dddS0_iS0_iS1_S1_S0_S0_bbbS0_S0_S1_S1_S0_S0_$__internal_trig_reduction_slowpathd - $__internal_15_$__cuda_sm20_sqrt_rn_f32_slowpath)
$__internal_15_$__cuda_sm20_sqrt_rn_f32_slowpath:
[----:B------:R-:W-:-:S13]  /*167c0*/  LOP3.LUT P0, RZ, R4, 0x7fffffff, RZ, 0xc0, !PT ;  /* 0x7fffffff04ff7812 */ /* 0x000fda000780c0ff */
[----:B------:R-:W-:Y:S05]  /*167d0*/  @!P0 BRA `(.L_x_1223) ;  /* 0x0000000000448947 */ /* 0x000fea0003800000 */
[----:B------:R-:W-:Y:S02]  /*167e0*/  FSETP.GEU.FTZ.AND P0, PT, R4, RZ, PT ;  /* 0x000000ff0400720b */ /* 0x000fe40003f1e000 */
[----:B------:R-:W-:-:S11]  /*167f0*/  MOV R0, R4 ;  /* 0x0000000400007202 */ /* 0x000fd60000000f00 */
        /* <DEDUP_REMOVED lines=9> */
[----:B------:R-:W-:-:S03]  /*16890*/  @P0 FMUL.FTZ R5, R5, 0.5 ;  /* 0x3f00000005050820 */ /* 0x000fc60000410000 */
[----:B------:R-:W-:-:S04]  /*168a0*/  @P0 FADD.FTZ R9, -R8, -RZ ;  /* 0x800000ff08090221 */ /* 0x000fc80000010100 */
[----:B------:R-:W-:Y:S01]  /*168b0*/  @P0 FFMA R9, R8, R9, R4 ;  /* 0x0000000908090223 */ /* 0x000fe20000000004 */
[----:B------:R-:W-:-:S03]  /*168c0*/  @!P0 IMAD.MOV.U32 R4, RZ, RZ, R0 ;  /* 0x000000ffff048224 */ /* 0x000fc600078e0000 */
[----:B------:R-:W-:-:S04]  /*168d0*/  @P0 FFMA R5, R9, R5, R8 ;  /* 0x0000000509050223 */ /* 0x000fc80000000008 */
[----:B------:R-:W-:-:S07]  /*168e0*/  @P0 FMUL.FTZ R4, R5, 2.3283064365386962891e-10 ;  /* 0x2f80000005040820 */ /* 0x000fce0000410000 */
.L_x_1223:
[----:B------:R-:W-:Y:S01]  /*168f0*/  MOV R0, R4 ;  /* 0x0000000400007202 */ /* 0x000fe20000000f00 */
[----:B------:R-:W-:Y:S02]  /*16900*/  IMAD.MOV.U32 R4, RZ, RZ, R10 ;  /* 0x000000ffff047224 */ /* 0x000fe400078e000a */
[----:B------:R-:W-:-:S04]  /*16910*/  IMAD.MOV.U32 R5, RZ, RZ, 0x0 ;  /* 0x00000000ff057424 */ /* 0x000fc800078e00ff */
[----:B------:R-:W-:Y:S05]  /*16920*/  RET.REL.NODEC R4 `(_Z10mkstrxd_cuILi1ELi4EEviiiiPdPiiS1_dddS0_iS0_iS1_S1_S0_S0_bbbS0_S0_S1_S1_S0_S0_) ;  /* 0xfffffe9404b47950 */ /* 0x000fea0003c3ffff */
        .type           $_Z10mkstrxd_cuILi1ELi4EEviiiiPdPiiS1_dddS0_iS0_iS1_S1_S0_S0_bbbS0_S0_S1_S1_S0_S0_$__internal_trig_reduction_slowpathd,@function
        .size           $_Z10mkstrxd_cuILi1ELi4EEviiiiPdPiiS1_dddS0_iS0_iS1_S1_S0_S0_bbbS0_S0_S1_S1_S0_S0_$__internal_trig_reduction_slowpathd,(.L_x_2842 - $_Z10mkstrxd_cuILi1ELi4EEviiiiPdPiiS1_dddS0_iS0_iS1_S1_S0_S0_bbbS0_S0_S1_S1_S0_S0_$__internal_trig_reduction_slowpathd)
$_Z10mkstrxd_cuILi1ELi4EEviiiiPdPiiS1_dddS0_iS0_iS1_S1_S0_S0_bbbS0_S0_S1_S1_S0_S0_$__internal_trig_reduction_slowpathd:
[--C-:B------:R-:W-:Y:S01]  /*16930*/  SHF.R.U32.HI R22, RZ, 0x14, R28.reuse ;  /* 0x00000014ff167819 */ /* 0x100fe2000001161c */
[----:B------:R-:W-:Y:S01]  /*16940*/  IMAD.MOV.U32 R9, RZ, RZ, R28 ;  /* 0x000000ffff097224 */ /* 0x000fe200078e001c */
[----:B------:R-:W-:Y:S01]  /*16950*/  MOV R16, R0 ;  /* 0x0000000000107202 */ /* 0x000fe20000000f00 */
[----:B------:R-:W-:Y:S01]  /*16960*/  IMAD.MOV.U32 R0, RZ, RZ, RZ ;  /* 0x000000ffff007224 */ /* 0x000fe200078e00ff */
[----:B------:R-:W-:-:S04]  /*16970*/  LOP3.LUT R4, R22, 0x7ff, RZ, 0xc0, !PT ;  /* 0x000007ff16047812 */ /* 0x000fc800078ec0ff */
[----:B------:R-:W-:-:S13]  /*16980*/  ISETP.NE.AND P0, PT, R4, 0x7ff, PT ;  /* 0x000007ff0400780c */ /* 0x000fda0003f05270 */
[----:B------:R-:W-:Y:S05]  /*16990*/  @!P0 BRA `(.L_x_1224) ;  /* 0x0000000800548947 */ /* 0x000fea0003800000 */
[----:B------:R-:W-:Y:S01]  /*169a0*/  IADD3 R0, PT, PT, R4, -0x400, RZ ;  /* 0xfffffc0004007810 */ /* 0x000fe20007ffe0ff */
[----:B------:R-:W-:Y:S01]  /*169b0*/  BSSY.RECONVERGENT B3, `(.L_x_1225) ;  /* 0x0000032000037945 */ /* 0x000fe20003800200 */
[----:B------:R-:W-:Y:S02]  /*169c0*/  CS2R R4, SRZ ;  /* 0x0000000000047805 */ /* 0x000fe4000001ff00 */
[----:B------:R-:W-:Y:S02]  /*169d0*/  SHF.R.U32.HI R24, RZ, 0x6, R0 ;  /* 0x00000006ff187819 */ /* 0x000fe40000011600 */
[----:B------:R-:W-:Y:S02]  /*169e0*/  ISETP.GE.U32.AND P0, PT, R0, 0x80, PT ;  /* 0x000000800000780c */ /* 0x000fe40003f06070 */
[C---:B------:R-:W-:Y:S02]  /*169f0*/  IADD3 R0, PT, PT, -R24.reuse, 0x13, RZ ;  /* 0x0000001318007810 */ /* 0x040fe40007ffe1ff */
[----:B------:R-:W-:-:S02]  /*16a00*/  IADD3 R8, PT, PT, -R24, 0xf, RZ ;  /* 0x0000000f18087810 */ /* 0x000fc40007ffe1ff */
[----:B------:R-:W-:Y:S01]  /*16a10*/  SEL R25, R0, 0x12, P0 ;  /* 0x0000001200197807 */ /* 0x000fe20000000000 */
[----:B------:R-:W-:-:S03]  /*16a20*/  VIADD R0, R1, 0x140 ;  /* 0x0000014001007836 */ /* 0x000fc60000000000 */
[----:B------:R-:W-:-:S13]  /*16a30*/  ISETP.GE.AND P0, PT, R8, R25, PT ;  /* 0x000000190800720c */ /* 0x000fda0003f06270 */
[----:B------:R-:W-:Y:S05]  /*16a40*/  @P0 BRA `(.L_x_1226) ;  /* 0x0000000000a00947 */ /* 0x000fea0003800000 */
[----:B------:R-:W0:Y:S01]  /*16a50*/  LDC.64 R32, c[0x0][0x358] ;  /* 0x0000d600ff207b82 */ /* 0x000e220000000a00 */
[C---:B------:R-:W-:Y:S01]  /*16a60*/  SHF.L.U64.HI R9, R16.reuse, 0xb, R9 ;  /* 0x0000000b10097819 */ /* 0x040fe20000010209 */
[----:B------:R-:W-:Y:S01]  /*16a70*/  BSSY.RECONVERGENT B4, `(.L_x_1227) ;  /* 0x0000024000047945 */ /* 0x000fe20003800200 */
[----:B------:R-:W-:Y:S01]  /*16a80*/  IMAD.SHL.U32 R23, R16, 0x800, RZ ;  /* 0x0000080010177824 */ /* 0x000fe200078e00ff */
[----:B------:R-:W-:Y:S01]  /*16a90*/  MOV R18, R8 ;  /* 0x0000000800127202 */ /* 0x000fe20000000f00 */
[----:B------:R-:W-:Y:S01]  /*16aa0*/  IMAD.MOV.U32 R17, RZ, RZ, RZ ;  /* 0x000000ffff117224 */ /* 0x000fe200078e00ff */
[----:B------:R-:W-:Y:S02]  /*16ab0*/  IADD3 R16, PT, PT, RZ, -R24, -R25 ;  /* 0x80000018ff107210 */ /* 0x000fe40007ffe819 */
[----:B------:R-:W-:Y:S02]  /*16ac0*/  CS2R R4, SRZ ;  /* 0x0000000000047805 */ /* 0x000fe4000001ff00 */
[----:B------:R-:W-:-:S07]  /*16ad0*/  LOP3.LUT R30, R9, 0x80000000, RZ, 0xfc, !PT ;  /* 0x80000000091e7812 */ /* 0x000fce00078efcff */
.L_x_1228:
[----:B------:R-:W1:Y:S01]  /*16ae0*/  LDC.64 R8, c[0x4][0x10] ;  /* 0x01000400ff087b82 */ /* 0x000e620000000a00 */
[----:B0-----:R-:W-:Y:S02]  /*16af0*/  R2UR UR4, R32 ;  /* 0x00000000200472ca */ /* 0x001fe400000e0000 */
[----:B------:R-:W-:Y:S01]  /*16b00*/  R2UR UR5, R33 ;  /* 0x00000000210572ca */ /* 0x000fe200000e0000 */
[----:B-1----:R-:W-:-:S12]  /*16b10*/  IMAD.WIDE R8, R18, 0x8, R8 ;  /* 0x0000000812087825 */ /* 0x002fd800078e0208 */
[----:B------:R-:W2:Y:S01]  /*16b20*/  LDG.E.64.CONSTANT R8, desc[UR4][R8.64] ;  /* 0x0000000408087981 */ /* 0x000ea2000c1e9b00 */
[----:B------:R-:W-:Y:S02]  /*16b30*/  VIADD R16, R16, 0x1 ;  /* 0x0000000110107836 */ /* 0x000fe40000000000 */
[----:B------:R-:W-:Y:S02]  /*16b40*/  VIADD R18, R18, 0x1 ;  /* 0x0000000112127836 */ /* 0x000fe40000000000 */
[----:B--2---:R-:W-:-:S04]  /*16b50*/  IMAD.WIDE.U32 R4, P4, R8, R23, R4 ;  /* 0x0000001708047225 */ /* 0x004fc80007880004 */
[CC--:B------:R-:W-:Y:S02]  /*16b60*/  IMAD R19, R8.reuse, R30.reuse, RZ ;  /* 0x0000001e08137224 */ /* 0x0c0fe400078e02ff */
[----:B------:R-:W-:Y:S02]  /*16b70*/  IMAD R31, R9, R23, RZ ;  /* 0x00000017091f7224 */ /* 0x000fe400078e02ff */
[----:B------:R-:W-:Y:S01]  /*16b80*/  IMAD.HI.U32 R8, R8, R30, RZ ;  /* 0x0000001e08087227 */ /* 0x000fe200078e00ff */
[----:B------:R-:W-:-:S03]  /*16b90*/  IADD3 R5, P0, PT, R19, R5, RZ ;  /* 0x0000000513057210 */ /* 0x000fc60007f1e0ff */
[----:B------:R-:W-:Y:S01]  /*16ba0*/  IMAD R19, R17, 0x8, R0 ;  /* 0x0000000811137824 */ /* 0x000fe200078e0200 */
[----:B------:R-:W-:Y:S01]  /*16bb0*/  IADD3 R5, P1, PT, R31, R5, RZ ;  /* 0x000000051f057210 */ /* 0x000fe20007f3e0ff */
[----:B------:R-:W-:-:S04]  /*16bc0*/  IMAD.HI.U32 R31, R9, R23, RZ ;  /* 0x00000017091f7227 */ /* 0x000fc800078e00ff */
[----:B------:R0:W-:Y:S01]  /*16bd0*/  STL.64 [R19], R4 ;  /* 0x0000000413007387 */ /* 0x0001e20000100a00 */
[----:B------:R-:W-:Y:S01]  /*16be0*/  VIADD R17, R17, 0x1 ;  /* 0x0000000111117836 */ /* 0x000fe20000000000 */
[----:B0-----:R-:W-:Y:S01]  /*16bf0*/  IADD3.X R4, PT, PT, R8, RZ, RZ, P4, !PT ;  /* 0x000000ff08047210 */ /* 0x001fe200027fe4ff */
[CC--:B------:R-:W-:Y:S02]  /*16c00*/  IMAD R5, R9.reuse, R30.reuse, RZ ;  /* 0x0000001e09057224 */ /* 0x0c0fe400078e02ff */
[----:B------:R-:W-:Y:S01]  /*16c10*/  IMAD.HI.U32 R8, R9, R30, RZ ;  /* 0x0000001e09087227 */ /* 0x000fe200078e00ff */
[----:B------:R-:W-:-:S04]  /*16c20*/  IADD3.X R4, P0, PT, R31, R4, RZ, P0, !PT ;  /* 0x000000041f047210 */ /* 0x000fc8000071e4ff */
[----:B------:R-:W-:Y:S01]  /*16c30*/  IADD3.X R5, P1, PT, R5, R4, RZ, P1, !PT ;  /* 0x0000000405057210 */ /* 0x000fe20000f3e4ff */
[----:B------:R-:W-:Y:S01]  /*16c40*/  IMAD.X R4, RZ, RZ, R8, P0 ;  /* 0x000000ffff047224 */ /* 0x000fe200000e0608 */
[----:B------:R-:W-:-:S04]  /*16c50*/  ISETP.NE.AND P0, PT, R16, -0xf, PT ;  /* 0xfffffff11000780c */ /* 0x000fc80003f05270 */
[----:B------:R-:W-:-:S04]  /*16c60*/  IADD3.X R4, PT, PT, RZ, R4, RZ, P1, !PT ;  /* 0x00000004ff047210 */ /* 0x000fc80000ffe4ff */
[----:B------:R-:W-:-:S04]  /*16c70*/  LOP3.LUT R5, R5, R4, RZ, 0x3c, !PT ;  /* 0x0000000405057212 */ /* 0x000fc800078e3cff */
[----:B------:R-:W-:-:S04]  /*16c80*/  LOP3.LUT R4, R5, R4, RZ, 0x3c, !PT ;  /* 0x0000000405047212 */ /* 0x000fc800078e3cff */
[----:B------:R-:W-:Y:S01]  /*16c90*/  LOP3.LUT R5, R5, R4, RZ, 0x3c, !PT ;  /* 0x0000000405057212 */ /* 0x000fe200078e3cff */
[----:B------:R-:W-:Y:S06]  /*16ca0*/  @P0 BRA `(.L_x_1228) ;  /* 0xfffffffc008c0947 */ /* 0x000fec000383ffff */
[----:B------:R-:W-:Y:S05]  /*16cb0*/  BSYNC.RECONVERGENT B4 ;  /* 0x0000000000047941 */ /* 0x000fea0003800200 */
.L_x_1227:
[----:B------:R-:W-:-:S07]  /*16cc0*/  MOV R8, R25 ;  /* 0x0000001900087202 */ /* 0x000fce0000000f00 */
.L_x_1226:
[----:B------:R-:W-:Y:S05]  /*16cd0*/  BSYNC.RECONVERGENT B3 ;  /* 0x0000000000037941 */ /* 0x000fea0003800200 */
.L_x_1225:
[----:B------:R-:W-:Y:S01]  /*16ce0*/  LOP3.LUT P0, R19, R22, 0x3f, RZ, 0xc0, !PT ;  /* 0x0000003f16137812 */ /* 0x000fe2000780c0ff */
[----:B------:R-:W-:-:S04]  /*16cf0*/  IMAD.IADD R8, R24, 0x1, R8 ;  /* 0x0000000118087824 */ /* 0x000fc800078e0208 */
[----:B------:R-:W-:-:S05]  /*16d00*/  IMAD.U32 R0, R8, 0x8, R0 ;  /* 0x0000000808007824 */ /* 0x000fca00078e0000 */
[----:B------:R0:W-:Y:S04]  /*16d10*/  STL.64 [R0+-0x78], R4 ;  /* 0xffff880400007387 */ /* 0x0001e80000100a00 */
[----:B------:R-:W2:Y:S04]  /*16d20*/  LDL.64 R24, [R1+0x150] ;  /* 0x0001500001187983 */ /* 0x000ea80000100a00 */
[----:B------:R-:W3:Y:S04]  /*16d30*/  LDL.64 R22, [R1+0x158] ;  /* 0x0001580001167983 */ /* 0x000ee80000100a00 */
[----:B0-----:R-:W4:Y:S01]  /*16d40*/  @P0 LDL.64 R4, [R1+0x148] ;  /* 0x0001480001040983 */ /* 0x001f220000100a00 */
[----:B------:R-:W-:Y:S01]  /*16d50*/  @P0 LOP3.LUT R0, R19, 0x3f, RZ, 0x3c, !PT ;  /* 0x0000003f13000812 */ /* 0x000fe200078e3cff */
[----:B------:R-:W-:Y:S01]  /*16d60*/  BSSY.RECONVERGENT B3, `(.L_x_1229) ;  /* 0x0000034000037945 */ /* 0x000fe20003800200 */
[----:B--2---:R-:W-:-:S02]  /*16d70*/  @P0 SHF.R.U32.HI R17, RZ, 0x1, R25 ;  /* 0x00000001ff110819 */ /* 0x004fc40000011619 */
[----:B------:R-:W-:Y:S02]  /*16d80*/  @P0 SHF.R.U64 R16, R24, 0x1, R25 ;  /* 0x0000000118100819 */ /* 0x000fe40000001219 */
[--C-:B----4-:R-:W-:Y:S02]  /*16d90*/  @P0 SHF.R.U64 R4, R4, 0x1, R5.reuse ;  /* 0x0000000104040819 */ /* 0x110fe40000001205 */
[----:B------:R-:W-:Y:S02]  /*16da0*/  @P0 SHF.R.U32.HI R5, RZ, 0x1, R5 ;  /* 0x00000001ff050819 */ /* 0x000fe40000011605 */
[-C--:B------:R-:W-:Y:S02]  /*16db0*/  @P0 SHF.L.U32 R8, R24, R19.reuse, RZ ;  /* 0x0000001318080219 */ /* 0x080fe400000006ff */
[----:B------:R-:W-:Y:S02]  /*16dc0*/  @P0 SHF.R.U64 R4, R4, R0, R5 ;  /* 0x0000000004040219 */ /* 0x000fe40000001205 */
[----:B------:R-:W-:-:S02]  /*16dd0*/  @P0 SHF.L.U64.HI R9, R24, R19, R25 ;  /* 0x0000001318090219 */ /* 0x000fc40000010219 */
[-C--:B------:R-:W-:Y:S02]  /*16de0*/  @P0 SHF.R.U32.HI R5, RZ, R0.reuse, R5 ;  /* 0x00000000ff050219 */ /* 0x080fe40000011605 */
[----:B---3--:R-:W-:Y:S02]  /*16df0*/  @P0 SHF.L.U32 R18, R22, R19, RZ ;  /* 0x0000001316120219 */ /* 0x008fe400000006ff */
[----:B------:R-:W-:Y:S02]  /*16e00*/  @P0 SHF.R.U64 R16, R16, R0, R17 ;  /* 0x0000000010100219 */ /* 0x000fe40000001211 */
[----:B------:R-:W-:Y:S02]  /*16e10*/  @P0 LOP3.LUT R24, R8, R4, RZ, 0xfc, !PT ;  /* 0x0000000408180212 */ /* 0x000fe400078efcff */
[----:B------:R-:W-:Y:S02]  /*16e20*/  @P0 LOP3.LUT R25, R9, R5, RZ, 0xfc, !PT ;  /* 0x0000000509190212 */ /* 0x000fe400078efcff */
[----:B------:R-:W-:-:S02]  /*16e30*/  @P0 SHF.L.U64.HI R4, R22, R19, R23 ;  /* 0x0000001316040219 */ /* 0x000fc40000010217 */
[----:B------:R-:W-:Y:S02]  /*16e40*/  @P0 LOP3.LUT R22, R18, R16, RZ, 0xfc, !PT ;  /* 0x0000001012160212 */ /* 0x000fe400078efcff */
[----:B------:R-:W-:Y:S02]  /*16e50*/  @P0 SHF.R.U32.HI R0, RZ, R0, R17 ;  /* 0x00000000ff000219 */ /* 0x000fe40000011611 */
[C---:B------:R-:W-:Y:S02]  /*16e60*/  SHF.L.U32 R16, R24.reuse, 0x2, RZ ;  /* 0x0000000218107819 */ /* 0x040fe400000006ff */
[----:B------:R-:W-:Y:S02]  /*16e70*/  SHF.L.U64.HI R24, R24, 0x2, R25 ;  /* 0x0000000218187819 */ /* 0x000fe40000010219 */
[----:B------:R-:W-:Y:S02]  /*16e80*/  @P0 LOP3.LUT R23, R4, R0, RZ, 0xfc, !PT ;  /* 0x0000000004170212 */ /* 0x000fe400078efcff */
[----:B------:R-:W-:-:S02]  /*16e90*/  SHF.L.W.U32.HI R25, R25, 0x2, R22 ;  /* 0x0000000219197819 */ /* 0x000fc40000010e16 */
[----:B------:R-:W-:Y:S02]  /*16ea0*/  IADD3 RZ, P0, PT, RZ, -R16, RZ ;  /* 0x80000010ffff7210 */ /* 0x000fe40007f1e0ff */
[----:B------:R-:W-:Y:S02]  /*16eb0*/  LOP3.LUT R4, RZ, R24, RZ, 0x33, !PT ;  /* 0x00000018ff047212 */ /* 0x000fe400078e33ff */
[----:B------:R-:W-:Y:S02]  /*16ec0*/  SHF.L.W.U32.HI R0, R22, 0x2, R23 ;  /* 0x0000000216007819 */ /* 0x000fe40000010e17 */
[----:B------:R-:W-:Y:S02]  /*16ed0*/  LOP3.LUT R5, RZ, R25, RZ, 0x33, !PT ;  /* 0x00000019ff057212 */ /* 0x000fe400078e33ff */
[----:B------:R-:W-:Y:S02]  /*16ee0*/  IADD3.X R4, P0, PT, RZ, R4, RZ, P0, !PT ;  /* 0x00000004ff047210 */ /* 0x000fe4000071e4ff */
[----:B------:R-:W-:-:S02]  /*16ef0*/  LOP3.LUT R8, RZ, R0, RZ, 0x33, !PT ;  /* 0x00000000ff087212 */ /* 0x000fc400078e33ff */
[----:B------:R-:W-:Y:S02]  /*16f00*/  IADD3.X R5, P1, PT, RZ, R5, RZ, P0, !PT ;  /* 0x00000005ff057210 */ /* 0x000fe4000073e4ff */
[----:B------:R-:W-:-:S03]  /*16f10*/  ISETP.GT.U32.AND P4, PT, R25, -0x1, PT ;  /* 0xffffffff1900780c */ /* 0x000fc60003f84070 */
[----:B------:R-:W-:Y:S01]  /*16f20*/  IMAD.X R8, RZ, RZ, R8, P1 ;  /* 0x000000ffff087224 */ /* 0x000fe200008e0608 */
[----:B------:R-:W-:-:S04]  /*16f30*/  ISETP.GT.AND.EX P0, PT, R0, -0x1, PT, P4 ;  /* 0xffffffff0000780c */ /* 0x000fc80003f04340 */
[----:B------:R-:W-:Y:S02]  /*16f40*/  SEL R18, R0, R8, P0 ;  /* 0x0000000800127207 */ /* 0x000fe40000000000 */
[----:B------:R-:W-:Y:S02]  /*16f50*/  SEL R17, R25, R5, P0 ;  /* 0x0000000519117207 */ /* 0x000fe40000000000 */
[----:B------:R-:W-:-:S04]  /*16f60*/  ISETP.NE.U32.AND P1, PT, R18, RZ, PT ;  /* 0x000000ff1200720c */ /* 0x000fc80003f25070 */
[----:B------:R-:W-:-:S06]  /*16f70*/  SEL R5, R17, R18, !P1 ;  /* 0x0000001211057207 */ /* 0x000fcc0004800000 */
[----:B------:R-:W0:Y:S02]  /*16f80*/  FLO.U32 R5, R5 ;  /* 0x0000000500057300 */ /* 0x000e2400000e0000 */
[C---:B0-----:R-:W-:Y:S02]  /*16f90*/  IADD3 R8, PT, PT, -R5.reuse, 0x1f, RZ ;  /* 0x0000001f05087810 */ /* 0x041fe40007ffe1ff */
[----:B------:R-:W-:-:S03]  /*16fa0*/  IADD3 R9, PT, PT, -R5, 0x3f, RZ ;  /* 0x0000003f05097810 */ /* 0x000fc60007ffe1ff */
[----:B------:R-:W-:-:S05]  /*16fb0*/  @P1 IMAD.MOV R9, RZ, RZ, R8 ;  /* 0x000000ffff091224 */ /* 0x000fca00078e0208 */
[----:B------:R-:W-:Y:S02]  /*16fc0*/  ISETP.NE.AND P1, PT, R9, RZ, PT ;  /* 0x000000ff0900720c */ /* 0x000fe40003f25270 */
[----:B------:R-:W-:Y:S02]  /*16fd0*/  SEL R24, R24, R4, P0 ;  /* 0x0000000418187207 */ /* 0x000fe40000000000 */
[----:B------:R-:W-:-:S09]  /*16fe0*/  @!P0 IADD3 R16, PT, PT, -R16, RZ, RZ ;  /* 0x000000ff10108210 */ /* 0x000fd20007ffe1ff */
[----:B------:R-:W-:Y:S05]  /*16ff0*/  @!P1 BRA `(.L_x_1230) ;  /* 0x0000000000289947 */ /* 0x000fea0003800000 */
        /* <DEDUP_REMOVED lines=10> */
.L_x_1230:
[----:B------:R-:W-:Y:S05]  /*170a0*/  BSYNC.RECONVERGENT B3 ;  /* 0x0000000000037941 */ /* 0x000fea0003800200 */
.L_x_1229:
[----:B------:R-:W-:Y:S01]  /*170b0*/  IMAD.WIDE.U32 R24, R17, 0x2168c235, RZ ;  /* 0x2168c23511187825 */ /* 0x000fe200078e00ff */
[----:B------:R-:W-:-:S03]  /*170c0*/  SHF.R.U32.HI R23, RZ, 0x1e, R23 ;  /* 0x0000001eff177819 */ /* 0x000fc60000011617 */
[----:B------:R-:W-:Y:S01]  /*170d0*/  IMAD.MOV.U32 R4, RZ, RZ, R25 ;  /* 0x000000ffff047224 */ /* 0x000fe200078e0019 */
[----:B------:R-:W-:Y:S01]  /*170e0*/  IADD3 RZ, P1, PT, R24, R24, RZ ;  /* 0x0000001818ff7210 */ /* 0x000fe20007f3e0ff */
[----:B------:R-:W-:Y:S01]  /*170f0*/  IMAD.MOV.U32 R5, RZ, RZ, RZ ;  /* 0x000000ffff057224 */ /* 0x000fe200078e00ff */
[----:B------:R-:W-:Y:S01]  /*17100*/  LEA.HI R0, R0, R23, RZ, 0x1 ;  /* 0x0000001700007211 */ /* 0x000fe200078f08ff */
[----:B------:R-:W-:-:S04]  /*17110*/  IMAD.HI.U32 R8, R18, -0x36f0255e, RZ ;  /* 0xc90fdaa212087827 */ /* 0x000fc800078e00ff */
[----:B------:R-:W-:-:S04]  /*17120*/  IMAD.WIDE.U32 R4, R17, -0x36f0255e, R4 ;  /* 0xc90fdaa211047825 */ /* 0x000fc800078e0004 */
[----:B------:R-:W-:-:S04]  /*17130*/  IMAD.WIDE.U32 R4, P4, R18, 0x2168c235, R4 ;  /* 0x2168c23512047825 */ /* 0x000fc80007880004 */
[----:B------:R-:W-:Y:S01]  /*17140*/  IMAD R18, R18, -0x36f0255e, RZ ;  /* 0xc90fdaa212127824 */ /* 0x000fe200078e02ff */
[----:B------:R-:W-:Y:S02]  /*17150*/  IADD3.X R8, PT, PT, R8, RZ, RZ, P4, !PT ;  /* 0x000000ff08087210 */ /* 0x000fe400027fe4ff */
[----:B------:R-:W-:Y:S02]  /*17160*/  IADD3.X RZ, P1, PT, R4, R4, RZ, P1, !PT ;  /* 0x0000000404ff7210 */ /* 0x000fe40000f3e4ff */
[----:B------:R-:W-:-:S04]  /*17170*/  IADD3 R5, P4, PT, R18, R5, RZ ;  /* 0x0000000512057210 */ /* 0x000fc80007f9e0ff */
[C---:B------:R-:W-:Y:S01]  /*17180*/  ISETP.GT.U32.AND P5, PT, R5.reuse, RZ, PT ;  /* 0x000000ff0500720c */ /* 0x040fe20003fa4070 */
[----:B------:R-:W-:Y:S01]  /*17190*/  IMAD.X R8, RZ, RZ, R8, P4 ;  /* 0x000000ffff087224 */ /* 0x000fe200020e0608 */
[----:B------:R-:W-:-:S04]  /*171a0*/  IADD3.X R4, P4, PT, R5, R5, RZ, P1, !PT ;  /* 0x0000000505047210 */ /* 0x000fc80000f9e4ff */
[C---:B------:R-:W-:Y:S01]  /*171b0*/  ISETP.GT.AND.EX P1, PT, R8.reuse, RZ, PT, P5 ;  /* 0x000000ff0800720c */ /* 0x040fe20003f24350 */
[----:B------:R-:W-:-:S03]  /*171c0*/  IMAD.X R16, R8, 0x1, R8, P4 ;  /* 0x0000000108107824 */ /* 0x000fc600020e0608 */
[----:B------:R-:W-:Y:S02]  /*171d0*/  SEL R4, R4, R5, P1 ;  /* 0x0000000504047207 */ /* 0x000fe40000800000 */
[----:B------:R-:W-:Y:S02]  /*171e0*/  SEL R16, R16, R8, P1 ;  /* 0x0000000810107207 */ /* 0x000fe40000800000 */
[----:B------:R-:W-:Y:S02]  /*171f0*/  IADD3 R8, P4, PT, R4, 0x1, RZ ;  /* 0x0000000104087810 */ /* 0x000fe40007f9e0ff */
[----:B------:R-:W-:Y:S02]  /*17200*/  SEL R5, RZ, 0xffffffff, !P1 ;  /* 0xffffffffff057807 */ /* 0x000fe40004800000 */
[----:B------:R-:W-:Y:S02]  /*17210*/  IADD3.X R16, PT, PT, RZ, R16, RZ, P4, !PT ;  /* 0x00000010ff107210 */ /* 0x000fe400027fe4ff */
[----:B------:R-:W-:Y:S01]  /*17220*/  LOP3.LUT P1, R4, R28, 0x80000000, RZ, 0xc0, !PT ;  /* 0x800000001c047812 */ /* 0x000fe2000782c0ff */
[----:B------:R-:W-:Y:S01]  /*17230*/  IMAD.IADD R5, R5, 0x1, -R9 ;  /* 0x0000000105057824 */ /* 0x000fe200078e0a09 */
[----:B------:R-:W-:-:S02]  /*17240*/  SHF.R.U64 R8, R8, 0xa, R16 ;  /* 0x0000000a08087819 */ /* 0x000fc40000001210 */
[----:B------:R-:W-:Y:S01]  /*17250*/  @!P0 LOP3.LUT R4, R4, 0x80000000, RZ, 0x3c, !PT ;  /* 0x8000000004048812 */ /* 0x000fe200078e3cff */
[----:B------:R-:W-:Y:S01]  /*17260*/  IMAD.SHL.U32 R5, R5, 0x100000, RZ ;  /* 0x0010000005057824 */ /* 0x000fe200078e00ff */
[----:B------:R-:W-:-:S04]  /*17270*/  IADD3 R8, P4, PT, R8, 0x1, RZ ;  /* 0x0000000108087810 */ /* 0x000fc80007f9e0ff */
[----:B------:R-:W-:-:S03]  /*17280*/  LEA.HI.X R16, R16, RZ, RZ, 0x16, P4 ;  /* 0x000000ff10107211 */ /* 0x000fc600020fb4ff */
[----:B------:R-:W-:Y:S02]  /*17290*/  @P1 IADD3 R0, PT, PT, -R0, RZ, RZ ;  /* 0x000000ff00001210 */ /* 0x000fe40007ffe1ff */
[--C-:B------:R-:W-:Y:S02]  /*172a0*/  SHF.R.U64 R8, R8, 0x1, R16.reuse ;  /* 0x0000000108087819 */ /* 0x100fe40000001210 */
[----:B------:R-:W-:Y:S02]  /*172b0*/  SHF.R.U32.HI R9, RZ, 0x1, R16 ;  /* 0x00000001ff097819 */ /* 0x000fe40000011610 */
[----:B------:R-:W-:-:S04]  /*172c0*/  IADD3 R16, P4, P5, RZ, RZ, R8 ;  /* 0x000000ffff107210 */ /* 0x000fc80007d9e008 */
[----:B------:R-:W-:-:S04]  /*172d0*/  IADD3.X R5, PT, PT, R5, 0x3fe00000, R9, P4, P5 ;  /* 0x3fe0000005057810 */ /* 0x000fc800027ea409 */
[----:B------:R-:W-:-:S07]  /*172e0*/  LOP3.LUT R9, R5, R4, RZ, 0xfc, !PT ;  /* 0x0000000405097212 */ /* 0x000fce00078efcff */
.L_x_1224:
[----:B------:R-:W-:Y:S01]  /*172f0*/  IMAD.MOV.U32 R5, RZ, RZ, R9 ;  /* 0x000000ffff057224 */ /* 0x000fe200078e0009 */
[----:B------:R-:W-:Y:S01]  /*17300*/  MOV R8, R29 ;  /* 0x0000001d00087202 */ /* 0x000fe20000000f00 */
[----:B------:R-:W-:Y:S02]  /*17310*/  IMAD.MOV.U32 R9, RZ, RZ, 0x0 ;  /* 0x00000000ff097424 */ /* 0x000fe400078e00ff */
[----:B------:R-:W-:Y:S02]  /*17320*/  IMAD.MOV.U32 R4, RZ, RZ, R16 ;  /* 0x000000ffff047224 */ /* 0x000fe400078e0010 */
[----:B------:R-:W-:Y:S05]  /*17330*/  RET.REL.NODEC R8 `(_Z10mkstrxd_cuILi1ELi4EEviiiiPdPiiS1_dddS0_iS0_iS1_S1_S0_S0_bbbS0_S0_S1_S1_S0_S0_) ;  /* 0xfffffe8c08307950 */ /* 0x000fea0003c3ffff */
.L_x_1231:
        /* <DEDUP_REMOVED lines=12> */
.L_x_2842:


//--------------------- .text._Z10mkstrxd_cuILi0ELi4EEviiiiPdPiiS1_dddS0_iS0_iS1_S1_S0_S0_bbbS0_S0_S1_S1_S0_S0_ --------------------------
	.section	.text._Z10mkstrxd_cuILi0ELi4EEviiiiPdPiiS1_dddS0_iS0_iS1_S1_S0_S0_bbbS0_S0_S1_S1_S0_S0_,"ax",@progbits
	.align	128
        .global         _Z10mkstrxd_cuILi0ELi4EEviiiiPdPiiS1_dddS0_iS0_iS1_S1_S0_S0_bbbS0_S0_S1_S1_S0_S0_
        .type           _Z10mkstrxd_cuILi0ELi4EEviiiiPdPiiS1_dddS0_iS0_iS1_S1_S0_S0_bbbS0_S0_S1_S1_S0_S0_,@function
        .size           _Z10mkstrxd_cuILi0ELi4EEviiiiPdPiiS1_dddS0_iS0_iS1_S1_S0_S0_bbbS0_S0_S1_S1_S0_S0_,(.L_x_2847 - _Z10mkstrxd_cuILi0ELi4EEviiiiPdPiiS1_dddS0_iS0_iS1_S1_S0_S0_bbbS0_S0_S1_S1_S0_S0_)
        .other          _Z10mkstrxd_cuILi0ELi4EEviiiiPdPiiS1_dddS0_iS0_iS1_S1_S0_S0_bbbS0_S0_S1_S1_S0_S0_,@"STO_CUDA_ENTRY STV_DEFAULT"
_Z10mkstrxd_cuILi0ELi4EEviiiiPdPiiS1_dddS0_iS0_iS1_S1_S0_S0_bbbS0_S0_S1_S1_S0_S0_:
.text._Z10mkstrxd_cuILi0ELi4EEviiiiPdPiiS1_dddS0_iS0_iS1_S1_S0_S0_bbbS0_S0_S1_S1_S0_S0_:
        /* <DEDUP_REMOVED lines=23> */
[----:B------:R-:W-:-:S04]  /*0170*/  @!P0 IMAD.MOV.U32 R10, RZ, RZ, 0x1 ;  /* 0x00000001ff0a8424 */ /* 0x000fc800078e00ff */
[----:B------:R-:W-:Y:S01]  /*0180*/  IMAD.MOV.U32 R11, RZ, RZ, R10 ;  /* 0x000000ffff0b7224 */ /* 0x000fe200078e000a */
[----:B0-----:R-:W-:-:S05]  /*0190*/  @!P0 LEA R0, R3, R0, 0x18 ;  /* 0x0000000003008211 */ /* 0x001fca00078ec0ff */
[----:B------:R0:W-:Y:S01]  /*01a0*/  @!P0 STS.64 [R0+0xb0], R10 ;  /* 0x0000b00a00008388 */ /* 0x0001e20000000a00 */
[----:B------:R-:W-:Y:S06]  /*01b0*/  BAR.SYNC.DEFER_BLOCKING 0x0 ;  /* 0x0000000000007b1d */ /* 0x000fec0000010000 */
[----:B-----5:R-:W2:Y:S04]  /*01c0*/  LDG.E R3, desc[UR36][R6.64] ;  /* 0x0000002406037981 */ /* 0x020ea8000c1e1900 */
[----:B------:R-:W3:Y:S01]  /*01d0*/  LDG.E R9, desc[UR36][R8.64] ;  /* 0x0000002408097981 */ /* 0x000ee2000c1e1900 */
[----:B------:R-:W-:-:S02]  /*01e0*/  UIMAD UR4, UR42, 0x3, URZ ;  /* 0x000000032a0478a4 */ /* 0x000fc4000f8e02ff */
[----:B------:R-:W-:Y:S02]  /*01f0*/  UIMAD UR6, UR6, 0x3, URZ ;  /* 0x00000003060678a4 */ /* 0x000fe4000f8e02ff */
[----:B------:R-:W-:Y:S02]  /*0200*/  UIMAD.WIDE.U32 UR4, UR4, 0x8, UR8 ;  /* 0x00000008040478a5 */ /* 0x000fe4000f8e0008 */
[----:B------:R-:W-:-:S04]  /*0210*/  UIMAD.WIDE UR6, UR6, 0x8, UR8 ;  /* 0x00000008060678a5 */ /* 0x000fc8000f8e0208 */
[----:B------:R-:W-:Y:S02]  /*0220*/  IMAD.U32 R14, RZ, RZ, UR4 ;  /* 0x00000004ff0e7e24 */ /* 0x000fe4000f8e00ff */
[----:B------:R-:W-:Y:S02]  /*0230*/  IMAD.U32 R15, RZ, RZ, UR5 ;  /* 0x00000005ff0f7e24 */ /* 0x000fe4000f8e00ff */
[----:B------:R-:W-:Y:S01]  /*0240*/  IMAD.U32 R16, RZ, RZ, UR6 ;  /* 0x00000006ff107e24 */ /* 0x000fe2000f8e00ff */
[----:B------:R-:W1:Y:S01]  /*0250*/  LDCU.U8 UR4, c[0x0][0x408] ;  /* 0x00008100ff0477ac */ /* 0x000e620008000000 */
[----:B------:R-:W-:Y:S01]  /*0260*/  IMAD.U32 R17, RZ, RZ, UR7 ;  /* 0x00000007ff117e24 */ /* 0x000fe2000f8e00ff */
[----:B------:R-:W4:Y:S04]  /*0270*/  LDG.E.64 R6, desc[UR36][R14.64] ;  /* 0x000000240e067981 */ /* 0x000f28000c1e1b00 */
[----:B0-----:R-:W5:Y:S04]  /*0280*/  LDG.E.64 R10, desc[UR36][R14.64+0x8] ;  /* 0x000008240e0a7981 */ /* 0x001f68000c1e1b00 */
[----:B------:R-:W5:Y:S01]  /*0290*/  LDG.E.64 R12, desc[UR36][R14.64+0x10] ;  /* 0x000010240e0c7981 */ /* 0x000f62000c1e1b00 */
[----:B--2---:R-:W-:-:S04]  /*02a0*/  IMAD.WIDE R2, R3, 0x4, R4 ;  /* 0x0000000403027825 */ /* 0x004fc800078e0204 */
[----:B---3--:R-:W-:Y:S01]  /*02b0*/  IMAD.WIDE R4, R9, 0x4, R4 ;  /* 0x0000000409047825 */ /* 0x008fe200078e0204 */
[----:B------:R-:W2:Y:S04]  /*02c0*/  LDG.E R18, desc[UR36][R2.64+-0x4] ;  /* 0xfffffc2402127981 */ /* 0x000ea8000c1e1900 */
[----:B------:R-:W3:Y:S04]  /*02d0*/  LDG.E R19, desc[UR36][R4.64+-0x4] ;  /* 0xfffffc2404137981 */ /* 0x000ee8000c1e1900 */
[----:B------:R-:W4:Y:S04]  /*02e0*/  LDG.E.64 R8, desc[UR36][R16.64] ;  /* 0x0000002410087981 */ /* 0x000f28000c1e1b00 */
[----:B------:R-:W5:Y:S04]  /*02f0*/  LDG.E.64 R2, desc[UR36][R16.64+0x8] ;  /* 0x0000082410027981 */ /* 0x000f68000c1e1b00 */
[----:B------:R-:W5:Y:S01]  /*0300*/  LDG.E.64 R4, desc[UR36][R16.64+0x10] ;  /* 0x0000102410047981 */ /* 0x000f62000c1e1b00 */
[----:B------:R-:W0:Y:S01]  /*0310*/  LDCU.S8 UR5, c[0x0][0x40a] ;  /* 0x00008140ff0577ac */ /* 0x000e220008000200 */
[----:B-1----:R-:W-:-:S04]  /*0320*/  UPRMT UR4, UR4, 0x8880, URZ ;  /* 0x0000888004047896 */ /* 0x002fc800080000ff */
[----:B------:R-:W-:Y:S01]  /*0330*/  UPRMT UR4, UR4, 0x7710, URZ ;  /* 0x0000771004047896 */ /* 0x000fe200080000ff */
[----:B------:R-:W1:Y:S01]  /*0340*/  LDCU.S8 UR6, c[0x0][0x409] ;  /* 0x00008120ff0677ac */ /* 0x000e620008000200 */
[----:B0-----:R-:W-:-:S04]  /*0350*/  UPRMT UR5, UR5, 0x7710, URZ ;  /* 0x0000771005057896 */ /* 0x001fc800080000ff */
[----:B------:R-:W-:-:S04]  /*0360*/  ULOP3.LUT UR4, UR5, UR4, URZ, 0xfc, !UPT ;  /* 0x0000000405047292 */ /* 0x000fc8000f8efcff */
[----:B------:R-:W-:-:S04]  /*0370*/  UPRMT UR4, UR4, 0x9910, URZ ;  /* 0x0000991004047896 */ /* 0x000fc800080000ff */
[----:B------:R-:W-:Y:S01]  /*0380*/  UISETP.NE.AND UP0, UPT, UR4, URZ, UPT ;  /* 0x000000ff0400728c */ /* 0x000fe2000bf05270 */
[----:B-1----:R-:W-:Y:S01]  /*0390*/  UMOV UR5, UR6 ;  /* 0x0000000600057c82 */ /* 0x002fe20008000000 */
[C---:B------:R-:W-:Y:S02]  /*03a0*/  R2UR UR16, R1.reuse ;  /* 0x00000000011072ca */ /* 0x040fe400000e0000 */
[----:B------:R-:W-:Y:S02]  /*03b0*/  R2UR UR45, R1 ;  /* 0x00000000012d72ca */ /* 0x000fe400000e0000 */
[----:B--2---:R-:W-:Y:S02]  /*03c0*/  R2UR UR7, R18 ;  /* 0x00000000120772ca */ /* 0x004fe400000e0000 */
[----:B---3--:R-:W-:-:S11]  /*03d0*/  R2UR UR40, R19 ;  /* 0x00000000132872ca */ /* 0x008fd600000e0000 */
        /* <DEDUP_REMOVED lines=8> */
[----:B----4-:R-:W-:Y:S01]  /*0460*/  DADD R6, R6, -R8 ;  /* 0x0000000006067229 */ /* 0x010fe20000000808 */
[----:B------:R-:W-:Y:S01]  /*0470*/  UIADD3 UR47, UPT, UPT, UR40, 0x1, URZ ;  /* 0x00000001282f7890 */ /* 0x000fe2000fffe0ff */
[----:B-----5:R-:W-:Y:S01]  /*0480*/  DADD R10, R10, -R2 ;  /* 0x000000000a0a7229 */ /* 0x020fe20000000802 */
[----:B------:R-:W-:Y:S01]  /*0490*/  UIMAD UR38, UR40, UR40, UR40 ;  /* 0x00000028282672a4 */ /* 0x000fe2000f8e0228 */
[----:B------:R-:W-:Y:S01]  /*04a0*/  DADD R12, R12, -R4 ;  /* 0x000000000c0c7229 */ /* 0x000fe20000000804 */
        /* <DEDUP_REMOVED lines=24> */
[----:B------:R1:W5:Y:S01]  /*0630*/  LDG.E.64 R52, desc[UR36][R34.64+0x40] ;  /* 0x0000402422347981 */ /* 0x000362000c1e1b00 */
[----:B0-----:R-:W-:Y:S01]  /*0640*/  MOV R2, RZ ;  /* 0x000000ff00027202 */ /* 0x001fe20000000f00 */
[----:B--2---:R-:W-:-:S02]  /*0650*/  UISETP.LT.AND UP0, UPT, UR46, 0x4, UPT ;  /* 0x000000042e00788c */ /* 0x004fc4000bf01270 */
[----:B------:R-:W-:Y:S02]  /*0660*/  UIADD3 UR47, UPT, UPT, UR17, UR47, URZ ;  /* 0x0000002f112f7290 */ /* 0x000fe4000fffe0ff */
[----:B------:R-:W-:Y:S02]  /*0670*/  USEL UR46, UR46, 0x4, UP0 ;  /* 0x000000042e2e7887 */ /* 0x000fe40008000000 */
[----:B------:R-:W-:Y:S01]  /*0680*/  UIMAD UR48, UR47, UR47, URZ ;  /* 0x0000002f2f3072a4 */ /* 0x000fe2000f8e02ff */
[----:B------:R-:W-:Y:S06]  /*0690*/  BAR.SYNC.DEFER_BLOCKING 0x0 ;  /* 0x0000000000007b1d */ /* 0x000fec0000010000 */
[----:B---3--:R-:W-:-:S08]  /*06a0*/  DFMA R4, R6, R4, RZ ;  /* 0x000000040604722b */ /* 0x008fd000000000ff */
[----:B----4-:R-:W-:Y:S02]  /*06b0*/  DFMA R4, R10, R8, R4 ;  /* 0x000000080a04722b */ /* 0x010fe40000000004 */
[C---:B-----5:R-:W-:Y:S01]  /*06c0*/  DFMA R16, R6.reuse, R16, RZ ;  /* 0x000000100610722b */ /* 0x060fe200000000ff */
[----:B------:R-:W-:Y:S01]  /*06d0*/  IMAD.MOV.U32 R8, RZ, RZ, RZ ;  /* 0x000000ffff087224 */ /* 0x000fe200078e00ff */
[----:B------:R-:W-:-:S04]  /*06e0*/  DFMA R26, R6, R26, RZ ;  /* 0x0000001a061a722b */ /* 0x000fc800000000ff */
[----:B------:R-:W-:Y:S01]  /*06f0*/  DFMA R4, R12, R14, R4 ;  /* 0x0000000e0c04722b */ /* 0x000fe20000000004 */
[----:B------:R-:W-:Y:S01]  /*0700*/  IMAD.MOV.U32 R14, RZ, RZ, 0x3fe00000 ;  /* 0x3fe00000ff0e7424 */ /* 0x000fe200078e00ff */
[C---:B------:R-:W-:Y:S02]  /*0710*/  DFMA R16, R10.reuse, R18, R16 ;  /* 0x000000120a10722b */ /* 0x040fe40000000010 */
[----:B------:R-:W-:-:S04]  /*0720*/  DFMA R26, R10, R30, R26 ;  /* 0x0000001e0a1a722b */ /* 0x000fc8000000001a */
[----:B------:R-:W-:Y:S01]  /*0730*/  DSETP.GEU.AND P0, PT, R4, RZ, PT ;  /* 0x000000ff0400722a */ /* 0x000fe20003f0e000 */
[----:B------:R-:W-:Y:S01]  /*0740*/  IMAD.MOV.U32 R10, RZ, RZ, RZ ;  /* 0x000000ffff0a7224 */ /* 0x000fe200078e00ff */
[----:B------:R-:W-:-:S04]  /*0750*/  DFMA R16, R12, R20, R16 ;  /* 0x000000140c10722b */ /* 0x000fc80000000010 */
[----:B------:R-:W-:Y:S01]  /*0760*/  FSEL R3, -R14, 1.75, !P0 ;  /* 0x3fe000000e037808 */ /* 0x000fe20004000100 */
[----:B------:R-:W-:Y:S01]  /*0770*/  DFMA R26, R12, R32, R26 ;  /* 0x000000200c1a722b */ /* 0x000fe2000000001a */
[----:B------:R-:W-:Y:S02]  /*0780*/  FSEL R9, R0, -1.875, !P0 ;  /* 0xbff0000000097808 */ /* 0x000fe40004000000 */
[----:B------:R-:W-:Y:S02]  /*0790*/  DSETP.GEU.AND P1, PT, R16, RZ, PT ;  /* 0x000000ff1000722a */ /* 0x000fe40003f2e000 */
[----:B------:R-:W-:-:S03]  /*07a0*/  DADD R2, R4, R2 ;  /* 0x0000000004027229 */ /* 0x000fc60000000002 */
[----:B------:R-:W-:Y:S01]  /*07b0*/  DSETP.GEU.AND P2, PT, R26, RZ, PT ;  /* 0x000000ff1a00722a */ /* 0x000fe20003f4e000 */
[C---:B------:R-:W-:Y:S02]  /*07c0*/  FSEL R11, -R14.reuse, 1.75, !P1 ;  /* 0x3fe000000e0b7808 */ /* 0x040fe40004800100 */
[----:B------:R-:W0:Y:S03]  /*07d0*/  FRND.F64.TRUNC R6, R2 ;  /* 0x0000000200067313 */ /* 0x000e26000030d800 */
[----:B------:R-:W-:Y:S01]  /*07e0*/  FSEL R15, -R14, 1.75, !P2 ;  /* 0x3fe000000e0f7808 */ /* 0x000fe20005000100 */
[----:B------:R-:W-:Y:S01]  /*07f0*/  DADD R10, R16, R10 ;  /* 0x00000000100a7229 */ /* 0x000fe2000000000a */
[----:B------:R-:W-:-:S05]  /*0800*/  IMAD.MOV.U32 R14, RZ, RZ, RZ ;  /* 0x000000ffff0e7224 */ /* 0x000fca00078e00ff */
[----:B------:R-:W2:Y:S01]  /*0810*/  FRND.F64.TRUNC R12, R10 ;  /* 0x0000000a000c7313 */ /* 0x000ea2000030d800 */
[----:B------:R-:W-:Y:S02]  /*0820*/  DADD R14, R26, R14 ;  /* 0x000000001a0e7229 */ /* 0x000fe4000000000e */
[----:B0-----:R-:W-:Y:S02]  /*0830*/  DADD R8, R6, R8 ;  /* 0x0000000006087229 */ /* 0x001fe40000000008 */
[----:B------:R-:W-:-:S03]  /*0840*/  DSETP.NEU.AND P0, PT, R2, R6, PT ;  /* 0x000000060200722a */ /* 0x000fc60003f0d000 */
[----:B------:R-:W0:Y:S01]  /*0850*/  FRND.F64.TRUNC R18, R14 ;  /* 0x0000000e00127313 */ /* 0x000e22000030d800 */
[----:B------:R-:W-:Y:S01]  /*0860*/  FSEL R3, R0, -1.875, !P1 ;  /* 0xbff0000000037808 */ /* 0x000fe20004800000 */
[----:B------:R-:W-:-:S03]  /*0870*/  IMAD.MOV.U32 R2, RZ, RZ, RZ ;  /* 0x000000ffff027224 */ /* 0x000fc600078e00ff */
[----:B------:R-:W-:-:S03]  /*0880*/  FSEL R6, R8, R6, !P0 ;  /* 0x0000000608067208 */ /* 0x000fc60004000000 */
[----:B--2---:R-:W-:Y:S01]  /*0890*/  DADD R2, R12, R2 ;  /* 0x000000000c027229 */ /* 0x004fe20000000002 */
        /* <DEDUP_REMOVED lines=19> */
[----:B-1----:R-:W-:-:S06]  /*09d0*/  DFMA R34, R16, R50, R48 ;  /* 0x000000321022722b */ /* 0x002fcc0000000030 */
        /* <DEDUP_REMOVED lines=16> */
.L_x_1235:
[----:B------:R-:W0:Y:S01]  /*0ae0*/  LDC.64 R2, c[0x4][R2] ;  /* 0x0100000002027b82 */ /* 0x000e220000000a00 */
[----:B------:R-:W1:Y:S01]  /*0af0*/  LDCU.64 UR4, c[0x4][0x8] ;  /* 0x01000100ff0477ac */ /* 0x000e620008000a00 */
[----:B------:R-:W-:Y:S01]  /*0b00*/  CS2R R6, SRZ ;  /* 0x0000000000067805 */ /* 0x000fe2000001ff00 */
[----:B-1----:R-:W-:Y:S02]  /*0b10*/  IMAD.U32 R4, RZ, RZ, UR4 ;  /* 0x00000004ff047e24 */ /* 0x002fe4000f8e00ff */
[----:B------:R-:W-:-:S07]  /*0b20*/  IMAD.U32 R5, RZ, RZ, UR5 ;  /* 0x00000005ff057e24 */ /* 0x000fce000f8e00ff */
[----:B------:R-:W-:-:S07]  /*0b30*/  LEPC R20, `(.L_x_1236) ;  /* 0x000000001014794e */ /* 0x000fce0000000000 */
[----:B0-----:R-:W-:Y:S05]  /*0b40*/  CALL.ABS.NOINC R2 ;  /* 0x0000000002007343 */ /* 0x001fea0003c00000 */
.L_x_1236:
[----:B------:R-:W-:Y:S05]  /*0b50*/  BRA `(.L_x_1233) ;  /* 0x0000004c009c7947 */ /* 0x000fea0003800000 */
.L_x_1234:
[----:B------:R-:W0:Y:S01]  /*0b60*/  LDC.64 R36, c[0x0][0x3b0] ;  /* 0x0000ec00ff247b82 */ /* 0x000e220000000a00 */
[----:B------:R-:W-:Y:S01]  /*0b70*/  IMAD.MOV.U32 R2, RZ, RZ, 0x1 ;  /* 0x00000001ff027424 */ /* 0x000fe200078e00ff */
        /* <DEDUP_REMOVED lines=22> */
[----:B------:R-:W-:Y:S05]  /*0ce0*/  CALL.REL.NOINC `($__internal_17_$__cuda_sm20_div_rn_f64_full) ;  /* 0x000000d8008c7944 */ /* 0x000fea0003c00000 */
[----:B------:R-:W-:Y:S02]  /*0cf0*/  IMAD.MOV.U32 R2, RZ, RZ, R54 ;  /* 0x000000ffff027224 */ /* 0x000fe400078e0036 */
[----:B------:R-:W-:-:S07]  /*0d00*/  IMAD.MOV.U32 R3, RZ, RZ, R55 ;  /* 0x000000ffff037224 */ /* 0x000fce00078e0037 */
.L_x_1237:
        /* <DEDUP_REMOVED lines=23> */
[----:B------:R-:W-:Y:S05]  /*0e80*/  CALL.REL.NOINC `($__internal_17_$__cuda_sm20_div_rn_f64_full) ;  /* 0x000000d800247944 */ /* 0x000fea0003c00000 */
[----:B------:R-:W-:Y:S02]  /*0e90*/  IMAD.MOV.U32 R8, RZ, RZ, R54 ;  /* 0x000000ffff087224 */ /* 0x000fe400078e0036 */
[----:B------:R-:W-:-:S07]  /*0ea0*/  IMAD.MOV.U32 R9, RZ, RZ, R55 ;  /* 0x000000ffff097224 */ /* 0x000fce00078e0037 */
.L_x_1238:
        /* <DEDUP_REMOVED lines=11> */
.L_x_1241:
        /* <DEDUP_REMOVED lines=12> */
.L_x_1240:
[----:B------:R-:W-:Y:S05]  /*1020*/  BRA.U !UP1, `(.L_x_1239) ;  /* 0x0000000109907547 */ /* 0x000fea000b800000 */
[----:B------:R-:W-:Y:S02]  /*1030*/  UISETP.GE.U32.AND UP0, UPT, UR6, 0x8, UPT ;  /* 0x000000080600788c */ /* 0x000fe4000bf06070 */
[----:B------:R-:W-:-:S04]  /*1040*/  ULOP3.LUT UR7, UR5, 0x7, URZ, 0xc0, !UPT ;  /* 0x0000000705077892 */ /* 0x000fc8000f8ec0ff */
[----:B------:R-:W-:-:S03]  /*1050*/  UISETP.NE.AND UP1, UPT, UR7, URZ, UPT ;  /* 0x000000ff0700728c */ /* 0x000fc6000bf25270 */
[----:B------:R-:W-:Y:S08]  /*1060*/  BRA.U !UP0, `(.L_x_1242) ;  /* 0x00000001082c7547 */ /* 0x000ff0000b800000 */
[----:B------:R-:W-:Y:S01]  /*1070*/  MOV R5, UR4 ;  /* 0x0000000400057c02 */ /* 0x000fe20008000f00 */
[----:B------:R-:W-:-:S04]  /*1080*/  UIADD3 UR4, UPT, UPT, UR4, 0x8, URZ ;  /* 0x0000000804047890 */ /* 0x000fc8000fffe0ff */
        /* <DEDUP_REMOVED lines=9> */
.L_x_1242:
        /* <DEDUP_REMOVED lines=14> */
.L_x_1243:
[----:B------:R-:W-:Y:S01]  /*1200*/  IMAD.U32 R5, RZ, RZ, UR4 ;  /* 0x00000004ff057e24 */ /* 0x000fe2000f8e00ff */
[----:B------:R-:W-:Y:S02]  /*1210*/  UIADD3 UR5, UPT, UPT, UR5, 0x1, URZ ;  /* 0x0000000105057890 */ /* 0x000fe4000fffe0ff */
[----:B------:R-:W-:Y:S01]  /*1220*/  UIADD3 UR4, UPT, UPT, UR4, 0x1, URZ ;  /* 0x0000000104047890 */ /* 0x000fe2000fffe0ff */
[----:B--23--:R-:W-:Y:S01]  /*1230*/  IMAD R0, R5, 0x8, R28 ;  /* 0x0000000805007824 */ /* 0x00cfe200078e021c */
[----:B------:R-:W-:-:S04]  /*1240*/  UISETP.NE.AND UP0, UPT, UR5, UR6, UPT ;  /* 0x000000060500728c */ /* 0x000fc8000bf05270 */
[----:B------:R3:W-:Y:S05]  /*1250*/  STS.64 [R0], RZ ;  /* 0x000000ff00007388 */ /* 0x0007ea0000000a00 */
[----:B------:R-:W-:Y:S05]  /*1260*/  BRA.U UP0, `(.L_x_1243) ;  /* 0xfffffffd00e47547 */ /* 0x000fea000b83ffff */
.L_x_1239:
[C---:B------:R-:W-:Y:S01]  /*1270*/  ISETP.NE.AND P0, PT, R22.reuse, RZ, PT ;  /* 0x000000ff1600720c */ /* 0x040fe20003f05270 */
[----:B------:R-:W4:Y:S01]  /*1280*/  LDCU UR4, c[0x0][0x3e0] ;  /* 0x00007c00ff0477ac */ /* 0x000f220008000800 */
[----:B------:R-:W-:Y:S01]  /*1290*/  VIADD R39, R22, 0x1 ;  /* 0x0000000116277836 */ /* 0x000fe20000000000 */
[----:B------:R-:W-:Y:S10]  /*12a0*/  BSSY.RECONVERGENT B0, `(.L_x_1244) ;  /* 0x00001ef000007945 */ /* 0x000ff40003800200 */
[----:B------:R-:W-:-:S07]  /*12b0*/  @!P0 DMUL R4, R8, -R2 ;  /* 0x8000000208048228 */ /* 0x000fce0000000000 */
[----:B------:R0:W-:Y:S01]  /*12c0*/  @!P0 STS.64 [R28], R4 ;  /* 0x000000041c008388 */ /* 0x0001e20000000a00 */
[----:B----4-:R-:W-:-:S13]  /*12d0*/  ISETP.GE.AND P0, PT, R39, UR4, PT ;  /* 0x0000000427007c0c */ /* 0x010fda000bf06270 */
[----:B0-----:R-:W-:Y:S05]  /*12e0*/  @P0 BRA `(.L_x_1245) ;  /* 0x0000001c00a80947 */ /* 0x001fea0003800000 */
[----:B------:R-:W0:Y:S01]  /*12f0*/  LDCU UR4, c[0x0][0x3bc] ;  /* 0x00007780ff0477ac */ /* 0x000e220008000800 */
[----:B------:R-:W4:Y:S01]  /*1300*/  LDC.64 R12, c[0x0][0x3b8] ;  /* 0x0000ee00ff0c7b82 */ /* 0x000f220000000a00 */
[----:B------:R-:W-:Y:S01]  /*1310*/  MOV R4, 0x1 ;  /* 0x0000000100047802 */ /* 0x000fe20000000f00 */
        /* <DEDUP_REMOVED lines=18> */
[----:B0-----:R-:W-:Y:S02]  /*1440*/  IMAD.U32 R44, RZ, RZ, UR4 ;  /* 0x00000004ff2c7e24 */ /* 0x001fe4000f8e00ff */
[----:B------:R-:W-:-:S07]  /*1450*/  IMAD.U32 R45, RZ, RZ, UR5 ;  /* 0x00000005ff2d7e24 */ /* 0x000fce000f8e00ff */
[----:B------:R-:W-:Y:S05]  /*1460*/  CALL.REL.NOINC `($__internal_17_$__cuda_sm20_div_rn_f64_full) ;  /* 0x000000d000ac7944 */ /* 0x000fea0003c00000 */
[----:B------:R-:W-:Y:S02]  /*1470*/  IMAD.MOV.U32 R10, RZ, RZ, R54 ;  /* 0x000000ffff0a7224 */ /* 0x000fe400078e0036 */
[----:B------:R-:W-:-:S07]  /*1480*/  IMAD.MOV.U32 R11, RZ, RZ, R55 ;  /* 0x000000ffff0b7224 */ /* 0x000fce00078e0037 */
.L_x_1246:
[----:B------:R-:W-:-:S06]  /*1490*/  UIADD3 UR4, UPT, UPT, UR48, -0x1, URZ ;  /* 0xffffffff30047890 */ /* 0x000fcc000fffe0ff */
[----:B------:R-:W-:-:S04]  /*14a0*/  MOV R38, UR4 ;  /* 0x0000000400267c02 */ /* 0x000fc80008000f00 */
[----:B------:R-:W-:-:S07]  /*14b0*/  LOP3.LUT R38, R38, 0x3, RZ, 0xc0, !PT ;  /* 0x0000000326267812 */ /* 0x000fce00078ec0ff */
.L_x_1268:
[----:B0-----:R-:W0:Y:S01]  /*14c0*/  LDC.64 R12, c[0x0][0x3d8] ;  /* 0x0000f600ff0c7b82 */ /* 0x001e220000000a00 */
[----:B------:R-:W-:Y:S01]  /*14d0*/  IMAD R5, R39, 0x3, RZ ;  /* 0x0000000327057824 */ /* 0x000fe200078e02ff */
[----:B-1----:R-:W1:Y:S03]  /*14e0*/  LDCU.64 UR4, c[0x0][0x3b8] ;  /* 0x00007700ff0477ac */ /* 0x002e660008000a00 */
[----:B0-----:R-:W-:-:S05]  /*14f0*/  IMAD.WIDE.U32 R12, R5, 0x8, R12 ;  /* 0x00000008050c7825 */ /* 0x001fca00078e000c */
[----:B------:R-:W2:Y:S04]  /*1500*/  LDG.E.64 R6, desc[UR36][R12.64] ;  /* 0x000000240c067981 */ /* 0x000ea8000c1e1b00 */
        /* <DEDUP_REMOVED lines=37> */
[----:B------:R-:W-:Y:S05]  /*1760*/  CALL.REL.NOINC `($_Z10mkstrxd_cuILi0ELi4EEviiiiPdPiiS1_dddS0_iS0_iS1_S1_S0_S0_bbbS0_S0_S1_S1_S0_S0_$__internal_trig_reduction_slowpathd) ;  /* 0x000000d800707944 */ /* 0x000fea0003c00000 */
.L_x_1250:
[----:B------:R-:W-:Y:S05]  /*1770*/  BSYNC.RECONVERGENT B2 ;  /* 0x0000000000027941 */ /* 0x000fea0003800200 */
.L_x_1249:
[----:B------:R-:W-:-:S07]  /*1780*/  VIADD R0, R0, 0x1 ;  /* 0x0000000100007836 */ /* 0x000fce0000000000 */
.L_x_1248:
[----:B------:R-:W-:Y:S05]  /*1790*/  BSYNC.RECONVERGENT B1 ;  /* 0x0000000000017941 */ /* 0x000fea0003800200 */
.L_x_1247:
        /* <DEDUP_REMOVED lines=53> */
[----:B------:R-:W-:Y:S01]  /*1af0*/  IMAD.MOV.U32 R16, RZ, RZ, R12 ;  /* 0x000000ffff107224 */ /* 0x000fe200078e000c */
[----:B------:R-:W-:-:S07]  /*1b00*/  MOV R17, R13 ;  /* 0x0000000d00117202 */ /* 0x000fce0000000f00 */
.L_x_1252:
[----:B------:R-:W-:Y:S05]  /*1b10*/  BSYNC.RECONVERGENT B1 ;  /* 0x0000000000017941 */ /* 0x000fea0003800200 */
.L_x_1251:
[----:B------:R-:W0:Y:S01]  /*1b20*/  LDCU.64 UR4, c[0x4][0x18] ;  /* 0x01000300ff0477ac */ /* 0x000e220008000a00 */
[----:B------:R-:W-:-:S05]  /*1b30*/  IMAD.SHL.U32 R12, R0, 0x40, RZ ;  /* 0x00000040000c7824 */ /* 0x000fca00078e00ff */
[----:B------:R-:W-:-:S04]  /*1b40*/  LOP3.LUT R12, R12, 0x40, RZ, 0xc0, !PT ;  /* 0x000000400c0c7812 */ /* 0x000fc800078ec0ff */
[----:B0-----:R-:W-:-:S05]  /*1b50*/  IADD3 R12, P0, PT, R12, UR4, RZ ;  /* 0x000000040c0c7c10 */ /* 0x001fca000ff1e0ff */
[----:B------:R-:W-:-:S05]  /*1b60*/  IMAD.X R13, RZ, RZ, UR5, P0 ;  /* 0x00000005ff0d7e24 */ /* 0x000fca00080e06ff */
[----:B------:R-:W2:Y:S04]  /*1b70*/  LDG.E.128.CONSTANT R44, desc[UR36][R12.64] ;  /* 0x000000240c2c7981 */ /* 0x000ea8000c1e9d00 */
[----:B------:R-:W3:Y:S04]  /*1b80*/  LDG.E.128.CONSTANT R48, desc[UR36][R12.64+0x10] ;  /* 0x000010240c307981 */ /* 0x000ee8000c1e9d00 */
[----:B------:R-:W4:Y:S01]  /*1b90*/  LDG.E.128.CONSTANT R52, desc[UR36][R12.64+0x20] ;  /* 0x000020240c347981 */ /* 0x000f22000c1e9d00 */
[----:B------:R-:W-:Y:S01]  /*1ba0*/  LOP3.LUT R18, R0, 0x1, RZ, 0xc0, !PT ;  /* 0x0000000100127812 */ /* 0x000fe200078ec0ff */
[----:B------:R-:W-:Y:S01]  /*1bb0*/  IMAD.MOV.U32 R26, RZ, RZ, 0x20fd8164 ;  /* 0x20fd8164ff1a7424 */ /* 0x000fe200078e00ff */
[----:B------:R-:W-:Y:S01]  /*1bc0*/  UISETP.GE.U32.AND UP0, UPT, UR48, 0x2, UPT ;  /* 0x000000023000788c */ /* 0x000fe2000bf06070 */
[----:B------:R-:W-:Y:S01]  /*1bd0*/  IMAD.MOV.U32 R21, RZ, RZ, 0x3da8ff83 ;  /* 0x3da8ff83ff157424 */ /* 0x000fe200078e00ff */
[----:B------:R-:W-:Y:S01]  /*1be0*/  ISETP.NE.U32.AND P0, PT, R18, 0x1, PT ;  /* 0x000000011200780c */ /* 0x000fe20003f05070 */
[----:B------:R-:W-:-:S03]  /*1bf0*/  DMUL R18, R16, R16 ;  /* 0x0000001010127228 */ /* 0x000fc60000000000 */
[----:B------:R-:W-:Y:S02]  /*1c00*/  FSEL R26, R26, -8.06006814911005101289e+34, !P0 ;  /* 0xf9785eba1a1a7808 */ /* 0x000fe40004000000 */
[----:B------:R-:W-:-:S06]  /*1c10*/  FSEL R27, -R21, 0.11223486810922622681, !P0 ;  /* 0x3de5db65151b7808 */ /* 0x000fcc0004000100 */
[----:B--2---:R-:W-:Y:S02]  /*1c20*/  DFMA R44, R18, R26, R44 ;  /* 0x0000001a122c722b */ /* 0x004fe4000000002c */
[----:B------:R-:W-:-:S06]  /*1c30*/  DMUL R26, R14, R14 ;  /* 0x0000000e0e1a7228 */ /* 0x000fcc0000000000 */
[----:B------:R-:W-:-:S08]  /*1c40*/  DFMA R44, R18, R44, R46 ;  /* 0x0000002c122c722b */ /* 0x000fd0000000002e */
[----:B---3--:R-:W-:-:S08]  /*1c50*/  DFMA R44, R18, R44, R48 ;  /* 0x0000002c122c722b */ /* 0x008fd00000000030 */
[----:B------:R-:W-:-:S08]  /*1c60*/  DFMA R44, R18, R44, R50 ;  /* 0x0000002c122c722b */ /* 0x000fd00000000032 */
[----:B----4-:R-:W-:-:S08]  /*1c70*/  DFMA R44, R18, R44, R52 ;  /* 0x0000002c122c722b */ /* 0x010fd00000000034 */
[----:B------:R-:W-:-:S08]  /*1c80*/  DFMA R44, R18, R44, R54 ;  /* 0x0000002c122c722b */ /* 0x000fd00000000036 */
[----:B------:R-:W-:Y:S02]  /*1c90*/  DFMA R16, R44, R16, R16 ;  /* 0x000000102c10722b */ /* 0x000fe40000000010 */
[----:B------:R-:W-:Y:S01]  /*1ca0*/  DFMA R44, R18, R44, 1 ;  /* 0x3ff00000122c742b */ /* 0x000fe2000000002c */
[----:B------:R-:W-:Y:S02]  /*1cb0*/  IMAD.MOV.U32 R18, RZ, RZ, 0x0 ;  /* 0x00000000ff127424 */ /* 0x000fe400078e00ff */
[----:B------:R-:W-:-:S05]  /*1cc0*/  IMAD.MOV.U32 R19, RZ, RZ, 0x3ff00000 ;  /* 0x3ff00000ff137424 */ /* 0x000fca00078e00ff */
[----:B------:R0:W-:Y:S02]  /*1cd0*/  STL.64 [R1], R18 ;  /* 0x0000001201007387 */ /* 0x0001e40000100a00 */
[----:B------:R-:W-:Y:S02]  /*1ce0*/  FSEL R42, R44, R16, !P0 ;  /* 0x000000102c2a7208 */ /* 0x000fe40004000000 */
[----:B------:R-:W-:Y:S01]  /*1cf0*/  FSEL R43, R45, R17, !P0 ;  /* 0x000000112d2b7208 */ /* 0x000fe20004000000 */
[----:B------:R-:W-:Y:S01]  /*1d00*/  DFMA R16, R6, R6, R26 ;  /* 0x000000060610722b */ /* 0x000fe2000000001a */
[----:B------:R-:W-:-:S04]  /*1d10*/  LOP3.LUT P0, RZ, R0, 0x2, RZ, 0xc0, !PT ;  /* 0x0000000200ff7812 */ /* 0x000fc8000780c0ff */
[----:B------:R-:W-:-:S03]  /*1d20*/  DADD R12, RZ, -R42 ;  /* 0x00000000ff0c7229 */ /* 0x000fc6000000082a */
[----:B------:R-:W-:-:S07]  /*1d30*/  DFMA R16, R4, R4, R16 ;  /* 0x000000040410722b */ /* 0x000fce0000000010 */
[----:B------:R-:W-:Y:S02]  /*1d40*/  FSEL R12, R42, R12, !P0 ;  /* 0x0000000c2a0c7208 */ /* 0x000fe40004000000 */
[----:B------:R-:W-:Y:S01]  /*1d50*/  FSEL R13, R43, R13, !P0 ;  /* 0x0000000d2b0d7208 */ /* 0x000fe20004000000 */
[----:B0-----:R-:W-:Y:S06]  /*1d60*/  BRA.U !UP0, `(.L_x_1253) ;  /* 0x0000000508047547 */ /* 0x001fec000b800000 */
[----:B------:R-:W-:Y:S01]  /*1d70*/  UMOV UR4, 0xbe506019 ;  /* 0xbe50601900047882 */ /* 0x000fe20000000000 */
[----:B------:R-:W-:Y:S01]  /*1d80*/  UMOV UR5, 0x3a1fb0f6 ;  /* 0x3a1fb0f600057882 */ /* 0x000fe20000000000 */
[----:B------:R-:W-:Y:S01]  /*1d90*/  BSSY.RECONVERGENT B1, `(.L_x_1253) ;  /* 0x000003e000017945 */ /* 0x000fe20003800200 */
[----:B------:R-:W-:-:S14]  /*1da0*/  DSETP.GTU.AND P0, PT, R16, UR4, PT ;  /* 0x0000000410007e2a */ /* 0x000fdc000bf0c000 */
[----:B------:R0:W-:Y:S04]  /*1db0*/  @P0 STL.128 [R1+0x10], R4 ;  /* 0x0000100401000387 */ /* 0x0001e80000100c00 */
[----:B------:R0:W-:Y:S01]  /*1dc0*/  @P0 STL.64 [R1+0x8], R14 ;  /* 0x0000080e01000387 */ /* 0x0001e20000100a00 */
        /* <DEDUP_REMOVED lines=8> */
.L_x_1256:
[----:B------:R-:W-:-:S09]  /*1e50*/  ULEA UR6, UR4, UR45, 0x3 ;  /* 0x0000002d04067291 */ /* 0x000fd2000f8e18ff */
[----:B------:R-:W-:Y:S04]  /*1e60*/  STL.64 [UR6], RZ ;  /* 0x000000ffff007987 */ /* 0x000fe80008100a06 */
[----:B------:R-:W-:Y:S04]  /*1e70*/  STL.128 [UR6+0x8], RZ ;  /* 0x000008ffff007987 */ /* 0x000fe80008100c06 */
[----:B------:R-:W-:Y:S04]  /*1e80*/  STL.128 [UR6+0x18], RZ ;  /* 0x000018ffff007987 */ /* 0x000fe80008100c06 */
[----:B------:R-:W-:Y:S04]  /*1e90*/  STL.128 [UR6+0x28], RZ ;  /* 0x000028ffff007987 */ /* 0x000fe80008100c06 */
[----:B------:R-:W-:Y:S04]  /*1ea0*/  STL.128 [UR6+0x38], RZ ;  /* 0x000038ffff007987 */ /* 0x000fe80008100c06 */
[----:B------:R-:W-:Y:S04]  /*1eb0*/  STL.128 [UR6+0x48], RZ ;  /* 0x000048ffff007987 */ /* 0x000fe80008100c06 */
[----:B------:R-:W-:Y:S04]  /*1ec0*/  STL.128 [UR6+0x58], RZ ;  /* 0x000058ffff007987 */ /* 0x000fe80008100c06 */
[----:B------:R-:W-:Y:S04]  /*1ed0*/  STL.128 [UR6+0x68], RZ ;  /* 0x000068ffff007987 */ /* 0x000fe80008100c06 */
[----:B------:R-:W-:Y:S01]  /*1ee0*/  STL.64 [UR6+0x78], RZ ;  /* 0x000078ffff007987 */ /* 0x000fe20008100a06 */
[----:B------:R-:W-:-:S02]  /*1ef0*/  UIADD3 UR6, UPT, UPT, UR4, 0xf, URZ ;  /* 0x0000000f04067890 */ /* 0x000fc4000fffe0ff */
[----:B------:R-:W-:Y:S02]  /*1f00*/  UIADD3 UR4, UPT, UPT, UR4, 0x10, URZ ;  /* 0x0000001004047890 */ /* 0x000fe4000fffe0ff */
[----:B------:R-:W-:-:S09]  /*1f10*/  UISETP.NE.AND UP0, UPT, UR6, UR5, UPT ;  /* 0x000000050600728c */ /* 0x000fd2000bf05270 */
[----:B------:R-:W-:Y:S05]  /*1f20*/  BRA.U UP0, `(.L_x_1256) ;  /* 0xfffffffd00c87547 */ /* 0x000fea000b83ffff */
.L_x_1255:
[----:B------:R-:W-:-:S04]  /*1f30*/  UIADD3 UR6, UPT, UPT, UR48, -0x1, URZ ;  /* 0xffffffff30067890 */ /* 0x000fc8000fffe0ff */
[----:B------:R-:W-:-:S09]  /*1f40*/  ULOP3.LUT UP0, UR5, UR6, 0xf, URZ, 0xc0, !UPT ;  /* 0x0000000f06057892 */ /* 0x000fd2000f80c0ff */
[----:B------:R-:W-:Y:S05]  /*1f50*/  BRA.U !UP0, `(.L_x_1254) ;  /* 0x0000000108847547 */ /* 0x000fea000b800000 */
[----:B------:R-:W-:Y:S02]  /*1f60*/  UIADD3 UR5, UPT, UPT, UR5, -0x1, URZ ;  /* 0xffffffff05057890 */ /* 0x000fe4000fffe0ff */
[----:B------:R-:W-:Y:S02]  /*1f70*/  ULOP3.LUT UP1, UR6, UR6, 0x7, URZ, 0xc0, !UPT ;  /* 0x0000000706067892 */ /* 0x000fe4000f82c0ff */
[----:B------:R-:W-:-:S09]  /*1f80*/  UISETP.GE.U32.AND UP0, UPT, UR5, 0x7, UPT ;  /* 0x000000070500788c */ /* 0x000fd2000bf06070 */
[----:B------:R-:W-:Y:S05]  /*1f90*/  BRA.U !UP0, `(.L_x_1257) ;  /* 0x0000000108287547 */ /* 0x000fea000b800000 */
[----:B------:R-:W-:Y:S02]  /*1fa0*/  ULEA UR5, UR4, UR45, 0x3 ;  /* 0x0000002d04057291 */ /* 0x000fe4000f8e18ff */
[----:B------:R-:W-:-:S07]  /*1fb0*/  UIADD3 UR4, UPT, UPT, UR4, 0x8, URZ ;  /* 0x0000000804047890 */ /* 0x000fce000fffe0ff */
[----:B------:R-:W-:Y:S04]  /*1fc0*/  STL.64 [UR5], RZ ;  /* 0x000000ffff007987 */ /* 0x000fe80008100a05 */
[----:B------:R-:W-:Y:S04]  /*1fd0*/  STL.64 [UR5+0x8], RZ ;  /* 0x000008ffff007987 */ /* 0x000fe80008100a05 */
[----:B------:R-:W-:Y:S04]  /*1fe0*/  STL.64 [UR5+0x10], RZ ;  /* 0x000010ffff007987 */ /* 0x000fe80008100a05 */
[----:B------:R-:W-:Y:S04]  /*1ff0*/  STL.64 [UR5+0x18], RZ ;  /* 0x000018ffff007987 */ /* 0x000fe80008100a05 */
[----:B------:R-:W-:Y:S04]  /*2000*/  STL.64 [UR5+0x20], RZ ;  /* 0x000020ffff007987 */ /* 0x000fe80008100a05 */
[----:B------:R-:W-:Y:S04]  /*2010*/  STL.64 [UR5+0x28], RZ ;  /* 0x000028ffff007987 */ /* 0x000fe80008100a05 */
[----:B------:R-:W-:Y:S04]  /*2020*/  STL.64 [UR5+0x30], RZ ;  /* 0x000030ffff007987 */ /* 0x000fe80008100a05 */
[----:B------:R-:W-:Y:S01]  /*2030*/  STL.64 [UR5+0x38], RZ ;  /* 0x000038ffff007987 */ /* 0x000fe20008100a05 */
.L_x_1257:
[----:B------:R-:W-:Y:S05]  /*2040*/  BRA.U !UP1, `(.L_x_1254) ;  /* 0x0000000109487547 */ /* 0x000fea000b800000 */
[----:B------:R-:W-:-:S04]  /*2050*/  UIADD3 UR5, UPT, UPT, UR6, -0x1, URZ ;  /* 0xffffffff06057890 */ /* 0x000fc8000fffe0ff */
[----:B------:R-:W-:-:S06]  /*2060*/  UISETP.GE.U32.AND UP0, UPT, UR5, 0x3, UPT ;  /* 0x000000030500788c */ /* 0x000fcc000bf06070 */
[----:B------:R-:W-:-:S05]  /*2070*/  PLOP3.LUT P0, PT, PT, PT, UP0, 0x80, 0x8 ;  /* 0x000000000008781c */ /* 0x000fca0003f0f008 */
[----:B------:R-:W-:Y:S02]  /*2080*/  @UP0 ULEA UR5, UR4, UR45, 0x3 ;  /* 0x0000002d04050291 */ /* 0x000fe4000f8e18ff */
[----:B------:R-:W-:-:S07]  /*2090*/  @UP0 UIADD3 UR4, UPT, UPT, UR4, 0x4, URZ ;  /* 0x0000000404040890 */ /* 0x000fce000fffe0ff */
[----:B------:R-:W-:Y:S04]  /*20a0*/  @P0 STL.64 [UR5], RZ ;  /* 0x000000ffff000987 */ /* 0x000fe80008100a05 */
[----:B------:R-:W-:Y:S04]  /*20b0*/  @P0 STL.64 [UR5+0x8], RZ ;  /* 0x000008ffff000987 */ /* 0x000fe80008100a05 */
[----:B------:R-:W-:Y:S04]  /*20c0*/  @P0 STL.64 [UR5+0x10], RZ ;  /* 0x000010ffff000987 */ /* 0x000fe80008100a05 */
[----:B------:R-:W-:Y:S01]  /*20d0*/  @P0 STL.64 [UR5+0x18], RZ ;  /* 0x000018ffff000987 */ /* 0x000fe20008100a05 */
[----:B------:R-:W-:-:S13]  /*20e0*/  ISETP.NE.AND P0, PT, R38, RZ, PT ;  /* 0x000000ff2600720c */ /* 0x000fda0003f05270 */
[----:B------:R-:W-:Y:S05]  /*20f0*/  @!P0 BRA `(.L_x_1254) ;  /* 0x00000000001c8947 */ /* 0x000fea0003800000 */
[----:B------:R-:W-:Y:S01]  /*2100*/  ISETP.NE.AND P0, PT, R38, 0x1, PT ;  /* 0x000000012600780c */ /* 0x000fe20003f05270 */
[----:B------:R-:W-:-:S09]  /*2110*/  ULEA UR4, UR4, UR45, 0x3 ;  /* 0x0000002d04047291 */ /* 0x000fd2000f8e18ff */
[----:B------:R-:W-:Y:S03]  /*2120*/  STL.64 [UR4], RZ ;  /* 0x000000ffff007987 */ /* 0x000fe60008100a04 */
[----:B------:R-:W-:Y:S05]  /*2130*/  @!P0 BRA `(.L_x_1254) ;  /* 0x00000000000c8947 */ /* 0x000fea0003800000 */
[----:B------:R-:W-:Y:S01]  /*2140*/  ISETP.NE.AND P0, PT, R38, 0x2, PT ;  /* 0x000000022600780c */ /* 0x000fe20003f05270 */
[----:B------:R-:W-:-:S12]  /*2150*/  STL.64 [UR4+0x8], RZ ;  /* 0x000008ffff007987 */ /* 0x000fd80008100a04 */
[----:B------:R-:W-:Y:S01]  /*2160*/  @P0 STL.64 [UR4+0x10], RZ ;  /* 0x000010ffff000987 */ /* 0x000fe20008100a04 */
.L_x_1254:
[----:B------:R-:W-:Y:S05]  /*2170*/  BSYNC.RECONVERGENT B1 ;  /* 0x0000000000017941 */ /* 0x000fea0003800200 */
.L_x_1253:
[----:B------:R-:W-:Y:S01]  /*2180*/  DMUL R26, R16, -R2 ;  /* 0x80000002101a7228 */ /* 0x000fe20000000000 */
[----:B0-----:R-:W-:Y:S01]  /*2190*/  MOV R4, 0x652b82fe ;  /* 0x652b82fe00047802 */ /* 0x001fe20000000f00 */
[----:B------:R-:W-:Y:S01]  /*21a0*/  IMAD.MOV.U32 R5, RZ, RZ, 0x3ff71547 ;  /* 0x3ff71547ff057424 */ /* 0x000fe200078e00ff */
        /* <DEDUP_REMOVED lines=58> */
[----:B------:R-:W-:Y:S01]  /*2550*/  @!P1 IADD3 R14, PT, PT, R42, -R15, RZ ;  /* 0x8000000f2a0e9210 */ /* 0x000fe20007ffe0ff */
[----:B------:R-:W-:-:S03]  /*2560*/  @!P1 IMAD R7, R15, 0x100000, R7 ;  /* 0x001000000f079824 */ /* 0x000fc600078e0207 */
[----:B------:R-:W-:Y:S01]  /*2570*/  @!P1 LEA R15, R14, 0x3ff00000, 0x14 ;  /* 0x3ff000000e0f9811 */ /* 0x000fe200078ea0ff */
[----:B------:R-:W-:-:S06]  /*2580*/  @!P1 IMAD.MOV.U32 R14, RZ, RZ, RZ ;  /* 0x000000ffff0e9224 */ /* 0x000fcc00078e00ff */
[----:B------:R-:W-:-:S11]  /*2590*/  @!P1 DMUL R4, R6, R14 ;  /* 0x0000000e06049228 */ /* 0x000fd60000000000 */
.L_x_1259:
[----:B------:R-:W-:Y:S05]  /*25a0*/  BSYNC.RECONVERGENT B1 ;  /* 0x0000000000017941 */ /* 0x000fea0003800200 */
.L_x_1258:
        /* <DEDUP_REMOVED lines=13> */
[----:B------:R-:W-:Y:S05]  /*2680*/  CALL.REL.NOINC `($__internal_17_$__cuda_sm20_div_rn_f64_full) ;  /* 0x000000c000247944 */ /* 0x000fea0003c00000 */
[----:B------:R-:W-:Y:S02]  /*2690*/  IMAD.MOV.U32 R4, RZ, RZ, R54 ;  /* 0x000000ffff047224 */ /* 0x000fe400078e0036 */
[----:B------:R-:W-:-:S07]  /*26a0*/  IMAD.MOV.U32 R5, RZ, RZ, R55 ;  /* 0x000000ffff057224 */ /* 0x000fce00078e0037 */
.L_x_1261:
[----:B------:R-:W-:Y:S05]  /*26b0*/  BSYNC.RECONVERGENT B2 ;  /* 0x0000000000027941 */ /* 0x000fea0003800200 */
.L_x_1260:
[----:B------:R-:W-:Y:S05]  /*26c0*/  @!P0 BRA `(.L_x_1262) ;  /* 0x0000000800ac8947 */ /* 0x000fea0003800000 */
[----:B------:R-:W-:Y:S01]  /*26d0*/  PRMT R0, RZ, 0x7610, R0 ;  /* 0x00007610ff007816 */ /* 0x000fe20000000000 */
[----:B------:R-:W-:Y:S01]  /*26e0*/  UMOV UR4, URZ ;  /* 0x000000ff00047c82 */ /* 0x000fe20008000000 */
[----:B------:R-:W-:Y:S01]  /*26f0*/  PRMT R14, RZ, 0x7610, R14 ;  /* 0x00007610ff0e7816 */ /* 0x000fe2000000000e */
[----:B------:R-:W-:Y:S01]  /*2700*/  UMOV UR6, 0x1 ;  /* 0x0000000100067882 */ /* 0x000fe20000000000 */
[----:B------:R-:W-:-:S07]  /*2710*/  MOV R15, RZ ;  /* 0x000000ff000f7202 */ /* 0x000fce0000000f00 */
.L_x_1267:
[----:B------:R-:W-:Y:S01]  /*2720*/  USHF.L.U32 UR7, UR4, 0x1, URZ ;  /* 0x0000000104077899 */ /* 0x000fe200080006ff */
[----:B------:R-:W-:Y:S01]  /*2730*/  DMUL R6, R4, R40 ;  /* 0x0000002804067228 */ /* 0x000fe20000000000 */
[----:B------:R-:W-:Y:S01]  /*2740*/  UMOV UR5, UR4 ;  /* 0x0000000400057c82 */ /* 0x000fe20008000000 */
[----:B------:R-:W-:Y:S02]  /*2750*/  ULOP3.LUT UP0, URZ, UR6, 0xf, URZ, 0xc0, !UPT ;  /* 0x0000000f06ff7892 */ /* 0x000fe4000f80c0ff */
[----:B------:R-:W-:Y:S02]  /*2760*/  UISETP.GE.U32.AND UP2, UPT, UR7, 0xf, UPT ;  /* 0x0000000f0700788c */ /* 0x000fe4000bf46070 */
[----:B------:R-:W-:Y:S02]  /*2770*/  UIADD3 UR4, UPT, UPT, UR4, 0x1, URZ ;  /* 0x0000000104047890 */ /* 0x000fe4000fffe0ff */
[----:B------:R-:W-:-:S05]  /*2780*/  UISETP.NE.AND UP1, UPT, UR5, UR40, UPT ;  /* 0x000000280500728c */ /* 0x000fca000bf25270 */
[----:B01----:R-:W-:Y:S06]  /*2790*/  BRA.U !UP2, `(.L_x_1263) ;  /* 0x000000050a207547 */ /* 0x003fec000b800000 */
[----:B------:R-:W-:Y:S01]  /*27a0*/  ULOP3.LUT UR7, UR6, 0xfffffff0, URZ, 0xc0, !UPT ;  /* 0xfffffff006077892 */ /* 0x000fe2000f8ec0ff */
[----:B------:R-:W-:-:S11]  /*27b0*/  UMOV UR5, URZ ;  /* 0x000000ff00057c82 */ /* 0x000fd60008000000 */
.L_x_1264:
[----:B------:R-:W-:-:S05]  /*27c0*/  LEA R21, R15, UR45, 0x3 ;  /* 0x0000002d0f157c11 */ /* 0x000fca000f8e18ff */
        /* <DEDUP_REMOVED lines=8> */
[----:B------:R-:W5:Y:S01]  /*2850*/  LDL.64 R56, [R21+0x40] ;  /* 0x0000400015387983 */ /* 0x000f620000100a00 */
[----:B------:R-:W-:-:S03]  /*2860*/  IMAD R23, R15, 0x8, R28 ;  /* 0x000000080f177824 */ /* 0x000fc600078e021c */
[----:B------:R-:W5:Y:S04]  /*2870*/  LDL.64 R58, [R21+0x48] ;  /* 0x00004800153a7983 */ /* 0x000f680000100a00 */
[----:B------:R-:W5:Y:S04]  /*2880*/  LDL.64 R60, [R21+0x50] ;  /* 0x00005000153c7983 */ /* 0x000f680000100a00 */
[----:B------:R-:W5:Y:S04]  /*2890*/  LDL.64 R62, [R21+0x58] ;  /* 0x00005800153e7983 */ /* 0x000f680000100a00 */
[----:B------:R-:W5:Y:S04]  /*28a0*/  LDL.64 R64, [R21+0x60] ;  /* 0x0000600015407983 */ /* 0x000f680000100a00 */
[----:B------:R-:W5:Y:S04]  /*28b0*/  LDL.64 R66, [R21+0x68] ;  /* 0x0000680015427983 */ /* 0x000f680000100a00 */
[----:B------:R-:W5:Y:S04]  /*28c0*/  LDL.64 R68, [R21+0x70] ;  /* 0x0000700015447983 */ /* 0x000f680000100a00 */
[----:B------:R-:W5:Y:S04]  /*28d0*/  LDL.64 R70, [R21+0x78] ;  /* 0x0000780015467983 */ /* 0x000f680000100a00 */
[----:B------:R-:W2:Y:S04]  /*28e0*/  LDS.64 R18, [R23] ;  /* 0x0000000017127984 */ /* 0x000ea80000000a00 */
[----:B------:R-:W3:Y:S01]  /*28f0*/  LDS.64 R42, [R23+0x8] ;  /* 0x00000800172a7984 */ /* 0x000ee20000000a00 */
[----:B------:R-:W-:-:S04]  /*2900*/  UIADD3 UR5, UPT, UPT, UR5, 0x10, URZ ;  /* 0x0000001005057890 */ /* 0x000fc8000fffe0ff */
[----:B------:R-:W-:Y:S01]  /*2910*/  UISETP.NE.AND UP2, UPT, UR5, UR7, UPT ;  /* 0x000000070500728c */ /* 0x000fe2000bf45270 */
[----:B------:R-:W-:Y:S01]  /*2920*/  VIADD R15, R15, 0x10 ;  /* 0x000000100f0f7836 */ /* 0x000fe20000000000 */
[C---:B--2---:R-:W-:Y:S01]  /*2930*/  DFMA R16, R6.reuse, R16, R18 ;  /* 0x000000100610722b */ /* 0x044fe20000000012 */
[----:B------:R-:W4:Y:S01]  /*2940*/  LDS.64 R18, [R23+0x10] ;  /* 0x0000100017127984 */ /* 0x000f220000000a00 */
[----:B---3--:R-:W-:-:S03]  /*2950*/  DFMA R26, R6, R26, R42 ;  /* 0x0000001a061a722b */ /* 0x008fc6000000002a */
[----:B------:R-:W5:Y:S04]  /*2960*/  LDS.64 R42, [R23+0x18] ;  /* 0x00001800172a7984 */ /* 0x000f680000000a00 */
[----:B------:R-:W-:Y:S04]  /*2970*/  STS.64 [R23], R16 ;  /* 0x0000001017007388 */ /* 0x000fe80000000a00 */
[----:B------:R-:W-:Y:S04]  /*2980*/  STS.64 [R23+0x8], R26 ;  /* 0x0000081a17007388 */ /* 0x000fe80000000a00 */
[----:B------:R-:W0:Y:S04]  /*2990*/  LDS.64 R16, [R23+0x28] ;  /* 0x0000280017107984 */ /* 0x000e280000000a00 */
[----:B------:R-:W1:Y:S01]  /*29a0*/  LDS.64 R26, [R23+0x30] ;  /* 0x00003000171a7984 */ /* 0x000e620000000a00 */
[----:B----4-:R-:W-:-:S03]  /*29b0*/  DFMA R18, R6, R44, R18 ;  /* 0x0000002c0612722b */ /* 0x010fc60000000012 */
[----:B------:R-:W2:Y:S01]  /*29c0*/  LDS.64 R44, [R23+0x20] ;  /* 0x00002000172c7984 */ /* 0x000ea20000000a00 */
[----:B-----5:R-:W-:-:S03]  /*29d0*/  DFMA R42, R6, R46, R42 ;  /* 0x0000002e062a722b */ /* 0x020fc6000000002a */
[----:B------:R-:W3:Y:S04]  /*29e0*/  LDS.64 R46, [R23+0x38] ;  /* 0x00003800172e7984 */ /* 0x000ee80000000a00 */
[----:B------:R-:W-:Y:S04]  /*29f0*/  STS.64 [R23+0x10], R18 ;  /* 0x0000101217007388 */ /* 0x000fe80000000a00 */
[----:B------:R-:W4:Y:S01]  /*2a00*/  LDS.64 R18, [R23+0x40] ;  /* 0x0000400017127984 */ /* 0x000f220000000a00 */
[----:B0-----:R-:W-:-:S03]  /*2a10*/  DFMA R16, R6, R50, R16 ;  /* 0x000000320610722b */ /* 0x001fc60000000010 */
[----:B------:R-:W-:Y:S01]  /*2a20*/  STS.64 [R23+0x18], R42 ;  /* 0x0000182a17007388 */ /* 0x000fe20000000a00 */
[----:B-1----:R-:W-:-:S03]  /*2a30*/  DFMA R26, R6, R52, R26 ;  /* 0x00000034061a722b */ /* 0x002fc6000000001a */
[----:B------:R-:W0:Y:S04]  /*2a40*/  LDS.64 R42, [R23+0x48] ;  /* 0x00004800172a7984 */ /* 0x000e280000000a00 */
[----:B------:R-:W1:Y:S04]  /*2a50*/  LDS.64 R50, [R23+0x60] ;  /* 0x0000600017327984 */ /* 0x000e680000000a00 */
[----:B------:R-:W5:Y:S01]  /*2a60*/  LDS.64 R52, [R23+0x68] ;  /* 0x0000680017347984 */ /* 0x000f620000000a00 */
[----:B--2---:R-:W-:-:S03]  /*2a70*/  DFMA R44, R6, R48, R44 ;  /* 0x00000030062c722b */ /* 0x004fc6000000002c */
[----:B------:R-:W2:Y:S01]  /*2a80*/  LDS.64 R48, [R23+0x58] ;  /* 0x0000580017307984 */ /* 0x000ea20000000a00 */
[----:B---3--:R-:W-:-:S03]  /*2a90*/  DFMA R46, R6, R54, R46 ;  /* 0x00000036062e722b */ /* 0x008fc6000000002e */
[----:B------:R-:W3:Y:S04]  /*2aa0*/  LDS.64 R54, [R23+0x70] ;  /* 0x0000700017367984 */ /* 0x000ee80000000a00 */
[----:B------:R-:W-:Y:S01]  /*2ab0*/  STS.64 [R23+0x20], R44 ;  /* 0x0000202c17007388 */ /* 0x000fe20000000a00 */
[----:B----4-:R-:W-:-:S03]  /*2ac0*/  DFMA R18, R6, R56, R18 ;  /* 0x000000380612722b */ /* 0x010fc60000000012 */
[----:B------:R-:W4:Y:S04]  /*2ad0*/  LDS.64 R44, [R23+0x50] ;  /* 0x00005000172c7984 */ /* 0x000f280000000a00 */
[----:B------:R-:W4:Y:S01]  /*2ae0*/  LDS.64 R56, [R23+0x78] ;  /* 0x0000780017387984 */ /* 0x000f220000000a00 */
[C---:B0-----:R-:W-:Y:S02]  /*2af0*/  DFMA R42, R6.reuse, R58, R42 ;  /* 0x0000003a062a722b */ /* 0x041fe4000000002a */
[C---:B-1----:R-:W-:Y:S02]  /*2b00*/  DFMA R50, R6.reuse, R64, R50 ;  /* 0x000000400632722b */ /* 0x042fe40000000032 */
[C---:B-----5:R-:W-:Y:S01]  /*2b10*/  DFMA R52, R6.reuse, R66, R52 ;  /* 0x000000420634722b */ /* 0x060fe20000000034 */
[----:B------:R0:W-:Y:S04]  /*2b20*/  STS.64 [R23+0x28], R16 ;  /* 0x0000281017007388 */ /* 0x0001e80000000a00 */
[----:B------:R0:W-:Y:S01]  /*2b30*/  STS.64 [R23+0x30], R26 ;  /* 0x0000301a17007388 */ /* 0x0001e20000000a00 */
[----:B--2---:R-:W-:-:S02]  /*2b40*/  DFMA R48, R6, R62, R48 ;  /* 0x0000003e0630722b */ /* 0x004fc40000000030 */
[C---:B---3--:R-:W-:Y:S01]  /*2b50*/  DFMA R54, R6.reuse, R68, R54 ;  /* 0x000000440636722b */ /* 0x048fe20000000036 */
[----:B------:R0:W-:Y:S01]  /*2b60*/  STS.64 [R23+0x38], R46 ;  /* 0x0000382e17007388 */ /* 0x0001e20000000a00 */
[C---:B----4-:R-:W-:Y:S02]  /*2b70*/  DFMA R44, R6.reuse, R60, R44 ;  /* 0x0000003c062c722b */ /* 0x050fe4000000002c */
[----:B------:R-:W-:Y:S01]  /*2b80*/  DFMA R56, R6, R70, R56 ;  /* 0x000000460638722b */ /* 0x000fe20000000038 */
        /* <DEDUP_REMOVED lines=9> */
.L_x_1263:
[----:B------:R-:W-:Y:S02]  /*2c20*/  IMAD.MOV.U32 R58, RZ, RZ, R40 ;  /* 0x000000ffff3a7224 */ /* 0x000fe400078e0028 */
[----:B------:R-:W-:Y:S02]  /*2c30*/  IMAD.MOV.U32 R59, RZ, RZ, R41 ;  /* 0x000000ffff3b7224 */ /* 0x000fe400078e0029 */
[----:B------:R-:W-:Y:S02]  /*2c40*/  IMAD.MOV.U32 R40, RZ, RZ, R12 ;  /* 0x000000ffff287224 */ /* 0x000fe400078e000c */
[----:B------:R-:W-:Y:S01]  /*2c50*/  IMAD.MOV.U32 R41, RZ, RZ, R13 ;  /* 0x000000ffff297224 */ /* 0x000fe200078e000d */
[----:B------:R-:W-:Y:S06]  /*2c60*/  BRA.U !UP0, `(.L_x_1265) ;  /* 0x0000000508307547 */ /* 0x000fec000b800000 */
[----:B------:R-:W-:Y:S02]  /*2c70*/  LOP3.LUT P0, RZ, R14, 0x4, RZ, 0xc0, !PT ;  /* 0x000000040eff7812 */ /* 0x000fe4000780c0ff */
[----:B------:R-:W-:Y:S02]  /*2c80*/  LOP3.LUT P1, RZ, R0, 0x2, RZ, 0xc0, !PT ;  /* 0x0000000200ff7812 */ /* 0x000fe4000782c0ff */
[----:B------:R-:W-:-:S09]  /*2c90*/  MOV R21, R15 ;  /* 0x0000000f00157202 */ /* 0x000fd20000000f00 */
[----:B------:R-:W-:Y:S05]  /*2ca0*/  @!P0 BRA `(.L_x_1266) ;  /* 0x00000000008c8947 */ /* 0x000fea0003800000 */
[----:B------:R-:W-:-:S05]  /*2cb0*/  LEA R21, R15, UR45, 0x3 ;  /* 0x0000002d0f157c11 */ /* 0x000fca000f8e18ff */
[----:B------:R-:W2:Y:S04]  /*2cc0*/  LDL.64 R12, [R21] ;  /* 0x00000000150c7983 */ /* 0x000ea80000100a00 */
[----:B0-----:R-:W3:Y:S04]  /*2cd0*/  LDL.64 R18, [R21+0x8] ;  /* 0x0000080015127983 */ /* 0x001ee80000100a00 */
[----:B------:R-:W4:Y:S04]  /*2ce0*/  LDL.64 R42, [R21+0x10] ;  /* 0x00001000152a7983 */ /* 0x000f280000100a00 */
[----:B------:R-:W5:Y:S04]  /*2cf0*/  LDL.64 R46, [R21+0x18] ;  /* 0x00001800152e7983 */ /* 0x000f680000100a00 */
[----:B------:R-:W5:Y:S04]  /*2d00*/  LDL.64 R50, [R21+0x20] ;  /* 0x0000200015327983 */ /* 0x000f680000100a00 */
[----:B------:R-:W5:Y:S04]  /*2d10*/  LDL.64 R52, [R21+0x28] ;  /* 0x0000280015347983 */ /* 0x000f680000100a00 */
[----:B------:R-:W5:Y:S04]  /*2d20*/  LDL.64 R54, [R21+0x30] ;  /* 0x0000300015367983 */ /* 0x000f680000100a00 */
[----:B------:R0:W5:Y:S01]  /*2d30*/  LDL.64 R56, [R21+0x38] ;  /* 0x0000380015387983 */ /* 0x0001620000100a00 */
[----:B------:R-:W-:-:S05]  /*2d40*/  IMAD R23, R15, 0x8, R28 ;  /* 0x000000080f177824 */ /* 0x000fca00078e021c */
[----:B------:R-:W2:Y:S01]  /*2d50*/  LDS.64 R16, [R23] ;  /* 0x0000000017107984 */ /* 0x000ea20000000a00 */
[----:B0-----:R-:W-:-:S03]  /*2d60*/  VIADD R21, R15, 0x8 ;  /* 0x000000080f157836 */ /* 0x001fc60000000000 */
[----:B------:R-:W3:Y:S04]  /*2d70*/  LDS.64 R26, [R23+0x8] ;  /* 0x00000800171a7984 */ /* 0x000ee80000000a00 */
[----:B------:R-:W4:Y:S04]  /*2d80*/  LDS.64 R44, [R23+0x10] ;  /* 0x00001000172c7984 */ /* 0x000f280000000a00 */
[----:B------:R-:W5:Y:S01]  /*2d90*/  LDS.64 R48, [R23+0x18] ;  /* 0x0000180017307984 */ /* 0x000f620000000a00 */
[----:B--2---:R-:W-:-:S03]  /*2da0*/  DFMA R12, R6, R12, R16 ;  /* 0x0000000c060c722b */ /* 0x004fc60000000010 */
[----:B------:R-:W0:Y:S01]  /*2db0*/  LDS.64 R16, [R23+0x20] ;  /* 0x0000200017107984 */ /* 0x000e220000000a00 */
[----:B---3--:R-:W-:-:S03]  /*2dc0*/  DFMA R18, R6, R18, R26 ;  /* 0x000000120612722b */ /* 0x008fc6000000001a */
[----:B------:R-:W1:Y:S01]  /*2dd0*/  LDS.64 R26, [R23+0x28] ;  /* 0x00002800171a7984 */ /* 0x000e620000000a00 */
[----:B----4-:R-:W-:-:S03]  /*2de0*/  DFMA R42, R6, R42, R44 ;  /* 0x0000002a062a722b */ /* 0x010fc6000000002c */
[----:B------:R-:W2:Y:S01]  /*2df0*/  LDS.64 R44, [R23+0x30] ;  /* 0x00003000172c7984 */ /* 0x000ea20000000a00 */
[----:B-----5:R-:W-:-:S03]  /*2e00*/  DFMA R46, R6, R46, R48 ;  /* 0x0000002e062e722b */ /* 0x020fc60000000030 */
[----:B------:R-:W3:Y:S04]  /*2e10*/  LDS.64 R48, [R23+0x38] ;  /* 0x0000380017307984 */ /* 0x000ee80000000a00 */
[----:B------:R4:W-:Y:S04]  /*2e20*/  STS.64 [R23], R12 ;  /* 0x0000000c17007388 */ /* 0x0009e80000000a00 */
[----:B------:R4:W-:Y:S04]  /*2e30*/  STS.64 [R23+0x8], R18 ;  /* 0x0000081217007388 */ /* 0x0009e80000000a00 */
[----:B------:R4:W-:Y:S04]  /*2e40*/  STS.64 [R23+0x10], R42 ;  /* 0x0000102a17007388 */ /* 0x0009e80000000a00 */
[----:B------:R4:W-:Y:S01]  /*2e50*/  STS.64 [R23+0x18], R46 ;  /* 0x0000182e17007388 */ /* 0x0009e20000000a00 */
[----:B0-----:R-:W-:-:S02]  /*2e60*/  DFMA R16, R6, R50, R16 ;  /* 0x000000320610722b */ /* 0x001fc40000000010 */
[----:B-1----:R-:W-:-:S05]  /*2e70*/  DFMA R26, R6, R52, R26 ;  /* 0x00000034061a722b */ /* 0x002fca000000001a */
[----:B------:R4:W-:Y:S01]  /*2e80*/  STS.64 [R23+0x20], R16 ;  /* 0x0000201017007388 */ /* 0x0009e20000000a00 */
[----:B--2---:R-:W-:-:S03]  /*2e90*/  DFMA R44, R6, R54, R44 ;  /* 0x00000036062c722b */ /* 0x004fc6000000002c */
[----:B------:R4:W-:Y:S01]  /*2ea0*/  STS.64 [R23+0x28], R26 ;  /* 0x0000281a17007388 */ /* 0x0009e20000000a00 */
[----:B---3--:R-:W-:-:S03]  /*2eb0*/  DFMA R48, R6, R56, R48 ;  /* 0x000000380630722b */ /* 0x008fc60000000030 */
[----:B------:R4:W-:Y:S04]  /*2ec0*/  STS.64 [R23+0x30], R44 ;  /* 0x0000302c17007388 */ /* 0x0009e80000000a00 */
[----:B------:R4:W-:Y:S04]  /*2ed0*/  STS.64 [R23+0x38], R48 ;  /* 0x0000383017007388 */ /* 0x0009e80000000a00 */
.L_x_1266:
[----:B------:R-:W-:-:S05]  /*2ee0*/  @P1 LEA R15, R21, UR45, 0x3 ;  /* 0x0000002d150f1c11 */ /* 0x000fca000f8e18ff */
[----:B----4-:R-:W2:Y:S04]  /*2ef0*/  @P1 LDL.64 R12, [R15] ;  /* 0x000000000f0c1983 */ /* 0x010ea80000100a00 */
[----:B0-----:R-:W3:Y:S04]  /*2f00*/  @P1 LDL.64 R18, [R15+0x8] ;  /* 0x000008000f121983 */ /* 0x001ee80000100a00 */
[----:B------:R-:W4:Y:S04]  /*2f10*/  @P1 LDL.64 R42, [R15+0x10] ;  /* 0x000010000f2a1983 */ /* 0x000f280000100a00 */
[----:B------:R0:W5:Y:S01]  /*2f20*/  @P1 LDL.64 R46, [R15+0x18] ;  /* 0x000018000f2e1983 */ /* 0x0001620000100a00 */
[----:B------:R-:W-:Y:S01]  /*2f30*/  LOP3.LUT R16, R0, 0x1, RZ, 0xc0, !PT ;  /* 0x0000000100107812 */ /* 0x000fe200078ec0ff */
[----:B------:R-:W-:-:S02]  /*2f40*/  @P1 IMAD R23, R21, 0x8, R28 ;  /* 0x0000000815171824 */ /* 0x000fc400078e021c */
[----:B------:R-:W-:Y:S01]  /*2f50*/  @P1 VIADD R21, R21, 0x4 ;  /* 0x0000000415151836 */ /* 0x000fe20000000000 */
[----:B------:R-:W-:Y:S02]  /*2f60*/  ISETP.NE.U32.AND P0, PT, R16, 0x1, PT ;  /* 0x000000011000780c */ /* 0x000fe40003f05070 */
[----:B------:R-:W2:Y:S02]  /*2f70*/  @P1 LDS.64 R16, [R23] ;  /* 0x0000000017101984 */ /* 0x000ea40000000a00 */
[C---:B------:R-:W-:Y:S02]  /*2f80*/  LEA R25, R21.reuse, UR45, 0x3 ;  /* 0x0000002d15197c11 */ /* 0x040fe4000f8e18ff */
[----:B------:R-:W3:Y:S04]  /*2f90*/  @P1 LDS.64 R26, [R23+0x8] ;  /* 0x00000800171a1984 */ /* 0x000ee80000000a00 */
[----:B------:R-:W5:Y:S04]  /*2fa0*/  LDL.64 R50, [R25] ;  /* 0x0000000019327983 */ /* 0x000f680000100a00 */
[----:B------:R-:W5:Y:S04]  /*2fb0*/  @!P0 LDL.64 R52, [R25+0x8] ;  /* 0x0000080019348983 */ /* 0x000f680000100a00 */
[----:B------:R-:W5:Y:S01]  /*2fc0*/  @!P0 LDL.64 R54, [R25+0x10] ;  /* 0x0000100019368983 */ /* 0x000f620000100a00 */
[C---:B0-----:R-:W-:Y:S01]  /*2fd0*/  VIADD R15, R21.reuse, 0x1 ;  /* 0x00000001150f7836 */ /* 0x041fe20000000000 */
[----:B------:R-:W-:-:S02]  /*2fe0*/  @!P0 IADD3 R15, PT, PT, R21, 0x3, RZ ;  /* 0x00000003150f8810 */ /* 0x000fc40007ffe0ff */
[----:B------:R-:W4:Y:S04]  /*2ff0*/  @P1 LDS.64 R44, [R23+0x10] ;  /* 0x00001000172c1984 */ /* 0x000f280000000a00 */
        /* <DEDUP_REMOVED lines=19> */
.L_x_1265:
[----:B------:R-:W-:Y:S01]  /*3130*/  DADD R12, -RZ, -R58 ;  /* 0x00000000ff0c7229 */ /* 0x000fe2000000093a */
[----:B------:R-:W-:Y:S01]  /*3140*/  VIADD R14, R14, 0x1 ;  /* 0x000000010e0e7836 */ /* 0x000fe20000000000 */
[----:B------:R-:W-:Y:S01]  /*3150*/  UIADD3 UR6, UPT, UPT, UR6, 0x2, URZ ;  /* 0x0000000206067890 */ /* 0x000fe2000fffe0ff */
[----:B------:R-:W-:Y:S01]  /*3160*/  VIADD R0, R0, 0x1 ;  /* 0x0000000100007836 */ /* 0x000fe20000000000 */
[----:B------:R-:W-:Y:S10]  /*3170*/  BRA.U UP1, `(.L_x_1267) ;  /* 0xfffffff501687547 */ /* 0x000ff4000b83ffff */
.L_x_1262:
[----:B------:R-:W-:Y:S05]  /*3180*/  @!P2 BRA `(.L_x_1268) ;  /* 0xffffffe000cca947 */ /* 0x000fea000383ffff */
.L_x_1245:
[----:B------:R-:W-:Y:S05]  /*3190*/  BSYNC.RECONVERGENT B0 ;  /* 0x0000000000007941 */ /* 0x000fea0003800200 */
.L_x_1244:
[----:B------:R-:W-:Y:S01]  /*31a0*/  DMUL R2, R32, R32 ;  /* 0x0000002020027228 */ /* 0x000fe20000000000 */
[----:B------:R-:W-:Y:S01]  /*31b0*/  UISETP.NE.AND UP0, UPT, UR40, 0x1, UPT ;  /* 0x000000012800788c */ /* 0x000fe2000bf05270 */
[----:B------:R-:W-:Y:S01]  /*31c0*/  BSSY.RECONVERGENT B0, `(.L_x_1269) ;  /* 0x0000276000007945 */ /* 0x000fe20003800200 */
[----:B------:R-:W-:Y:S01]  /*31d0*/  UMOV UR4, 0xa0b5ed8d ;  /* 0xa0b5ed8d00047882 */ /* 0x000fe20000000000 */
[----:B------:R-:W-:-:S04]  /*31e0*/  UMOV UR5, 0x3eb0c6f7 ;  /* 0x3eb0c6f700057882 */ /* 0x000fc80000000000 */
[----:B------:R-:W-:-:S08]  /*31f0*/  DFMA R2, R30, R30, R2 ;  /* 0x0000001e1e02722b */ /* 0x000fd00000000002 */
[----:B------:R-:W-:-:S08]  /*3200*/  DFMA R6, R34, R34, R2 ;  /* 0x000000222206722b */ /* 0x000fd00000000002 */
[----:B------:R-:W-:-:S06]  /*3210*/  DSETP.GT.AND P0, PT, R6, UR4, PT ;  /* 0x0000000406007e2a */ /* 0x000fcc000bf04000 */
[----:B------:R-:W-:Y:S01]  /*3220*/  SEL R3, RZ, 0x1, P0 ;  /* 0x00000001ff037807 */ /* 0x000fe20000000000 */
[----:B------:R-:W-:Y:S07]  /*3230*/  BRA.U UP0, `(.L_x_1270) ;  /* 0x0000001500dc7547 */ /* 0x000fee000b800000 */
[----:B------:R-:W4:Y:S01]  /*3240*/  LDCU UR4, c[0x0][0x3d0] ;  /* 0x00007a00ff0477ac */ /* 0x000f220008000800 */
[----:B------:R-:W-:-:S05]  /*3250*/  IMAD.IADD R21, R22, 0x1, R3 ;  /* 0x0000000116157824 */ /* 0x000fca00078e0203 */
[----:B----4-:R-:W-:-:S13]  /*3260*/  ISETP.GE.AND P0, PT, R21, UR4, PT ;  /* 0x0000000415007c0c */ /* 0x010fda000bf06270 */
[----:B------:R-:W-:Y:S05]  /*3270*/  @P0 BRA `(.L_x_1271) ;  /* 0x0000002400a80947 */ /* 0x000fea0003800000 */
[----:B------:R4:W2:Y:S01]  /*3280*/  LDS.128 R8, [R28] ;  /* 0x000000001c087984 */ /* 0x0008a20000000c00 */
[----:B------:R-:W5:Y:S01]  /*3290*/  LDCU.64 UR4, c[0x0][0x3b0] ;  /* 0x00007600ff0477ac */ /* 0x000f620008000a00 */
[----:B01----:R-:W-:Y:S01]  /*32a0*/  DADD R16, R36, R36 ;  /* 0x0000000024107229 */ /* 0x003fe20000000024 */
[----:B------:R-:W-:Y:S01]  /*32b0*/  BSSY.RECONVERGENT B2, `(.L_x_1272) ;  /* 0x000016b000027945 */ /* 0x000fe20003800200 */
[----:B------:R4:W0:Y:S06]  /*32c0*/  LDS.128 R12, [R28+0x10] ;  /* 0x000010001c0c7984 */ /* 0x00082c0000000c00 */
[----:B-----5:R-:W-:Y:S01]  /*32d0*/  DMUL R18, R16, UR4 ;  /* 0x0000000410127c28 */ /* 0x020fe20008000000 */
[----:B------:R-:W-:Y:S01]  /*32e0*/  UMOV UR4, 0x50429b6d ;  /* 0x50429b6d00047882 */ /* 0x000fe20000000000 */
[----:B------:R-:W-:-:S06]  /*32f0*/  UMOV UR5, 0x3ff20dd7 ;  /* 0x3ff20dd700057882 */ /* 0x000fcc0000000000 */
[----:B----4-:R-:W-:-:S11]  /*3300*/  DMUL R18, R18, -UR4 ;  /* 0x8000000412127c28 */ /* 0x010fd60008000000 */
.L_x_1286:
[----:B------:R-:W1:Y:S01]  /*3310*/  LDC.64 R2, c[0x0][0x3c8] ;  /* 0x0000f200ff027b82 */ /* 0x000e620000000a00 */
[----:B------:R-:W-:Y:S01]  /*3320*/  IMAD R5, R21, 0x3, RZ ;  /* 0x0000000315057824 */ /* 0x000fe200078e02ff */
[----:B------:R-:W4:Y:S03]  /*3330*/  LDCU.64 UR4, c[0x0][0x3b8] ;  /* 0x00007700ff0477ac */ /* 0x000f260008000a00 */
[----:B-1----:R-:W-:-:S05]  /*3340*/  IMAD.WIDE.U32 R2, R5, 0x8, R2 ;  /* 0x0000000805027825 */ /* 0x002fca00078e0002 */
[----:B------:R-:W5:Y:S04]  /*3350*/  LDG.E.64 R26, desc[UR36][R2.64+0x8] ;  /* 0x00000824021a7981 */ /* 0x000f68000c1e1b00 */
[----:B------:R-:W3:Y:S04]  /*3360*/  LDG.E.64 R4, desc[UR36][R2.64] ;  /* 0x0000002402047981 */ /* 0x000ee8000c1e1b00 */
[----:B------:R-:W2:Y:S01]  /*3370*/  LDG.E.64 R38, desc[UR36][R2.64+0x10] ;  /* 0x0000102402267981 */ /* 0x000ea2000c1e1b00 */
[----:B------:R-:W-:Y:S01]  /*3380*/  IMAD.MOV.U32 R44, RZ, RZ, 0x0 ;  /* 0x00000000ff2c7424 */ /* 0x000fe200078e00ff */
[----:B------:R-:W-:Y:S01]  /*3390*/  BSSY.RECONVERGENT B3, `(.L_x_1273) ;  /* 0x0000025000037945 */ /* 0x000fe20003800200 */
[----:B------:R-:W-:Y:S01]  /*33a0*/  IMAD.MOV.U32 R45, RZ, RZ, 0x3fd80000 ;  /* 0x3fd80000ff2d7424 */ /* 0x000fe200078e00ff */
[----:B-----5:R-:W-:-:S02]  /*33b0*/  DADD R26, R32, -R26 ;  /* 0x00000000201a7229 */ /* 0x020fc4000000081a */
[----:B---3--:R-:W-:-:S06]  /*33c0*/  DADD R4, R30, -R4 ;  /* 0x000000001e047229 */ /* 0x008fcc0000000804 */
[----:B----4-:R-:W-:Y:S02]  /*33d0*/  DMUL R26, R26, UR4 ;  /* 0x000000041a1a7c28 */ /* 0x010fe40008000000 */
[----:B--2---:R-:W-:Y:S02]  /*33e0*/  DADD R40, R34, -R38 ;  /* 0x0000000022287229 */ /* 0x004fe40000000826 */
[----:B------:R-:W-:-:S04]  /*33f0*/  DMUL R38, R4, UR4 ;  /* 0x0000000404267c28 */ /* 0x000fc80008000000 */
[----:B------:R-:W-:Y:S02]  /*3400*/  DMUL R4, R26, R26 ;  /* 0x0000001a1a047228 */ /* 0x000fe40000000000 */
[----:B------:R-:W-:-:S06]  /*3410*/  DMUL R40, R40, UR4 ;  /* 0x0000000428287c28 */ /* 0x000fcc0008000000 */
        /* <DEDUP_REMOVED lines=25> */
[----:B0-----:R-:W-:Y:S05]  /*35b0*/  CALL.REL.NOINC `($__internal_18_$__cuda_sm20_dsqrt_rn_f64_mediumpath_v1) ;  /* 0x000000b400c47944 */ /* 0x001fea0003c00000 */
[----:B------:R-:W-:Y:S02]  /*35c0*/  IMAD.MOV.U32 R4, RZ, RZ, R23 ;  /* 0x000000ffff047224 */ /* 0x000fe400078e0017 */
[----:B------:R-:W-:-:S07]  /*35d0*/  IMAD.MOV.U32 R5, RZ, RZ, R46 ;  /* 0x000000ffff057224 */ /* 0x000fce00078e002e */
.L_x_1274:
[----:B------:R-:W-:Y:S05]  /*35e0*/  BSYNC.RECONVERGENT B3 ;  /* 0x0000000000037941 */ /* 0x000fea0003800200 */
.L_x_1273:
[----:B------:R-:W1:Y:S01]  /*35f0*/  LDCU.64 UR4, c[0x0][0x3b0] ;  /* 0x00007600ff0477ac */ /* 0x000e620008000a00 */
[----:B------:R-:W-:Y:S01]  /*3600*/  BSSY.RECONVERGENT B1, `(.L_x_1275) ;  /* 0x00000a8000017945 */ /* 0x000fe20003800200 */
[----:B-1----:R-:W-:-:S10]  /*3610*/  DMUL R2, R4, UR4 ;  /* 0x0000000404027c28 */ /* 0x002fd40008000000 */
[----:B------:R-:W-:-:S04]  /*3620*/  LOP3.LUT R45, R3, 0x7fffffff, RZ, 0xc0, !PT ;  /* 0x7fffffff032d7812 */ /* 0x000fc800078ec0ff */
[----:B------:R-:W-:-:S13]  /*3630*/  ISETP.GT.U32.AND P0, PT, R45, 0x7fefffff, PT ;  /* 0x7fefffff2d00780c */ /* 0x000fda0003f04070 */
[----:B------:R-:W-:Y:S05]  /*3640*/  @P0 BRA `(.L_x_1276) ;  /* 0x0000000800680947 */ /* 0x000fea0003800000 */
[----:B------:R-:W-:Y:S01]  /*3650*/  IMAD.MOV.U32 R44, RZ, RZ, R2 ;  /* 0x000000ffff2c7224 */ /* 0x000fe200078e0002 */
[----:B------:R-:W-:Y:S01]  /*3660*/  UMOV UR4, 0xd4e0bfd7 ;  /* 0xd4e0bfd700047882 */ /* 0x000fe20000000000 */
[----:B------:R-:W-:Y:S01]  /*3670*/  IMAD.MOV.U32 R50, RZ, RZ, RZ ;  /* 0x000000ffff327224 */ /* 0x000fe200078e00ff */
[----:B------:R-:W-:Y:S01]  /*3680*/  UMOV UR5, 0x3df8774a ;  /* 0x3df8774a00057882 */ /* 0x000fe20000000000 */
[----:B------:R-:W-:Y:S01]  /*3690*/  IMAD.MOV.U32 R56, RZ, RZ, 0x652b82fe ;  /* 0x652b82feff387424 */ /* 0x000fe200078e00ff */
[----:B------:R-:W-:Y:S01]  /*36a0*/  ISETP.GT.U32.AND P0, PT, R45, 0x403b4000, PT ;  /* 0x403b40002d00780c */ /* 0x000fe20003f04070 */
[----:B------:R-:W-:Y:S01]  /*36b0*/  DADD R48, R44, 4 ;  /* 0x401000002c307429 */ /* 0x000fe20000000000 */
[----:B------:R-:W-:-:S05]  /*36c0*/  IMAD.MOV.U32 R57, RZ, RZ, 0x3ff71547 ;  /* 0x3ff71547ff397424 */ /* 0x000fca00078e00ff */
[----:B------:R-:W1:Y:S02]  /*36d0*/  MUFU.RCP64H R51, R49 ;  /* 0x0000003100337308 */ /* 0x000e640000001800 */
[----:B-1----:R-:W-:Y:S01]  /*36e0*/  DFMA R46, -R48, R50, 1 ;  /* 0x3ff00000302e742b */ /* 0x002fe20000000132 */
[----:B------:R-:W-:Y:S02]  /*36f0*/  IMAD.MOV.U32 R48, RZ, RZ, 0x0 ;  /* 0x00000000ff307424 */ /* 0x000fe400078e00ff */
[----:B------:R-:W-:-:S05]  /*3700*/  IMAD.MOV.U32 R49, RZ, RZ, 0x3ff00000 ;  /* 0x3ff00000ff317424 */ /* 0x000fca00078e00ff */
[----:B------:R-:W-:Y:S02]  /*3710*/  DFMA R52, R46, R46, R46 ;  /* 0x0000002e2e34722b */ /* 0x000fe4000000002e */
[C---:B------:R-:W-:Y:S02]  /*3720*/  DADD R46, R44.reuse, -4 ;  /* 0xc01000002c2e7429 */ /* 0x040fe40000000000 */
[----:B------:R-:W-:-:S04]  /*3730*/  DFMA R48, R44, 2, R48 ;  /* 0x400000002c30782b */ /* 0x000fc80000000030 */
        /* <DEDUP_REMOVED lines=8> */
[----:B------:R-:W1:Y:S01]  /*37c0*/  MUFU.RCP64H R53, R49 ;  /* 0x0000003100357308 */ /* 0x000e620000001800 */
[----:B------:R-:W-:-:S04]  /*37d0*/  IMAD.MOV.U32 R52, RZ, RZ, RZ ;  /* 0x000000ffff347224 */ /* 0x000fc800078e00ff */
[----:B------:R-:W-:Y:S01]  /*37e0*/  DFMA R46, R50, -UR4, -R46 ;  /* 0x80000004322e7c2b */ /* 0x000fe2000800082e */
[----:B------:R-:W-:Y:S01]  /*37f0*/  UMOV UR4, 0x9f7a56b6 ;  /* 0x9f7a56b600047882 */ /* 0x000fe20000000000 */
[----:B------:R-:W-:-:S06]  /*3800*/  UMOV UR5, 0x3e433014 ;  /* 0x3e43301400057882 */ /* 0x000fcc0000000000 */
[----:B------:R-:W-:Y:S01]  /*3810*/  DFMA R46, R50, R46, -UR4 ;  /* 0x80000004322e7e2b */ /* 0x000fe2000800002e */
[----:B------:R-:W-:Y:S01]  /*3820*/  UMOV UR4, 0xd8376273 ;  /* 0xd837627300047882 */ /* 0x000fe20000000000 */
[----:B------:R-:W-:Y:S01]  /*3830*/  UMOV UR5, 0x3e7bedde ;  /* 0x3e7bedde00057882 */ /* 0x000fe20000000000 */
[----:B-1----:R-:W-:-:S05]  /*3840*/  DFMA R54, -R48, R52, 1 ;  /* 0x3ff000003036742b */ /* 0x002fca0000000134 */
[----:B------:R-:W-:Y:S01]  /*3850*/  DFMA R46, R50, R46, UR4 ;  /* 0x00000004322e7e2b */ /* 0x000fe2000800002e */
[----:B------:R-:W-:Y:S01]  /*3860*/  UMOV UR4, 0xc3abf22b ;  /* 0xc3abf22b00047882 */ /* 0x000fe20000000000 */
[----:B------:R-:W-:Y:S01]  /*3870*/  UMOV UR5, 0x3e6f9254 ;  /* 0x3e6f925400057882 */ /* 0x000fe20000000000 */
[----:B------:R-:W-:-:S05]  /*3880*/  DFMA R54, R54, R54, R54 ;  /* 0x000000363636722b */ /* 0x000fca0000000036 */
[----:B------:R-:W-:Y:S01]  /*3890*/  DFMA R46, R50, R46, UR4 ;  /* 0x00000004322e7e2b */ /* 0x000fe2000800002e */
[----:B------:R-:W-:Y:S01]  /*38a0*/  UMOV UR4, 0xc2148cf0 ;  /* 0xc2148cf000047882 */ /* 0x000fe20000000000 */
[----:B------:R-:W-:Y:S01]  /*38b0*/  UMOV UR5, 0x3eab9068 ;  /* 0x3eab906800057882 */ /* 0x000fe20000000000 */
[----:B------:R-:W-:Y:S02]  /*38c0*/  DFMA R54, R52, R54, R52 ;  /* 0x000000363436722b */ /* 0x000fe40000000034 */
[----:B------:R-:W-:-:S03]  /*38d0*/  DMUL R52, R44, -R44 ;  /* 0x8000002c2c347228 */ /* 0x000fc60000000000 */
[----:B------:R-:W-:Y:S01]  /*38e0*/  DFMA R46, R50, R46, -UR4 ;  /* 0x80000004322e7e2b */ /* 0x000fe2000800002e */
[----:B------:R-:W-:Y:S01]  /*38f0*/  UMOV UR4, 0x4db34009 ;  /* 0x4db3400900047882 */ /* 0x000fe20000000000 */
[----:B------:R-:W-:-:S03]  /*3900*/  UMOV UR5, 0x3e94c645 ;  /* 0x3e94c64500057882 */ /* 0x000fc60000000000 */
[----:B------:R-:W-:-:S03]  /*3910*/  DFMA R56, R52, R56, 6.75539944105574400000e+15 ;  /* 0x433800003438742b */ /* 0x000fc60000000038 */
[----:B------:R-:W-:Y:S01]  /*3920*/  DFMA R46, R50, R46, UR4 ;  /* 0x00000004322e7e2b */ /* 0x000fe2000800002e */
[----:B------:R-:W-:Y:S01]  /*3930*/  UMOV UR4, 0x78f2311d ;  /* 0x78f2311d00047882 */ /* 0x000fe20000000000 */
[----:B------:R-:W-:-:S03]  /*3940*/  UMOV UR5, 0x3ed7f1c3 ;  /* 0x3ed7f1c300057882 */ /* 0x000fc60000000000 */
[----:B------:R-:W-:-:S03]  /*3950*/  DADD R58, R56, -6.75539944105574400000e+15 ;  /* 0xc3380000383a7429 */ /* 0x000fc60000000000 */
[----:B------:R-:W-:Y:S01]  /*3960*/  DFMA R46, R50, R46, UR4 ;  /* 0x00000004322e7e2b */ /* 0x000fe2000800002e */
[----:B------:R-:W-:Y:S01]  /*3970*/  UMOV UR4, 0x1c6d5c58 ;  /* 0x1c6d5c5800047882 */ /* 0x000fe20000000000 */
[----:B------:R-:W-:Y:S01]  /*3980*/  UMOV UR5, 0x3ee78e05 ;  /* 0x3ee78e0500057882 */ /* 0x000fe20000000000 */
[----:B------:R-:W-:-:S04]  /*3990*/  LEA.HI R0, R56, R56, RZ, 0x1 ;  /* 0x0000003838007211 */ /* 0x000fc800078f08ff */
[----:B------:R-:W-:Y:S01]  /*39a0*/  SHF.R.S32.HI R23, RZ, 0x1, R0 ;  /* 0x00000001ff177819 */ /* 0x000fe20000011400 */
        /* <DEDUP_REMOVED lines=45> */
[----:B------:R-:W-:-:S08]  /*3c80*/  DMUL R48, R46, R54 ;  /* 0x000000362e307228 */ /* 0x000fd00000000000 */
[----:B------:R-:W-:-:S08]  /*3c90*/  DMUL R50, R48, -2 ;  /* 0xc000000030327828 */ /* 0x000fd00000000000 */
[----:B------:R-:W-:Y:S02]  /*3ca0*/  DFMA R50, R44, R50, R46 ;  /* 0x000000322c32722b */ /* 0x000fe4000000002e */
[--C-:B------:R-:W-:Y:S01]  /*3cb0*/  DFMA R46, R58, -UR4, R52.reuse ;  /* 0x800000043a2e7c2b */ /* 0x100fe20008000034 */
[----:B------:R-:W-:Y:S01]  /*3cc0*/  UMOV UR4, 0x3b39803f ;  /* 0x3b39803f00047882 */ /* 0x000fe20000000000 */
[----:B------:R-:W-:Y:S01]  /*3cd0*/  UMOV UR5, 0x3c7abc9e ;  /* 0x3c7abc9e00057882 */ /* 0x000fe20000000000 */
[----:B------:R-:W-:-:S03]  /*3ce0*/  DFMA R52, -R44, R44, -R52 ;  /* 0x0000002c2c34722b */ /* 0x000fc60000000934 */
[----:B------:R-:W-:Y:S02]  /*3cf0*/  DADD R50, -R48, R50 ;  /* 0x0000000030327229 */ /* 0x000fe40000000132 */
[----:B------:R-:W-:Y:S01]  /*3d00*/  DFMA R46, R58, -UR4, R46 ;  /* 0x800000043a2e7c2b */ /* 0x000fe2000800002e */
[----:B------:R-:W-:Y:S01]  /*3d10*/  UMOV UR4, 0x69ce2bdf ;  /* 0x69ce2bdf00047882 */ /* 0x000fe20000000000 */
[----:B------:R-:W-:Y:S01]  /*3d20*/  MOV R58, 0xfca213ea ;  /* 0xfca213ea003a7802 */ /* 0x000fe20000000f00 */
[----:B------:R-:W-:Y:S01]  /*3d30*/  IMAD.MOV.U32 R59, RZ, RZ, 0x3e928af3 ;  /* 0x3e928af3ff3b7424 */ /* 0x000fe200078e00ff */
[----:B------:R-:W-:Y:S02]  /*3d40*/  UMOV UR5, 0x3e5ade15 ;  /* 0x3e5ade1500057882 */ /* 0x000fe40000000000 */
[----:B------:R-:W-:-:S03]  /*3d50*/  DFMA R50, R54, R50, R48 ;  /* 0x000000323632722b */ /* 0x000fc60000000030 */
        /* <DEDUP_REMOVED lines=26> */
[----:B------:R-:W-:Y:S01]  /*3f00*/  DFMA R58, R46, R58, 1 ;  /* 0x3ff000002e3a742b */ /* 0x000fe2000000003a */
[----:B------:R-:W-:-:S05]  /*3f10*/  IMAD.IADD R46, R56, 0x1, -R23 ;  /* 0x00000001382e7824 */ /* 0x000fca00078e0a17 */
[----:B------:R-:W-:Y:S01]  /*3f20*/  LEA R47, R46, 0x3ff00000, 0x14 ;  /* 0x3ff000002e2f7811 */ /* 0x000fe200078ea0ff */
[----:B------:R-:W-:-:S03]  /*3f30*/  IMAD.MOV.U32 R46, RZ, RZ, RZ ;  /* 0x000000ffff2e7224 */ /* 0x000fc600078e00ff */
[----:B------:R-:W-:-:S06]  /*3f40*/  IMAD R59, R23, 0x100000, R59 ;  /* 0x00100000173b7824 */ /* 0x000fcc00078e023b */
[----:B------:R-:W-:-:S08]  /*3f50*/  DMUL R46, R58, R46 ;  /* 0x0000002e3a2e7228 */ /* 0x000fd00000000000 */
        /* <DEDUP_REMOVED lines=9> */
.L_x_1276:
        /* <DEDUP_REMOVED lines=9> */
.L_x_1277:
[----:B------:R-:W-:Y:S05]  /*4080*/  BSYNC.RECONVERGENT B1 ;  /* 0x0000000000017941 */ /* 0x000fea0003800200 */
.L_x_1275:
[----:B------:R-:W1:Y:S01]  /*4090*/  MUFU.RCP64H R3, R5 ;  /* 0x0000000500037308 */ /* 0x000e620000001800 */
[----:B------:R-:W-:Y:S01]  /*40a0*/  IMAD.MOV.U32 R2, RZ, RZ, 0x1 ;  /* 0x00000001ff027424 */ /* 0x000fe200078e00ff */
[----:B------:R-:W-:Y:S01]  /*40b0*/  FSETP.GEU.AND P1, PT, |R47|, 6.5827683646048100446e-37, PT ;  /* 0x036000002f00780b */ /* 0x000fe20003f2e200 */
[----:B------:R-:W-:Y:S04]  /*40c0*/  BSSY.RECONVERGENT B3, `(.L_x_1278) ;  /* 0x0000012000037945 */ /* 0x000fe80003800200 */
[----:B-1----:R-:W-:-:S08]  /*40d0*/  DFMA R44, R2, -R4, 1 ;  /* 0x3ff00000022c742b */ /* 0x002fd00000000804 */
        /* <DEDUP_REMOVED lines=13> */
[----:B0-----:R-:W-:Y:S05]  /*41b0*/  CALL.REL.NOINC `($__internal_17_$__cuda_sm20_div_rn_f64_full) ;  /* 0x000000a400587944 */ /* 0x001fea0003c00000 */
[----:B------:R-:W-:Y:S02]  /*41c0*/  IMAD.MOV.U32 R2, RZ, RZ, R54 ;  /* 0x000000ffff027224 */ /* 0x000fe400078e0036 */
[----:B------:R-:W-:-:S07]  /*41d0*/  IMAD.MOV.U32 R3, RZ, RZ, R55 ;  /* 0x000000ffff037224 */ /* 0x000fce00078e0037 */
.L_x_1279:
[----:B------:R-:W-:Y:S05]  /*41e0*/  BSYNC.RECONVERGENT B3 ;  /* 0x0000000000037941 */ /* 0x000fea0003800200 */
.L_x_1278:
[----:B------:R-:W-:Y:S01]  /*41f0*/  DMUL R50, R36, -R42 ;  /* 0x8000002a24327228 */ /* 0x000fe20000000000 */
[----:B------:R-:W-:Y:S01]  /*4200*/  IMAD.MOV.U32 R52, RZ, RZ, 0x652b82fe ;  /* 0x652b82feff347424 */ /* 0x000fe200078e00ff */
[----:B------:R-:W-:Y:S01]  /*4210*/  UMOV UR4, 0xfefa39ef ;  /* 0xfefa39ef00047882 */ /* 0x000fe20000000000 */
[----:B------:R-:W-:Y:S01]  /*4220*/  IMAD.MOV.U32 R53, RZ, RZ, 0x3ff71547 ;  /* 0x3ff71547ff357424 */ /* 0x000fe200078e00ff */
[----:B------:R-:W-:Y:S01]  /*4230*/  UMOV UR5, 0x3fe62e42 ;  /* 0x3fe62e4200057882 */ /* 0x000fe20000000000 */
[----:B------:R-:W1:Y:S01]  /*4240*/  MUFU.RCP64H R47, R17 ;  /* 0x00000011002f7308 */ /* 0x000e620000001800 */
[----:B------:R-:W-:Y:S01]  /*4250*/  MOV R46, 0x1 ;  /* 0x00000001002e7802 */ /* 0x000fe20000000f00 */
[----:B------:R-:W-:Y:S02]  /*4260*/  BSSY.RECONVERGENT B1, `(.L_x_1280) ;  /* 0x000003b000017945 */ /* 0x000fe40003800200 */
[----:B------:R-:W-:Y:S01]  /*4270*/  DFMA R52, R50, R52, 6.75539944105574400000e+15 ;  /* 0x433800003234742b */ /* 0x000fe20000000034 */
[----:B------:R-:W-:-:S07]  /*4280*/  FSETP.GEU.AND P0, PT, |R51|, 4.1917929649353027344, PT ;  /* 0x4086232b3300780b */ /* 0x000fce0003f0e200 */
[----:B------:R-:W-:Y:S02]  /*4290*/  DADD R4, R52, -6.75539944105574400000e+15 ;  /* 0xc338000034047429 */ /* 0x000fe40000000000 */
[----:B-1----:R-:W-:-:S06]  /*42a0*/  DFMA R48, -R16, R46, 1 ;  /* 0x3ff000001030742b */ /* 0x002fcc000000012e */
        /* <DEDUP_REMOVED lines=54> */
.L_x_1281:
[----:B------:R-:W-:Y:S05]  /*4610*/  BSYNC.RECONVERGENT B1 ;  /* 0x0000000000017941 */ /* 0x000fea0003800200 */
.L_x_1280:
[----:B------:R-:W-:Y:S01]  /*4620*/  DMUL R46, R18, R4 ;  /* 0x00000004122e7228 */ /* 0x000fe20000000000 */
[----:B------:R-:W-:Y:S01]  /*4630*/  UMOV UR4, 0xbe506019 ;  /* 0xbe50601900047882 */ /* 0x000fe20000000000 */
[----:B------:R-:W-:Y:S01]  /*4640*/  UMOV UR5, 0x3a1fb0f6 ;  /* 0x3a1fb0f600057882 */ /* 0x000fe20000000000 */
[----:B------:R-:W-:Y:S01]  /*4650*/  BSSY.RECONVERGENT B3, `(.L_x_1282) ;  /* 0x000000f000037945 */ /* 0x000fe20003800200 */
[----:B------:R-:W-:-:S04]  /*4660*/  DSETP.GTU.AND P0, PT, R42, UR4, PT ;  /* 0x000000042a007e2a */ /* 0x000fc8000bf0c000 */
        /* <DEDUP_REMOVED lines=13> */
.L_x_1283:
[----:B------:R-:W-:Y:S05]  /*4740*/  BSYNC.RECONVERGENT B3 ;  /* 0x0000000000037941 */ /* 0x000fea0003800200 */
.L_x_1282:
[----:B------:R-:W1:Y:S01]  /*4750*/  MUFU.RCP64H R45, R43 ;  /* 0x0000002b002d7308 */ /* 0x000e620000001800 */
[----:B------:R-:W-:Y:S01]  /*4760*/  VIADD R44, R43, 0x300402 ;  /* 0x003004022b2c7836 */ /* 0x000fe20000000000 */
[----:B------:R-:W-:Y:S01]  /*4770*/  BSSY.RECONVERGENT B1, `(.L_x_1284) ;  /* 0x0000010000017945 */ /* 0x000fe20003800200 */
[----:B------:R-:W-:Y:S02]  /*4780*/  DADD R50, -R4, R2 ;  /* 0x0000000004327229 */ /* 0x000fe40000000102 */
[----:B------:R-:W-:Y:S01]  /*4790*/  DADD R8, R2, R8 ;  /* 0x0000000002087229 */ /* 0x000fe20000000008 */
[----:B------:R-:W-:Y:S01]  /*47a0*/  FSETP.GEU.AND P1, PT, |R44|, 5.8789094863358348022e-39, PT ;  /* 0x004004022c00780b */ /* 0x000fe20003f2e200 */
[----:B-1----:R-:W-:-:S08]  /*47b0*/  DFMA R46, -R42, R44, 1 ;  /* 0x3ff000002a2e742b */ /* 0x002fd0000000012c */
[----:B------:R-:W-:-:S08]  /*47c0*/  DFMA R46, R46, R46, R46 ;  /* 0x0000002e2e2e722b */ /* 0x000fd0000000002e */
[----:B------:R-:W-:-:S08]  /*47d0*/  DFMA R46, R44, R46, R44 ;  /* 0x0000002e2c2e722b */ /* 0x000fd0000000002c */
[----:B------:R-:W-:-:S08]  /*47e0*/  DFMA R48, -R42, R46, 1 ;  /* 0x3ff000002a30742b */ /* 0x000fd0000000012e */
[----:B------:R-:W-:Y:S01]  /*47f0*/  DFMA R46, R46, R48, R46 ;  /* 0x000000302e2e722b */ /* 0x000fe2000000002e */
[----:B------:R-:W-:Y:S10]  /*4800*/  @P1 BRA `(.L_x_1285) ;  /* 0x0000000000181947 */ /* 0x000ff40003800000 */
[----:B------:R-:W-:Y:S01]  /*4810*/  LOP3.LUT R0, R43, 0x7fffffff, RZ, 0xc0, !PT ;  /* 0x7fffffff2b007812 */ /* 0x000fe200078ec0ff */
[----:B------:R-:W-:Y:S02]  /*4820*/  IMAD.MOV.U32 R44, RZ, RZ, R42 ;  /* 0x000000ffff2c7224 */ /* 0x000fe400078e002a */
[----:B------:R-:W-:Y:S02]  /*4830*/  IMAD.MOV.U32 R45, RZ, RZ, R43 ;  /* 0x000000ffff2d7224 */ /* 0x000fe400078e002b */
[----:B------:R-:W-:Y:S01]  /*4840*/  VIADD R23, R0, 0xfff00000 ;  /* 0xfff0000000177836 */ /* 0x000fe20000000000 */
[----:B------:R-:W-:-:S07]  /*4850*/  MOV R0, 0x4870 ;  /* 0x0000487000007802 */ /* 0x000fce0000000f00 */
[----:B0-----:R-:W-:Y:S05]  /*4860*/  CALL.REL.NOINC `($__internal_16_$__cuda_sm20_dblrcp_rn_slowpath_v3) ;  /* 0x0000009c00007944 */ /* 0x001fea0003c00000 */
.L_x_1285:
[----:B------:R-:W-:Y:S05]  /*4870*/  BSYNC.RECONVERGENT B1 ;  /* 0x0000000000017941 */ /* 0x000fea0003800200 */
.L_x_1284:
[----:B------:R-:W1:Y:S01]  /*4880*/  LDCU UR4, c[0x0][0x3d0] ;  /* 0x00007a00ff0477ac */ /* 0x000e620008000800 */
[----:B------:R-:W-:Y:S01]  /*4890*/  IADD3 R21, PT, PT, R20, R21, RZ ;  /* 0x0000001514157210 */ /* 0x000fe20007ffe0ff */
[----:B------:R-:W-:Y:S01]  /*48a0*/  DMUL R46, R50, R46 ;  /* 0x0000002e322e7228 */ /* 0x000fe20000000000 */
[----:B------:R-:W-:Y:S02]  /*48b0*/  FSEL R2, R26, RZ, P0 ;  /* 0x000000ff1a027208 */ /* 0x000fe40000000000 */
[----:B------:R-:W-:Y:S02]  /*48c0*/  FSEL R3, R27, RZ, P0 ;  /* 0x000000ff1b037208 */ /* 0x000fe40000000000 */
[----:B------:R-:W-:Y:S02]  /*48d0*/  FSEL R4, R40, RZ, P0 ;  /* 0x000000ff28047208 */ /* 0x000fe40000000000 */
[----:B------:R-:W-:Y:S02]  /*48e0*/  FSEL R5, R41, RZ, P0 ;  /* 0x000000ff29057208 */ /* 0x000fe40000000000 */
[----:B------:R-:W-:Y:S01]  /*48f0*/  FSEL R26, R38, RZ, P0 ;  /* 0x000000ff261a7208 */ /* 0x000fe20000000000 */
[----:B------:R-:W-:Y:S01]  /*4900*/  DFMA R10, R46, R2, R10 ;  /* 0x000000022e0a722b */ /* 0x000fe2000000000a */
[----:B------:R-:W-:-:S02]  /*4910*/  FSEL R27, R39, RZ, P0 ;  /* 0x000000ff271b7208 */ /* 0x000fc40000000000 */
[----:B0-----:R-:W-:Y:S01]  /*4920*/  DFMA R12, R46, R4, R12 ;  /* 0x000000042e0c722b */ /* 0x001fe2000000000c */
[----:B-1----:R-:W-:-:S03]  /*4930*/  ISETP.GE.AND P0, PT, R21, UR4, PT ;  /* 0x0000000415007c0c */ /* 0x002fc6000bf06270 */
[----:B------:R-:W-:-:S10]  /*4940*/  DFMA R14, R46, R26, R14 ;  /* 0x0000001a2e0e722b */ /* 0x000fd4000000000e */
[----:B------:R-:W-:Y:S05]  /*4950*/  @!P0 BRA `(.L_x_1286) ;  /* 0xffffffe8006c8947 */ /* 0x000fea000383ffff */
[----:B------:R-:W-:Y:S05]  /*4960*/  BSYNC.RECONVERGENT B2 ;  /* 0x0000000000027941 */ /* 0x000fea0003800200 */
.L_x_1272:
[----:B------:R4:W-:Y:S04]  /*4970*/  STS.128 [R28+0x10], R12 ;  /* 0x0000100c1c007388 */ /* 0x0009e80000000c00 */
[----:B------:R4:W-:Y:S04]  /*4980*/  STS.64 [R28+0x8], R10 ;  /* 0x0000080a1c007388 */ /* 0x0009e80000000a00 */
[----:B------:R4:W-:Y:S01]  /*4990*/  STS.64 [R28], R8 ;  /* 0x000000081c007388 */ /* 0x0009e20000000a00 */
[----:B------:R-:W-:Y:S05]  /*49a0*/  BRA `(.L_x_1271) ;  /* 0x0000000c00dc7947 */ /* 0x000fea0003800000 */
.L_x_1270:
[----:B------:R-:W4:Y:S01]  /*49b0*/  LDCU UR4, c[0x0][0x3d0] ;  /* 0x00007a00ff0477ac */ /* 0x000f220008000800 */
[----:B------:R-:W-:Y:S01]  /*49c0*/  IMAD.IADD R9, R22, 0x1, R3 ;  /* 0x0000000116097824 */ /* 0x000fe200078e0203 */
[----:B------:R-:W-:Y:S01]  /*49d0*/  BSSY.RECONVERGENT B2, `(.L_x_1287) ;  /* 0x00000f1000027945 */ /* 0x000fe20003800200 */
[----:B------:R-:W-:-:S03]  /*49e0*/  CS2R R4, SRZ ;  /* 0x0000000000047805 */ /* 0x000fc6000001ff00 */
[----:B----4-:R-:W-:-:S13]  /*49f0*/  ISETP.GE.AND P0, PT, R9, UR4, PT ;  /* 0x0000000409007c0c */ /* 0x010fda000bf06270 */
[----:B------:R-:W-:Y:S05]  /*4a00*/  @P0 BRA `(.L_x_1288) ;  /* 0x0000000c00b40947 */ /* 0x000fea0003800000 */
[----:B------:R-:W-:-:S07]  /*4a10*/  CS2R R4, SRZ ;  /* 0x0000000000047805 */ /* 0x000fce000001ff00 */
.L_x_1296:
[----:B------:R-:W4:Y:S01]  /*4a20*/  LDC.64 R2, c[0x0][0x3c8] ;  /* 0x0000f200ff027b82 */ /* 0x000f220000000a00 */
[----:B------:R-:W-:Y:S01]  /*4a30*/  IMAD R11, R9, 0x3, RZ ;  /* 0x00000003090b7824 */ /* 0x000fe200078e02ff */
[----:B------:R-:W5:Y:S03]  /*4a40*/  LDCU UR4, c[0x0][0x3d0] ;  /* 0x00007a00ff0477ac */ /* 0x000f660008000800 */
[----:B----4-:R-:W-:-:S05]  /*4a50*/  IMAD.WIDE.U32 R2, R11, 0x8, R2 ;  /* 0x000000080b027825 */ /* 0x010fca00078e0002 */
[----:B------:R-:W4:Y:S04]  /*4a60*/  LDG.E.64 R12, desc[UR36][R2.64+0x8] ;  /* 0x00000824020c7981 */ /* 0x000f28000c1e1b00 */
[----:B------:R-:W2:Y:S04]  /*4a70*/  LDG.E.64 R10, desc[UR36][R2.64] ;  /* 0x00000024020a7981 */ /* 0x000ea8000c1e1b00 */
[----:B------:R0:W3:Y:S01]  /*4a80*/  LDG.E.64 R14, desc[UR36][R2.64+0x10] ;  /* 0x00001024020e7981 */ /* 0x0000e2000c1e1b00 */
[----:B------:R-:W-:Y:S01]  /*4a90*/  IMAD.IADD R9, R20, 0x1, R9 ;  /* 0x0000000114097824 */ /* 0x000fe200078e0209 */
[----:B------:R-:W-:Y:S04]  /*4aa0*/  BSSY.RECONVERGENT B3, `(.L_x_1289) ;  /* 0x0000020000037945 */ /* 0x000fe80003800200 */
[----:B-----5:R-:W-:Y:S01]  /*4ab0*/  ISETP.GE.AND P0, PT, R9, UR4, PT ;  /* 0x0000000409007c0c */ /* 0x020fe2000bf06270 */
[----:B0-----:R-:W-:-:S02]  /*4ac0*/  IMAD.MOV.U32 R2, RZ, RZ, 0x0 ;  /* 0x00000000ff027424 */ /* 0x001fc400078e00ff */
[----:B------:R-:W-:Y:S01]  /*4ad0*/  IMAD.MOV.U32 R3, RZ, RZ, 0x3fd80000 ;  /* 0x3fd80000ff037424 */ /* 0x000fe200078e00ff */
[----:B----4-:R-:W-:Y:S02]  /*4ae0*/  DADD R12, R32, -R12 ;  /* 0x00000000200c7229 */ /* 0x010fe4000000080c */
[----:B--2---:R-:W-:-:S06]  /*4af0*/  DADD R10, R30, -R10 ;  /* 0x000000001e0a7229 */ /* 0x004fcc000000080a */
[----:B------:R-:W-:Y:S02]  /*4b00*/  DMUL R12, R12, R12 ;  /* 0x0000000c0c0c7228 */ /* 0x000fe40000000000 */
[----:B---3--:R-:W-:-:S06]  /*4b10*/  DADD R14, R34, -R14 ;  /* 0x00000000220e7229 */ /* 0x008fcc000000080e */
[----:B------:R-:W-:-:S08]  /*4b20*/  DFMA R12, R10, R10, R12 ;  /* 0x0000000a0a0c722b */ /* 0x000fd0000000000c */
[----:B-1----:R-:W-:-:S06]  /*4b30*/  DFMA R48, R14, R14, R12 ;  /* 0x0000000e0e30722b */ /* 0x002fcc000000000c */
[----:B------:R-:W0:Y:S04]  /*4b40*/  MUFU.RSQ64H R11, R49 ;  /* 0x00000031000b7308 */ /* 0x000e280000001c00 */
[----:B------:R-:W-:-:S05]  /*4b50*/  VIADD R10, R49, 0xfcb00000 ;  /* 0xfcb00000310a7836 */ /* 0x000fca0000000000 */
[----:B------:R-:W-:Y:S01]  /*4b60*/  ISETP.GE.U32.AND P1, PT, R10, 0x7ca00000, PT ;  /* 0x7ca000000a00780c */ /* 0x000fe20003f26070 */
        /* <DEDUP_REMOVED lines=12> */
[----:B------:R-:W-:Y:S01]  /*4c30*/  MOV R54, 0x4c80 ;  /* 0x00004c8000367802 */ /* 0x000fe20000000f00 */
[----:B------:R-:W-:Y:S02]  /*4c40*/  IMAD.MOV.U32 R53, RZ, RZ, R15 ;  /* 0x000000ffff357224 */ /* 0x000fe400078e000f */
[----:B------:R-:W-:Y:S02]  /*4c50*/  IMAD.MOV.U32 R23, RZ, RZ, R10 ;  /* 0x000000ffff177224 */ /* 0x000fe400078e000a */
[----:B------:R-:W-:-:S07]  /*4c60*/  IMAD.MOV.U32 R45, RZ, RZ, R13 ;  /* 0x000000ffff2d7224 */ /* 0x000fce00078e000d */
[----:B------:R-:W-:Y:S05]  /*4c70*/  CALL.REL.NOINC `($__internal_18_$__cuda_sm20_dsqrt_rn_f64_mediumpath_v1) ;  /* 0x000000a000147944 */ /* 0x000fea0003c00000 */
[----:B------:R-:W-:Y:S02]  /*4c80*/  IMAD.MOV.U32 R2, RZ, RZ, R23 ;  /* 0x000000ffff027224 */ /* 0x000fe400078e0017 */
[----:B------:R-:W-:-:S07]  /*4c90*/  IMAD.MOV.U32 R3, RZ, RZ, R46 ;  /* 0x000000ffff037224 */ /* 0x000fce00078e002e */
.L_x_1290:
[----:B------:R-:W-:Y:S05]  /*4ca0*/  BSYNC.RECONVERGENT B3 ;  /* 0x0000000000037941 */ /* 0x000fea0003800200 */
.L_x_1289:
        /* <DEDUP_REMOVED lines=8> */
[----:B------:R-:W-:Y:S01]  /*4d30*/  IMAD.MOV.U32 R18, RZ, RZ, RZ ;  /* 0x000000ffff127224 */ /* 0x000fe200078e00ff */
[----:B------:R-:W-:Y:S01]  /*4d40*/  UMOV UR4, 0xd4e0bfd7 ;  /* 0xd4e0bfd700047882 */ /* 0x000fe20000000000 */
[----:B------:R-:W-:Y:S01]  /*4d50*/  UMOV UR5, 0x3df8774a ;  /* 0x3df8774a00057882 */ /* 0x000fe20000000000 */
[----:B------:R-:W-:Y:S01]  /*4d60*/  IMAD.MOV.U32 R40, RZ, RZ, 0x652b82fe ;  /* 0x652b82feff287424 */ /* 0x000fe200078e00ff */
[----:B------:R-:W-:Y:S01]  /*4d70*/  ISETP.GT.U32.AND P1, PT, R13, 0x403b4000, PT ;  /* 0x403b40000d00780c */ /* 0x000fe20003f24070 */
[C---:B------:R-:W-:Y:S01]  /*4d80*/  DADD R16, R12.reuse, 4 ;  /* 0x401000000c107429 */ /* 0x040fe20000000000 */
[----:B------:R-:W-:Y:S01]  /*4d90*/  IMAD.MOV.U32 R41, RZ, RZ, 0x3ff71547 ;  /* 0x3ff71547ff297424 */ /* 0x000fe200078e00ff */
[----:B------:R-:W-:Y:S01]  /*4da0*/  DMUL R38, R12, -R12 ;  /* 0x8000000c0c267228 */ /* 0x000fe20000000000 */
[----:B------:R-:W-:Y:S02]  /*4db0*/  IMAD.MOV.U32 R36, RZ, RZ, 0x0 ;  /* 0x00000000ff247424 */ /* 0x000fe400078e00ff */
[----:B------:R-:W-:Y:S01]  /*4dc0*/  IMAD.MOV.U32 R37, RZ, RZ, 0x3ff00000 ;  /* 0x3ff00000ff257424 */ /* 0x000fe200078e00ff */
[----:B------:R-:W0:Y:S04]  /*4dd0*/  MUFU.RCP64H R19, R17 ;  /* 0x0000001100137308 */ /* 0x000e280000001800 */
[----:B------:R-:W-:-:S10]  /*4de0*/  DFMA R40, R38, R40, 6.75539944105574400000e+15 ;  /* 0x433800002628742b */ /* 0x000fd40000000028 */
[----:B------:R-:W-:Y:S01]  /*4df0*/  LEA.HI R0, R40, R40, RZ, 0x1 ;  /* 0x0000002828007211 */ /* 0x000fe200078f08ff */
[----:B0-----:R-:W-:-:S03]  /*4e00*/  DFMA R14, -R16, R18, 1 ;  /* 0x3ff00000100e742b */ /* 0x001fc60000000112 */
[----:B------:R-:W-:Y:S01]  /*4e10*/  SHF.R.S32.HI R21, RZ, 0x1, R0 ;  /* 0x00000001ff157819 */ /* 0x000fe20000011400 */
[----:B------:R-:W-:-:S04]  /*4e20*/  DADD R16, R40, -6.75539944105574400000e+15 ;  /* 0xc338000028107429 */ /* 0x000fc80000000000 */
[----:B------:R-:W-:Y:S01]  /*4e30*/  IMAD.IADD R40, R40, 0x1, -R21 ;  /* 0x0000000128287824 */ /* 0x000fe200078e0a15 */
        /* <DEDUP_REMOVED lines=136> */
.L_x_1292:
        /* <DEDUP_REMOVED lines=9> */
.L_x_1293:
[----:B------:R-:W-:Y:S05]  /*5750*/  BSYNC.RECONVERGENT B1 ;  /* 0x0000000000017941 */ /* 0x000fea0003800200 */
.L_x_1291:
        /* <DEDUP_REMOVED lines=21> */
.L_x_1295:
[----:B------:R-:W-:Y:S05]  /*58b0*/  BSYNC.RECONVERGENT B3 ;  /* 0x0000000000037941 */ /* 0x000fea0003800200 */
.L_x_1294:
[----:B------:R-:W-:Y:S01]  /*58c0*/  DADD R4, R2, R4 ;  /* 0x0000000002047229 */ /* 0x000fe20000000004 */
[----:B------:R-:W-:Y:S10]  /*58d0*/  @!P0 BRA `(.L_x_1296) ;  /* 0xfffffff000508947 */ /* 0x000ff4000383ffff */
.L_x_1288:
[----:B------:R-:W-:Y:S05]  /*58e0*/  BSYNC.RECONVERGENT B2 ;  /* 0x0000000000027941 */ /* 0x000fea0003800200 */
.L_x_1287:
[----:B------:R-:W4:Y:S02]  /*58f0*/  LDS.64 R2, [R28] ;  /* 0x000000001c027984 */ /* 0x000f240000000a00 */
[----:B----4-:R-:W-:-:S07]  /*5900*/  DADD R2, R2, R4 ;  /* 0x0000000002027229 */ /* 0x010fce0000000004 */
[----:B------:R4:W-:Y:S04]  /*5910*/  STS.64 [R28], R2 ;  /* 0x000000021c007388 */ /* 0x0009e80000000a00 */
.L_x_1271:
[----:B------:R-:W-:Y:S05]  /*5920*/  BSYNC.RECONVERGENT B0 ;  /* 0x0000000000007941 */ /* 0x000fea0003800200 */
.L_x_1269:
[----:B------:R-:W-:Y:S01]  /*5930*/  UMOV UR4, 0xa0b5ed8d ;  /* 0xa0b5ed8d00047882 */ /* 0x000fe20000000000 */
[----:B------:R-:W-:Y:S02]  /*5940*/  UMOV UR5, 0x3eb0c6f7 ;  /* 0x3eb0c6f700057882 */ /* 0x000fe40000000000 */
[----:B------:R-:W-:-:S06]  /*5950*/  DSETP.GT.AND P0, PT, R6, UR4, PT ;  /* 0x0000000406007e2a */ /* 0x000fcc000bf04000 */
[----:B------:R-:W-:-:S13]  /*5960*/  ISETP.NE.OR P0, PT, R22, RZ, P0 ;  /* 0x000000ff1600720c */ /* 0x000fda0000705670 */
[----:B----4-:R-:W4:Y:S01]  /*5970*/  @!P0 LDS.64 R2, [R28] ;  /* 0x000000001c028984 */ /* 0x010f220000000a00 */
[----:B------:R-:W4:Y:S01]  /*5980*/  @!P0 LDC.64 R4, c[0x0][0x3b0] ;  /* 0x0000ec00ff048b82 */ /* 0x000f220000000a00 */
[----:B------:R-:W-:Y:S02]  /*5990*/  @!P0 IMAD.MOV.U32 R6, RZ, RZ, 0x50429b6d ;  /* 0x50429b6dff068424 */ /* 0x000fe400078e00ff */
[----:B------:R-:W-:-:S06]  /*59a0*/  @!P0 IMAD.MOV.U32 R7, RZ, RZ, 0x3ff20dd7 ;  /* 0x3ff20dd7ff078424 */ /* 0x000fcc00078e00ff */
[----:B----4-:R-:W-:-:S07]  /*59b0*/  @!P0 DFMA R2, R4, -R6, R2 ;  /* 0x800000060402822b */ /* 0x010fce0000000002 */
[----:B------:R4:W-:Y:S04]  /*59c0*/  @!P0 STS.64 [R28], R2 ;  /* 0x000000021c008388 */ /* 0x0009e80000000a00 */
.L_x_1233:
[----:B------:R-:W-:Y:S01]  /*59d0*/  ISETP.GE.U32.AND P0, PT, R22, UR48, PT ;  /* 0x0000003016007c0c */ /* 0x000fe2000bf06070 */
[----:B------:R-:W-:Y:S05]  /*59e0*/  WARPSYNC.ALL ;  /* 0x0000000000007948 */ /* 0x000fea0003800000 */
[----:B------:R-:W-:Y:S06]  /*59f0*/  BAR.SYNC.DEFER_BLOCKING 0x0 ;  /* 0x0000000000007b1d */ /* 0x000fec0000010000 */
[----:B------:R-:W-:Y:S04]  /*5a00*/  BSSY.RECONVERGENT B0, `(.L_x_1297) ;  /* 0x00000f0000007945 */ /* 0x000fe80003800200 */
[----:B------:R-:W-:Y:S05]  /*5a10*/  @P0 BRA `(.L_x_1298) ;  /* 0x0000000c00b80947 */ /* 0x000fea0003800000 */
[----:B------:R-:W5:Y:S02]  /*5a20*/  LDCU UR4, c[0x0][0x3e0] ;  /* 0x00007c00ff0477ac */ /* 0x000f640008000800 */
[----:B-----5:R-:W-:-:S09]  /*5a30*/  UISETP.GE.AND UP0, UPT, UR4, 0x1, UPT ;  /* 0x000000010400788c */ /* 0x020fd2000bf06270 */
[----:B------:R-:W-:Y:S05]  /*5a40*/  BRA.U !UP0, `(.L_x_1299) ;  /* 0x0000000108f07547 */ /* 0x000fea000b800000 */
[----:B----4-:R-:W0:Y:S01]  /*5a50*/  S2R R3, SR_CgaCtaId ;  /* 0x0000000000037919 */ /* 0x010e220000008800 */
[----:B------:R-:W-:Y:S01]  /*5a60*/  MOV R2, 0x400 ;  /* 0x0000040000027802 */ /* 0x000fe20000000f00 */
[----:B------:R-:W-:Y:S01]  /*5a70*/  BSSY.RECONVERGENT B1, `(.L_x_1300) ;  /* 0x0000038000017945 */ /* 0x000fe20003800200 */
[----:B------:R-:W-:Y:S02]  /*5a80*/  IMAD.MOV.U32 R13, RZ, RZ, R22 ;  /* 0x000000ffff0d7224 */ /* 0x000fe400078e0016 */
[----:B-123--:R-:W-:Y:S02]  /*5a90*/  IADD3 R0, PT, PT, R2, 0x90, RZ ;  /* 0x0000009002007810 */ /* 0x00efe40007ffe0ff */
[C---:B0-----:R-:W-:Y:S02]  /*5aa0*/  LEA R16, R3.reuse, R2, 0x18 ;  /* 0x0000000203107211 */ /* 0x041fe400078ec0ff */
[----:B------:R-:W-:-:S07]  /*5ab0*/  LEA R0, R3, R0, 0x18 ;  /* 0x0000000003007211 */ /* 0x000fce00078ec0ff */
.L_x_1306:
        /* <DEDUP_REMOVED lines=12> */
.L_x_1303:
        /* <DEDUP_REMOVED lines=12> */
.L_x_1302:
        /* <DEDUP_REMOVED lines=10> */
.L_x_1304:
[----:B------:R-:W-:-:S13]  /*5ce0*/  ISETP.NE.OR P0, PT, R12, UR46, P0 ;  /* 0x0000002e0c007c0c */ /* 0x000fda0008705670 */
[----:B------:R-:W-:Y:S05]  /*5cf0*/  @!P0 BRA `(.L_x_1305) ;  /* 0x0000000000188947 */ /* 0x000fea0003800000 */
.L_x_1301:
[C---:B------:R-:W-:Y:S02]  /*5d00*/  IMAD R4, R12.reuse, 0x20, R17 ;  /* 0x000000200c047824 */ /* 0x040fe400078e0211 */
[----:B------:R-:W-:-:S04]  /*5d10*/  VIADD R12, R12, 0x1 ;  /* 0x000000010c0c7836 */ /* 0x000fc80000000000 */
[----:B------:R-:W0:Y:S01]  /*5d20*/  LDS.64 R4, [R4] ;  /* 0x0000000004047984 */ /* 0x000e220000000a00 */
[----:B------:R-:W-:Y:S01]  /*5d30*/  ISETP.NE.AND P0, PT, R12, UR46, PT ;  /* 0x0000002e0c007c0c */ /* 0x000fe2000bf05270 */
[----:B0-----:R-:W-:-:S12]  /*5d40*/  DADD R2, R4, R2 ;  /* 0x0000000004027229 */ /* 0x001fd80000000002 */
[----:B------:R-:W-:Y:S05]  /*5d50*/  @P0 BRA `(.L_x_1301) ;  /* 0xfffffffc00e80947 */ /* 0x000fea000383ffff */
.L_x_1305:
        /* <DEDUP_REMOVED lines=10> */
.L_x_1300:
[----:B------:R-:W-:Y:S05]  /*5e00*/  BRA `(.L_x_1298) ;  /* 0x0000000800bc7947 */ /* 0x000fea0003800000 */
.L_x_1299:
[----:B----4-:R-:W-:Y:S01]  /*5e10*/  MOV R3, 0x4 ;  /* 0x0000000400037802 */ /* 0x010fe20000000f00 */
[----:B------:R-:W-:Y:S01]  /*5e20*/  BSSY.RECONVERGENT B1, `(.L_x_1307) ;  /* 0x000001b000017945 */ /* 0x000fe20003800200 */
[----:B------:R-:W-:Y:S02]  /*5e30*/  LOP3.LUT R29, RZ, R29, RZ, 0x33, !PT ;  /* 0x0000001dff1d7212 */ /* 0x000fe400078e33ff */
[----:B------:R-:W-:-:S04]  /*5e40*/  VIADDMNMX.U32 R3, R22, R3, UR48, !PT ;  /* 0x0000003016037e46 */ /* 0x000fc8000f800003 */
[----:B------:R-:W-:-:S04]  /*5e50*/  IADD3 R3, PT, PT, -R24, R3, R29 ;  /* 0x0000000318037210 */ /* 0x000fc80007ffe11d */
[C---:B-123--:R-:W-:Y:S02]  /*5e60*/  LOP3.LUT R0, R3.reuse, 0xc, RZ, 0xc0, !PT ;  /* 0x0000000c03007812 */ /* 0x04efe400078ec0ff */
[----:B------:R-:W-:Y:S02]  /*5e70*/  ISETP.GE.U32.AND P1, PT, R3, 0xc, PT ;  /* 0x0000000c0300780c */ /* 0x000fe40003f26070 */
[----:B------:R-:W-:Y:S01]  /*5e80*/  ISETP.NE.AND P0, PT, R0, 0xc, PT ;  /* 0x0000000c0000780c */ /* 0x000fe20003f05270 */
[----:B------:R-:W-:-:S12]  /*5e90*/  IMAD.MOV.U32 R0, RZ, RZ, R22 ;  /* 0x000000ffff007224 */ /* 0x000fd800078e0016 */
[----:B------:R-:W-:Y:S05]  /*5ea0*/  @!P0 BRA `(.L_x_1308) ;  /* 0x0000000000488947 */ /* 0x000fea0003800000 */
[----:B------:R-:W1:Y:S01]  /*5eb0*/  S2R R5, SR_CgaCtaId ;  /* 0x0000000000057919 */ /* 0x000e620000008800 */
[----:B------:R-:W2:Y:S01]  /*5ec0*/  LDC.64 R6, c[0x0][0x400] ;  /* 0x00010000ff067b82 */ /* 0x000ea20000000a00 */
[----:B------:R-:W-:Y:S01]  /*5ed0*/  MOV R0, 0x400 ;  /* 0x0000040000007802 */ /* 0x000fe20000000f00 */
[----:B------:R-:W-:Y:S01]  /*5ee0*/  IMAD.MOV.U32 R8, RZ, RZ, RZ ;  /* 0x000000ffff087224 */ /* 0x000fe200078e00ff */
[----:B------:R-:W-:-:S03]  /*5ef0*/  LEA.HI R2, R3, 0x1, RZ, 0x1e ;  /* 0x0000000103027811 */ /* 0x000fc600078ff0ff */
[----:B------:R-:W-:Y:S01]  /*5f00*/  VIADD R0, R0, 0x90 ;  /* 0x0000009000007836 */ /* 0x000fe20000000000 */
[----:B------:R-:W-:-:S04]  /*5f10*/  LOP3.LUT R11, R2, 0x3, RZ, 0xc0, !PT ;  /* 0x00000003020b7812 */ /* 0x000fc800078ec0ff */
[----:B-1----:R-:W-:Y:S01]  /*5f20*/  LEA R13, R5, R0, 0x18 ;  /* 0x00000000050d7211 */ /* 0x002fe200078ec0ff */
[----:B------:R-:W-:-:S07]  /*5f30*/  IMAD.MOV.U32 R0, RZ, RZ, R22 ;  /* 0x000000ffff007224 */ /* 0x000fce00078e0016 */
.L_x_1309:
[----:B--2---:R-:W-:-:S06]  /*5f40*/  IMAD.WIDE.U32 R2, R0, 0x8, R6 ;  /* 0x0000000800027825 */ /* 0x004fcc00078e0006 */
[----:B------:R-:W2:Y:S01]  /*5f50*/  LDG.E.64 R2, desc[UR36][R2.64] ;  /* 0x0000002402027981 */ /* 0x000ea2000c1e1b00 */
[C---:B-1----:R-:W-:Y:S01]  /*5f60*/  IMAD R9, R0.reuse, 0x8, R13 ;  /* 0x0000000800097824 */ /* 0x042fe200078e020d */
[----:B------:R-:W-:Y:S01]  /*5f70*/  IADD3 R0, PT, PT, R0, 0x4, RZ ;  /* 0x0000000400007810 */ /* 0x000fe20007ffe0ff */
[----:B------:R-:W-:-:S05]  /*5f80*/  VIADD R8, R8, 0x1 ;  /* 0x0000000108087836 */ /* 0x000fca0000000000 */
[----:B------:R-:W-:Y:S01]  /*5f90*/  ISETP.NE.AND P0, PT, R8, R11, PT ;  /* 0x0000000b0800720c */ /* 0x000fe20003f05270 */
[----:B--2---:R-:W-:-:S07]  /*5fa0*/  DMUL R4, RZ, R2 ;  /* 0x00000002ff047228 */ /* 0x004fce0000000000 */
[----:B------:R1:W-:Y:S05]  /*5fb0*/  STS.64 [R9], R4 ;  /* 0x0000000409007388 */ /* 0x0003ea0000000a00 */
[----:B------:R-:W-:Y:S05]  /*5fc0*/  @P0 BRA `(.L_x_1309) ;  /* 0xfffffffc00dc0947 */ /* 0x000fea000383ffff */
.L_x_1308:
[----:B------:R-:W-:Y:S05]  /*5fd0*/  BSYNC.RECONVERGENT B1 ;  /* 0x0000000000017941 */ /* 0x000fea0003800200 */
.L_x_1307:
[----:B------:R-:W-:Y:S05]  /*5fe0*/  @!P1 BRA `(.L_x_1298) ;  /* 0x0000000800449947 */ /* 0x000fea0003800000 */
[----:B------:R-:W-:-:S13]  /*5ff0*/  ISETP.GE.U32.AND P0, PT, R0, UR48, PT ;  /* 0x0000003000007c0c */ /* 0x000fda000bf06070 */
[----:B------:R-:W2:Y:S02]  /*6000*/  @P0 LDC.64 R2, c[0x0][0x400] ;  /* 0x00010000ff020b82 */ /* 0x000ea40000000a00 */
[----:B--2---:R-:W-:-:S05]  /*6010*/  @P0 IMAD.WIDE.U32 R2, R0, 0x8, R2 ;  /* 0x0000000800020825 */ /* 0x004fca00078e0002 */
[----:B-1----:R-:W2:Y:S04]  /*6020*/  @P0 LDG.E.64 R4, desc[UR36][R2.64] ;  /* 0x0000002402040981 */ /* 0x002ea8000c1e1b00 */
        /* <DEDUP_REMOVED lines=24> */
[----:B------:R-:W-:-:S03]  /*61b0*/  PLOP3.LUT P0, PT, PT, PT, PT, 0x8, 0x80 ;  /* 0x000000000080781c */ /* 0x000fc60003f0e170 */
[----:B------:R-:W-:-:S10]  /*61c0*/  VIADD R43, R43, 0xffffffd0 ;  /* 0xffffffd02b2b7836 */ /* 0x000fd40000000000 */
.L_x_1312:
[----:B-1----:R-:W1:Y:S01]  /*61d0*/  LDC.64 R32, c[0x0][0x400] ;  /* 0x00010000ff207b82 */ /* 0x002e620000000a00 */
[C---:B------:R-:W-:Y:S01]  /*61e0*/  IADD3 R21, PT, PT, R0.reuse, 0x20, RZ ;  /* 0x0000002000157810 */ /* 0x040fe20007ffe0ff */
[C---:B0-----:R-:W-:Y:S02]  /*61f0*/  VIADD R11, R0.reuse, 0x10 ;  /* 0x00000010000b7836 */ /* 0x041fe40000000000 */
        /* <DEDUP_REMOVED lines=57> */
.L_x_1311:
[----:B------:R-:W-:Y:S05]  /*6590*/  BSYNC.RECONVERGENT B1 ;  /* 0x0000000000017941 */ /* 0x000fea0003800200 */
.L_x_1310:
[C---:B------:R-:W-:Y:S01]  /*65a0*/  ISETP.LT.U32.AND P1, PT, R0.reuse, UR48, PT ;  /* 0x0000003000007c0c */ /* 0x040fe2000bf21070 */
[----:B------:R-:W-:Y:S01]  /*65b0*/  BSSY.RECONVERGENT B1, `(.L_x_1313) ;  /* 0x0000023000017945 */ /* 0x000fe20003800200 */
[----:B-1----:R-:W-:-:S04]  /*65c0*/  IADD3 R2, PT, PT, -R0, UR48, RZ ;  /* 0x0000003000027c10 */ /* 0x002fc8000fffe1ff */
[----:B------:R-:W-:-:S13]  /*65d0*/  ISETP.LE.U32.OR P1, PT, R2, 0x10, !P1 ;  /* 0x000000100200780c */ /* 0x000fda0004f23470 */
[----:B------:R-:W-:Y:S05]  /*65e0*/  @P1 BRA `(.L_x_1314) ;  /* 0x00000000007c1947 */ /* 0x000fea0003800000 */
[----:B0-----:R-:W0:Y:S01]  /*65f0*/  LDC.64 R10, c[0x0][0x400] ;  /* 0x00010000ff0a7b82 */ /* 0x001e220000000a00 */
        /* <DEDUP_REMOVED lines=30> */
.L_x_1314:
[----:B------:R-:W-:Y:S05]  /*67e0*/  BSYNC.RECONVERGENT B1 ;  /* 0x0000000000017941 */ /* 0x000fea0003800200 */
.L_x_1313:
[----:B------:R-:W-:-:S13]  /*67f0*/  ISETP.LT.U32.OR P0, PT, R0, UR48, P0 ;  /* 0x0000003000007c0c */ /* 0x000fda0008701470 */
[----:B------:R-:W-:Y:S05]  /*6800*/  @!P0 BRA `(.L_x_1298) ;  /* 0x00000000003c8947 */ /* 0x000fea0003800000 */
[----:B-1----:R-:W1:Y:S02]  /*6810*/  LDC.64 R2, c[0x0][0x400] ;  /* 0x00010000ff027b82 */ /* 0x002e640000000a00 */
[----:B-1----:R-:W-:-:S05]  /*6820*/  IMAD.WIDE.U32 R2, R0, 0x8, R2 ;  /* 0x0000000800027825 */ /* 0x002fca00078e0002 */
[----:B0-----:R-:W2:Y:S04]  /*6830*/  LDG.E.64 R4, desc[UR36][R2.64] ;  /* 0x0000002402047981 */ /* 0x001ea8000c1e1b00 */
        /* <DEDUP_REMOVED lines=12> */
.L_x_1298:
[----:B------:R-:W-:Y:S05]  /*6900*/  BSYNC.RECONVERGENT B0 ;  /* 0x0000000000007941 */ /* 0x000fea0003800200 */
.L_x_1297:
[----:B------:R-:W-:Y:S06]  /*6910*/  BAR.SYNC.DEFER_BLOCKING 0x0 ;  /* 0x0000000000007b1d */ /* 0x000fec0000010000 */
[----:B------:R-:W-:Y:S05]  /*6920*/  BRA `(.L_x_1315) ;  /* 0x0000005400107947 */ /* 0x000fea0003800000 */
.L_x_1232:
        /* <DEDUP_REMOVED lines=63> */
[----:B------:R-:W-:Y:S01]  /*6d20*/  CS2R R18, SRZ ;  /* 0x0000000000127805 */ /* 0x000fe2000001ff00 */
[----:B------:R-:W-:Y:S01]  /*6d30*/  IMAD.U32 R5, RZ, RZ, UR13 ;  /* 0x0000000dff057e24 */ /* 0x000fe2000f8e00ff */
[----:B------:R-:W-:Y:S01]  /*6d40*/  CS2R R10, SRZ ;  /* 0x00000000000a7805 */ /* 0x000fe2000001ff00 */
[----:B------:R-:W-:Y:S01]  /*6d50*/  IMAD.U32 R6, RZ, RZ, UR10 ;  /* 0x0000000aff067e24 */ /* 0x000fe2000f8e00ff */
[----:B------:R-:W-:Y:S01]  /*6d60*/  UIADD3 UR17, UPT, UPT, UR17, UR47, URZ ;  /* 0x0000002f11117290 */ /* 0x000fe2000fffe0ff */
[----:B------:R-:W-:Y:S01]  /*6d70*/  IMAD.U32 R7, RZ, RZ, UR11 ;  /* 0x0000000bff077e24 */ /* 0x000fe2000f8e00ff */
[----:B------:R-:W-:Y:S01]  /*6d80*/  UIADD3 UR16, UPT, UPT, UR16, 0x20, URZ ;  /* 0x0000002010107890 */ /* 0x000fe2000fffe0ff */
[----:B------:R-:W-:Y:S01]  /*6d90*/  DMUL R4, R4, UR12 ;  /* 0x0000000c04047c28 */ /* 0x000fe20008000000 */
[----:B------:R-:W-:Y:S01]  /*6da0*/  IMAD.MOV.U32 R16, RZ, RZ, 0x0 ;  /* 0x00000000ff107424 */ /* 0x000fe200078e00ff */
[----:B------:R-:W-:Y:S01]  /*6db0*/  UMOV UR6, URZ ;  /* 0x000000ff00067c82 */ /* 0x000fe20008000000 */
[----:B------:R-:W-:-:S05]  /*6dc0*/  IMAD.MOV.U32 R17, RZ, RZ, 0x3ff00000 ;  /* 0x3ff00000ff117424 */ /* 0x000fca00078e00ff */
[----:B------:R-:W-:-:S08]  /*6dd0*/  DFMA R4, R6, UR10, R4 ;  /* 0x0000000a06047c2b */ /* 0x000fd00008000004 */
[----:B------:R-:W-:-:S11]  /*6de0*/  DFMA R14, R2, R2, R4 ;  /* 0x00000002020e722b */ /* 0x000fd60000000004 */
.L_x_1375:
        /* <DEDUP_REMOVED lines=53> */
[----:B------:R-:W-:Y:S01]  /*7140*/  MOV R50, 0x7170 ;  /* 0x0000717000327802 */ /* 0x000fe20000000f00 */
[----:B------:R-:W-:-:S07]  /*7150*/  IMAD.MOV.U32 R45, RZ, RZ, R27 ;  /* 0x000000ffff2d7224 */ /* 0x000fce00078e001b */
[----:B-1----:R-:W-:Y:S05]  /*7160*/  CALL.REL.NOINC `($__internal_17_$__cuda_sm20_div_rn_f64_full) ;  /* 0x00000074006c7944 */ /* 0x002fea0003c00000 */
[----:B------:R-:W-:Y:S02]  /*7170*/  IMAD.MOV.U32 R4, RZ, RZ, R54 ;  /* 0x000000ffff047224 */ /* 0x000fe400078e0036 */
[----:B------:R-:W-:-:S07]  /*7180*/  IMAD.MOV.U32 R5, RZ, RZ, R55 ;  /* 0x000000ffff057224 */ /* 0x000fce00078e0037 */
.L_x_1318:
        /* <DEDUP_REMOVED lines=23> */
[----:B------:R-:W-:-:S07]  /*7300*/  IMAD.MOV.U32 R45, RZ, RZ, R9 ;  /* 0x000000ffff2d7224 */ /* 0x000fce00078e0009 */
[----:B-1----:R-:W-:Y:S05]  /*7310*/  CALL.REL.NOINC `($__internal_18_$__cuda_sm20_dsqrt_rn_f64_mediumpath_v1) ;  /* 0x00000078006c7944 */ /* 0x002fea0003c00000 */
[----:B------:R-:W-:Y:S02]  /*7320*/  IMAD.MOV.U32 R26, RZ, RZ, R23 ;  /* 0x000000ffff1a7224 */ /* 0x000fe400078e0017 */
[----:B------:R-:W-:-:S07]  /*7330*/  IMAD.MOV.U32 R27, RZ, RZ, R46 ;  /* 0x000000ffff1b7224 */ /* 0x000fce00078e002e */
.L_x_1319:
[----:B------:R-:W-:Y:S05]  /*7340*/  BSYNC.RECONVERGENT B0 ;  /* 0x0000000000007941 */ /* 0x000fea0003800200 */
.L_x_1317:
        /* <DEDUP_REMOVED lines=29> */
[----:B------:R-:W-:Y:S01]  /*7520*/  IMAD.MOV.U32 R4, RZ, RZ, R26 ;  /* 0x000000ffff047224 */ /* 0x000fe200078e001a */
[----:B------:R-:W-:Y:S01]  /*7530*/  DMUL R8, R26, UR4 ;  /* 0x000000041a087c28 */ /* 0x000fe20008000000 */
[----:B------:R-:W-:Y:S01]  /*7540*/  IMAD.MOV.U32 R5, RZ, RZ, R27 ;  /* 0x000000ffff057224 */ /* 0x000fe200078e001b */
[----:B------:R-:W-:Y:S01]  /*7550*/  UMOV UR4, 0x1 ;  /* 0x0000000100047882 */ /* 0x000fe20000000000 */
[----:B------:R-:W-:Y:S01]  /*7560*/  IMAD.MOV.U32 R6, RZ, RZ, R18 ;  /* 0x000000ffff067224 */ /* 0x000fe200078e0012 */
[----:B------:R-:W-:Y:S01]  /*7570*/  UMOV UR5, URZ ;  /* 0x000000ff00057c82 */ /* 0x000fe20008000000 */
[----:B------:R-:W-:Y:S01]  /*7580*/  IMAD.MOV.U32 R7, RZ, RZ, R19 ;  /* 0x000000ffff077224 */ /* 0x000fe200078e0013 */
[----:B0-----:R-:W0:Y:S02]  /*7590*/  I2F.F64 R10, R0 ;  /* 0x00000000000a7312 */ /* 0x001e240000201c00 */
[----:B0-----:R-:W-:-:S07]  /*75a0*/  DMUL R10, R10, R26 ;  /* 0x0000001a0a0a7228 */ /* 0x001fce0000000000 */
[----:B------:R0:W-:Y:S01]  /*75b0*/  STL.64 [R1+0x20], R10 ;  /* 0x0000200a01007387 */ /* 0x0001e20000100a00 */
[----:B------:R-:W-:-:S07]  /*75c0*/  DMUL R12, R10, UR14 ;  /* 0x0000000e0a0c7c28 */ /* 0x000fce0008000000 */
[----:B------:R0:W-:Y:S04]  /*75d0*/  STL.64 [R1], R12 ;  /* 0x0000000c01007387 */ /* 0x0001e80000100a00 */
.L_x_1321:
[----:B0-----:R-:W-:Y:S01]  /*75e0*/  IMAD.MOV.U32 R10, RZ, RZ, R18 ;  /* 0x000000ffff0a7224 */ /* 0x001fe200078e0012 */
[----:B------:R-:W-:Y:S01]  /*75f0*/  MOV R11, R19 ;  /* 0x00000013000b7202 */ /* 0x000fe20000000f00 */
[----:B------:R-:W-:Y:S01]  /*7600*/  IMAD.MOV.U32 R18, RZ, RZ, R26 ;  /* 0x000000ffff127224 */ /* 0x000fe200078e001a */
[----:B------:R-:W-:Y:S01]  /*7610*/  UMOV UR7, URZ ;  /* 0x000000ff00077c82 */ /* 0x000fe20008000000 */
[----:B------:R-:W-:Y:S01]  /*7620*/  IMAD.MOV.U32 R19, RZ, RZ, R27 ;  /* 0x000000ffff137224 */ /* 0x000fe200078e001b */
[----:B------:R-:W-:Y:S06]  /*7630*/  BRA.U !UP1, `(.L_x_1322) ;  /* 0x0000003509647547 */ /* 0x000fec000b800000 */
[----:B------:R-:W-:Y:S01]  /*7640*/  IMAD.MOV.U32 R18, RZ, RZ, R4 ;  /* 0x000000ffff127224 */ /* 0x000fe200078e0004 */
[----:B------:R-:W-:Y:S01]  /*7650*/  UMOV UR7, UR5 ;  /* 0x0000000500077c82 */ /* 0x000fe20008000000 */
[----:B------:R-:W-:Y:S02]  /*7660*/  IMAD.MOV.U32 R19, RZ, RZ, R5 ;  /* 0x000000ffff137224 */ /* 0x000fe400078e0005 */
[----:B------:R-:W-:Y:S02]  /*7670*/  IMAD.MOV.U32 R10, RZ, RZ, R6 ;  /* 0x000000ffff0a7224 */ /* 0x000fe400078e0006 */
[----:B------:R-:W-:-:S07]  /*7680*/  IMAD.MOV.U32 R11, RZ, RZ, R7 ;  /* 0x000000ffff0b7224 */ /* 0x000fce00078e0007 */
.L_x_1346:
[----:B------:R-:W-:Y:S01]  /*7690*/  UISETP.NE.AND UP0, UPT, UR4, URZ, UPT ;  /* 0x000000ff0400728c */ /* 0x000fe2000bf05270 */
[----:B------:R-:W-:Y:S01]  /*76a0*/  MOV R6, R10 ;  /* 0x0000000a00067202 */ /* 0x000fe20000000f00 */
[----:B------:R-:W-:Y:S02]  /*76b0*/  IMAD.MOV.U32 R7, RZ, RZ, R11 ;  /* 0x000000ffff077224 */ /* 0x000fe400078e000b */
        /* <DEDUP_REMOVED lines=32> */
[----:B-1----:R-:W-:Y:S05]  /*78c0*/  CALL.REL.NOINC `($__internal_17_$__cuda_sm20_div_rn_f64_full) ;  /* 0x0000006c00947944 */ /* 0x002fea0003c00000 */
[----:B------:R-:W-:Y:S02]  /*78d0*/  IMAD.MOV.U32 R4, RZ, RZ, R54 ;  /* 0x000000ffff047224 */ /* 0x000fe400078e0036 */
[----:B------:R-:W-:-:S07]  /*78e0*/  IMAD.MOV.U32 R5, RZ, RZ, R55 ;  /* 0x000000ffff057224 */ /* 0x000fce00078e0037 */
.L_x_1326:
        /* <DEDUP_REMOVED lines=19> */
[----:B-1----:R-:W-:Y:S05]  /*7a20*/  CALL.REL.NOINC `($__internal_17_$__cuda_sm20_div_rn_f64_full) ;  /* 0x0000006c003c7944 */ /* 0x002fea0003c00000 */
[----:B------:R-:W-:Y:S01]  /*7a30*/  MOV R4, R54 ;  /* 0x0000003600047202 */ /* 0x000fe20000000f00 */
[----:B------:R-:W-:-:S07]  /*7a40*/  IMAD.MOV.U32 R5, RZ, RZ, R55 ;  /* 0x000000ffff057224 */ /* 0x000fce00078e0037 */
.L_x_1328:
[----:B------:R-:W-:Y:S05]  /*7a50*/  BSYNC.RECONVERGENT B0 ;  /* 0x0000000000007941 */ /* 0x000fea0003800200 */
.L_x_1327:
        /* <DEDUP_REMOVED lines=20> */
[----:B------:R-:W-:Y:S02]  /*7ba0*/  IMAD.MOV.U32 R6, RZ, RZ, R54 ;  /* 0x000000ffff067224 */ /* 0x000fe400078e0036 */
[----:B------:R-:W-:-:S07]  /*7bb0*/  IMAD.MOV.U32 R7, RZ, RZ, R55 ;  /* 0x000000ffff077224 */ /* 0x000fce00078e0037 */
.L_x_1329:
        /* <DEDUP_REMOVED lines=22> */
.L_x_1331:
[----:B------:R-:W-:Y:S05]  /*7d20*/  BSYNC.RECONVERGENT B0 ;  /* 0x0000000000007941 */ /* 0x000fea0003800200 */
.L_x_1330:
        /* <DEDUP_REMOVED lines=11> */
.L_x_1324:
[----:B------:R-:W0:Y:S01]  /*7de0*/  LDS R6, [UR18+0x4] ;  /* 0x00000412ff067984 */ /* 0x000e220008000800 */
[----:B------:R-:W-:Y:S01]  /*7df0*/  DMUL R4, R2, R10 ;  /* 0x0000000a02047228 */ /* 0x000fe20000000000 */
[----:B------:R-:W-:Y:S01]  /*7e00*/  UMOV UR7, 0x1 ;  /* 0x0000000100077882 */ /* 0x000fe20000000000 */
[----:B0-----:R-:W0:Y:S06]  /*7e10*/  I2F.F64 R6, R6 ;  /* 0x0000000600067312 */ /* 0x001e2c0000201c00 */
[----:B0-----:R-:W-:-:S07]  /*7e20*/  DMUL R4, R4, R6 ;  /* 0x0000000604047228 */ /* 0x001fce0000000000 */
[----:B------:R0:W-:Y:S01]  /*7e30*/  STL.64 [R1+0x28], R4 ;  /* 0x0000280401007387 */ /* 0x0001e20000100a00 */
[----:B------:R-:W-:Y:S05]  /*7e40*/  BRA `(.L_x_1325) ;  /* 0x0000000000147947 */ /* 0x000fea0003800000 */
.L_x_1323:
[----:B------:R-:W0:Y:S01]  /*7e50*/  LDS R0, [UR18] ;  /* 0x00000012ff007984 */ /* 0x000e220008000800 */
[----:B------:R-:W-:Y:S01]  /*7e60*/  UMOV UR7, URZ ;  /* 0x000000ff00077c82 */ /* 0x000fe20008000000 */
[----:B0-----:R-:W0:Y:S02]  /*7e70*/  I2F.F64 R4, R0 ;  /* 0x0000000000047312 */ /* 0x001e240000201c00 */
[----:B0-----:R-:W-:-:S07]  /*7e80*/  DMUL R4, R10, R4 ;  /* 0x000000040a047228 */ /* 0x001fce0000000000 */
[----:B------:R3:W-:Y:S04]  /*7e90*/  STL.64 [R1+0x20], R4 ;  /* 0x0000200401007387 */ /* 0x0007e80000100a00 */
.L_x_1325:
        /* <DEDUP_REMOVED lines=12> */
[----:B------:R-:W-:-:S04]  /*7f60*/  UIMAD UR19, UR4, UR4, UR4 ;  /* 0x00000004041372a4 */ /* 0x000fc8000f8e0204 */
[----:B------:R-:W-:-:S03]  /*7f70*/  ULEA UR21, UR19, UR45, 0x3 ;  /* 0x0000002d13157291 */ /* 0x000fc6000f8e18ff */
[----:B0-----:R-:W0:Y:S01]  /*7f80*/  MUFU.RCP64H R7, R29 ;  /* 0x0000001d00077308 */ /* 0x001e220000001800 */
        /* <DEDUP_REMOVED lines=12> */
[----:B------:R0:W-:Y:S05]  /*8050*/  STL.64 [UR21], R8 ;  /* 0x00000008ff007987 */ /* 0x0001ea0008100a15 */
[----:B------:R-:W-:Y:S05]  /*8060*/  @P0 BRA P1, `(.L_x_1332) ;  /* 0x0000000000180947 */ /* 0x000fea0000800000 */
[----:B------:R-:W-:Y:S01]  /*8070*/  IMAD.MOV.U32 R44, RZ, RZ, R28 ;  /* 0x000000ffff2c7224 */ /* 0x000fe200078e001c */
[----:B------:R-:W-:Y:S02]  /*8080*/  MOV R45, R29 ;  /* 0x0000001d002d7202 */ /* 0x000fe40000000f00 */
[----:B------:R-:W-:-:S07]  /*8090*/  MOV R50, 0x80b0 ;  /* 0x000080b000327802 */ /* 0x000fce0000000f00 */
[----:B01----:R-:W-:Y:S05]  /*80a0*/  CALL.REL.NOINC `($__internal_17_$__cuda_sm20_div_rn_f64_full) ;  /* 0x00000064009c7944 */ /* 0x003fea0003c00000 */
[----:B------:R-:W-:Y:S02]  /*80b0*/  IMAD.MOV.U32 R6, RZ, RZ, R54 ;  /* 0x000000ffff067224 */ /* 0x000fe400078e0036 */
[----:B------:R-:W-:-:S07]  /*80c0*/  IMAD.MOV.U32 R7, RZ, RZ, R55 ;  /* 0x000000ffff077224 */ /* 0x000fce00078e0037 */
.L_x_1332:
        /* <DEDUP_REMOVED lines=21> */
[----:B------:R-:W-:Y:S02]  /*8220*/  IMAD.MOV.U32 R53, RZ, RZ, R29 ;  /* 0x000000ffff357224 */ /* 0x000fe400078e001d */
[----:B------:R-:W-:Y:S02]  /*8230*/  IMAD.MOV.U32 R23, RZ, RZ, R8 ;  /* 0x000000ffff177224 */ /* 0x000fe400078e0008 */
[----:B------:R-:W-:-:S07]  /*8240*/  IMAD.MOV.U32 R45, RZ, RZ, R27 ;  /* 0x000000ffff2d7224 */ /* 0x000fce00078e001b */
[----:B-1----:R-:W-:Y:S05]  /*8250*/  CALL.REL.NOINC `($__internal_18_$__cuda_sm20_dsqrt_rn_f64_mediumpath_v1) ;  /* 0x00000068009c7944 */ /* 0x002fea0003c00000 */
[----:B------:R-:W-:Y:S01]  /*8260*/  MOV R18, R23 ;  /* 0x0000001700127202 */ /* 0x000fe20000000f00 */
[----:B------:R-:W-:-:S07]  /*8270*/  IMAD.MOV.U32 R19, RZ, RZ, R46 ;  /* 0x000000ffff137224 */ /* 0x000fce00078e002e */
.L_x_1334:
[----:B------:R-:W-:Y:S05]  /*8280*/  BSYNC.RECONVERGENT B0 ;  /* 0x0000000000007941 */ /* 0x000fea0003800200 */
.L_x_1333:
        /* <DEDUP_REMOVED lines=29> */
.L_x_1337:
        /* <DEDUP_REMOVED lines=22> */
.L_x_1339:
[----:B------:R-:W-:Y:S05]  /*85c0*/  BSYNC.RECONVERGENT B0 ;  /* 0x0000000000007941 */ /* 0x000fea0003800200 */
.L_x_1338:
        /* <DEDUP_REMOVED lines=19> */
[----:B-1----:R-:W-:Y:S05]  /*8700*/  CALL.REL.NOINC `($__internal_17_$__cuda_sm20_div_rn_f64_full) ;  /* 0x0000006000047944 */ /* 0x002fea0003c00000 */
[----:B------:R-:W-:Y:S02]  /*8710*/  IMAD.MOV.U32 R8, RZ, RZ, R54 ;  /* 0x000000ffff087224 */ /* 0x000fe400078e0036 */
[----:B------:R-:W-:-:S07]  /*8720*/  IMAD.MOV.U32 R9, RZ, RZ, R55 ;  /* 0x000000ffff097224 */ /* 0x000fce00078e0037 */
.L_x_1340:
        /* <DEDUP_REMOVED lines=20> */
[----:B------:R-:W-:Y:S01]  /*8870*/  IMAD.MOV.U32 R8, RZ, RZ, R54 ;  /* 0x000000ffff087224 */ /* 0x000fe200078e0036 */
[----:B------:R-:W-:-:S07]  /*8880*/  MOV R9, R55 ;  /* 0x0000003700097202 */ /* 0x000fce0000000f00 */
.L_x_1342:
[----:B------:R-:W-:Y:S05]  /*8890*/  BSYNC.RECONVERGENT B0 ;  /* 0x0000000000007941 */ /* 0x000fea0003800200 */
.L_x_1341:
        /* <DEDUP_REMOVED lines=8> */
.L_x_1335:
        /* <DEDUP_REMOVED lines=9> */
.L_x_1336:
[----:B------:R-:W-:Y:S01]  /*89b0*/  UIADD3 UR4, UPT, UPT, UR4, 0x2, URZ ;  /* 0x0000000204047890 */ /* 0x000fe2000fffe0ff */
[----:B------:R-:W-:-:S03]  /*89c0*/  IMAD.MOV.U32 R6, RZ, RZ, 0x1 ;  /* 0x00000001ff067424 */ /* 0x000fc600078e00ff */
[----:B------:R-:W-:-:S09]  /*89d0*/  UIMAD UR5, UR5, UR4, URZ ;  /* 0x00000004050572a4 */ /* 0x000fd2000f8e02ff */
[----:B------:R-:W3:Y:S01]  /*89e0*/  I2F.F64.U32 R28, UR5 ;  /* 0x00000005001c7d12 */ /* 0x000ee20008201800 */
[----:B------:R-:W-:-:S04]  /*89f0*/  UIADD3 UR5, UPT, UPT, UR20, 0x5, URZ ;  /* 0x0000000514057890 */ /* 0x000fc8000fffe0ff */
[----:B------:R-:W-:-:S09]  /*8a00*/  UIMAD UR5, UR4, UR5, URZ ;  /* 0x00000005040572a4 */ /* 0x000fd2000f8e02ff */
[----:B------:R-:W4:Y:S01]  /*8a10*/  I2F.F64.U32 R46, UR5 ;  /* 0x00000005002e7d12 */ /* 0x000f220008201800 */
[----:B------:R-:W-:-:S04]  /*8a20*/  ULEA UR5, UR8, UR19, 0x1 ;  /* 0x0000001308057291 */ /* 0x000fc8000f8e08ff */
[----:B------:R-:W-:-:S03]  /*8a30*/  ULEA UR5, UR5, UR45, 0x3 ;  /* 0x0000002d05057291 */ /* 0x000fc6000f8e18ff */
[----:B---3--:R-:W3:Y:S01]  /*8a40*/  MUFU.RCP64H R7, R29 ;  /* 0x0000001d00077308 */ /* 0x008ee20000001800 */
        /* <DEDUP_REMOVED lines=8> */
[----:B------:R3:W-:Y:S07]  /*8ad0*/  STL.64 [UR5], R6 ;  /* 0x00000006ff007987 */ /* 0x0007ee0008100a05 */
[----:B------:R-:W-:-:S08]  /*8ae0*/  DFMA R26, -R28, R12, R46 ;  /* 0x0000000c1c1a722b */ /* 0x000fd0000000012e */
[----:B0-2---:R-:W-:-:S10]  /*8af0*/  DFMA R4, R8, R26, R12 ;  /* 0x0000001a0804722b */ /* 0x005fd4000000000c */
[----:B------:R-:W-:-:S05]  /*8b00*/  FFMA R0, RZ, R29, R5 ;  /* 0x0000001dff007223 */ /* 0x000fca0000000005 */
[----:B------:R-:W-:-:S13]  /*8b10*/  FSETP.GT.AND P0, PT, |R0|, 1.469367938527859385e-39, PT ;  /* 0x001000000000780b */ /* 0x000fda0003f04200 */
[----:B---3--:R-:W-:Y:S05]  /*8b20*/  @P0 BRA P1, `(.L_x_1343) ;  /* 0x0000000000180947 */ /* 0x008fea0000800000 */
[----:B------:R-:W-:Y:S01]  /*8b30*/  IMAD.MOV.U32 R44, RZ, RZ, R28 ;  /* 0x000000ffff2c7224 */ /* 0x000fe200078e001c */
[----:B------:R-:W-:Y:S01]  /*8b40*/  MOV R50, 0x8b70 ;  /* 0x00008b7000327802 */ /* 0x000fe20000000f00 */
[----:B------:R-:W-:-:S07]  /*8b50*/  IMAD.MOV.U32 R45, RZ, RZ, R29 ;  /* 0x000000ffff2d7224 */ /* 0x000fce00078e001d */
[----:B-1----:R-:W-:Y:S05]  /*8b60*/  CALL.REL.NOINC `($__internal_17_$__cuda_sm20_div_rn_f64_full) ;  /* 0x0000005800ec7944 */ /* 0x002fea0003c00000 */
[----:B------:R-:W-:Y:S02]  /*8b70*/  IMAD.MOV.U32 R4, RZ, RZ, R54 ;  /* 0x000000ffff047224 */ /* 0x000fe400078e0036 */
[----:B------:R-:W-:-:S07]  /*8b80*/  IMAD.MOV.U32 R5, RZ, RZ, R55 ;  /* 0x000000ffff057224 */ /* 0x000fce00078e0037 */
.L_x_1343:
        /* <DEDUP_REMOVED lines=27> */
.L_x_1345:
[----:B------:R-:W-:Y:S05]  /*8d40*/  BSYNC.RECONVERGENT B0 ;  /* 0x0000000000007941 */ /* 0x000fea0003800200 */
.L_x_1344:
[----:B------:R-:W-:-:S09]  /*8d50*/  UISETP.NE.AND UP0, UPT, UR4, UR17, UPT ;  /* 0x000000110400728c */ /* 0x000fd2000bf05270 */
[----:B------:R-:W-:Y:S05]  /*8d60*/  BRA.U !UP0, `(.L_x_1322) ;  /* 0x0000001d08987547 */ /* 0x000fea000b800000 */
[----:B------:R-:W-:Y:S01]  /*8d70*/  DMUL R8, R18, R8 ;  /* 0x0000000812087228 */ /* 0x000fe20000000000 */
[----:B------:R-:W-:Y:S10]  /*8d80*/  BRA `(.L_x_1346) ;  /* 0xffffffe800407947 */ /* 0x000ff4000383ffff */
.L_x_1320:
        /* <DEDUP_REMOVED lines=13> */
[----:B------:R-:W-:Y:S01]  /*8e60*/  IMAD.MOV.U32 R4, RZ, RZ, 0x1 ;  /* 0x00000001ff047424 */ /* 0x000fe200078e00ff */
[----:B------:R-:W-:Y:S01]  /*8e70*/  UIADD3 UR8, UPT, UPT, UR6, UR9, URZ ;  /* 0x0000000906087290 */ /* 0x000fe2000fffe0ff */
[----:B------:R-:W0:Y:S03]  /*8e80*/  LDS R0, [UR18] ;  /* 0x00000012ff007984 */ /* 0x000e260008000800 */
[----:B------:R-:W-:Y:S02]  /*8e90*/  UIMAD UR7, UR7, UR8, URZ ;  /* 0x00000008070772a4 */ /* 0x000fe4000f8e02ff */
[----:B------:R-:W-:-:S04]  /*8ea0*/  UIMAD UR8, UR9, UR9, URZ ;  /* 0x00000009090872a4 */ /* 0x000fc8000f8e02ff */
[----:B------:R-:W-:-:S03]  /*8eb0*/  ULEA UR8, UR8, UR45, 0x3 ;  /* 0x0000002d08087291 */ /* 0x000fc6000f8e18ff */
[----:B------:R-:W2:Y:S01]  /*8ec0*/  I2F.F64.U32 R30, UR7 ;  /* 0x00000007001e7d12 */ /* 0x000ea20008201800 */
[----:B------:R-:W-:-:S09]  /*8ed0*/  ULEA UR7, UR9, 0x3, 0x1 ;  /* 0x0000000309077891 */ /* 0x000fd2000f8e08ff */
[----:B------:R-:W3:Y:S01]  /*8ee0*/  I2F.F64.U32 R46, UR7 ;  /* 0x00000007002e7d12 */ /* 0x000ee20008201800 */
[----:B------:R-:W-:-:S04]  /*8ef0*/  UIMAD UR7, UR6, UR9, UR9 ;  /* 0x00000009060772a4 */ /* 0x000fc8000f8e0209 */
[----:B------:R-:W-:-:S03]  /*8f00*/  ULEA UR7, UR7, UR45, 0x3 ;  /* 0x0000002d07077291 */ /* 0x000fc6000f8e18ff */
[----:B--2---:R-:W2:Y:S01]  /*8f10*/  MUFU.RCP64H R5, R31 ;  /* 0x0000001f00057308 */ /* 0x004ea20000001800 */
        /* <DEDUP_REMOVED lines=13> */
[----:B------:R0:W-:Y:S04]  /*8ff0*/  STL.64 [UR7], R8 ;  /* 0x00000008ff007987 */ /* 0x0001e80008100a07 */
[----:B------:R0:W-:Y:S03]  /*9000*/  STL.64 [UR8], R10 ;  /* 0x0000000aff007987 */ /* 0x0001e60008100a08 */
[----:B------:R-:W-:-:S10]  /*9010*/  DFMA R6, R6, R28, R12 ;  /* 0x0000001c0606722b */ /* 0x000fd4000000000c */
[----:B------:R-:W-:-:S05]  /*9020*/  FFMA R0, RZ, R31, R7 ;  /* 0x0000001fff007223 */ /* 0x000fca0000000007 */
[----:B------:R-:W-:-:S13]  /*9030*/  FSETP.GT.AND P0, PT, |R0|, 1.469367938527859385e-39, PT ;  /* 0x001000000000780b */ /* 0x000fda0003f04200 */
[----:B0-----:R-:W-:Y:S05]  /*9040*/  @P0 BRA P1, `(.L_x_1348) ;  /* 0x0000000000180947 */ /* 0x001fea0000800000 */
[----:B------:R-:W-:Y:S01]  /*9050*/  IMAD.MOV.U32 R44, RZ, RZ, R30 ;  /* 0x000000ffff2c7224 */ /* 0x000fe200078e001e */
[----:B------:R-:W-:Y:S01]  /*9060*/  MOV R50, 0x9090 ;  /* 0x0000909000327802 */ /* 0x000fe20000000f00 */
[----:B------:R-:W-:-:S07]  /*9070*/  IMAD.MOV.U32 R45, RZ, RZ, R31 ;  /* 0x000000ffff2d7224 */ /* 0x000fce00078e001f */
[----:B-1----:R-:W-:Y:S05]  /*9080*/  CALL.REL.NOINC `($__internal_17_$__cuda_sm20_div_rn_f64_full) ;  /* 0x0000005400a47944 */ /* 0x002fea0003c00000 */
[----:B------:R-:W-:Y:S01]  /*9090*/  MOV R6, R54 ;  /* 0x0000003600067202 */ /* 0x000fe20000000f00 */
[----:B------:R-:W-:-:S07]  /*90a0*/  IMAD.MOV.U32 R7, RZ, RZ, R55 ;  /* 0x000000ffff077224 */ /* 0x000fce00078e0037 */
.L_x_1348:
        /* <DEDUP_REMOVED lines=19> */
[----:B------:R-:W-:Y:S01]  /*91e0*/  MOV R54, 0x9240 ;  /* 0x0000924000367802 */ /* 0x000fe20000000f00 */
[----:B------:R-:W-:Y:S02]  /*91f0*/  IMAD.MOV.U32 R52, RZ, RZ, R10 ;  /* 0x000000ffff347224 */ /* 0x000fe400078e000a */
[----:B------:R-:W-:Y:S02]  /*9200*/  IMAD.MOV.U32 R53, RZ, RZ, R11 ;  /* 0x000000ffff357224 */ /* 0x000fe400078e000b */
[----:B------:R-:W-:Y:S02]  /*9210*/  IMAD.MOV.U32 R23, RZ, RZ, R4 ;  /* 0x000000ffff177224 */ /* 0x000fe400078e0004 */
[----:B------:R-:W-:-:S07]  /*9220*/  IMAD.MOV.U32 R45, RZ, RZ, R9 ;  /* 0x000000ffff2d7224 */ /* 0x000fce00078e0009 */
[----:B-1----:R-:W-:Y:S05]  /*9230*/  CALL.REL.NOINC `($__internal_18_$__cuda_sm20_dsqrt_rn_f64_mediumpath_v1) ;  /* 0x0000005800a47944 */ /* 0x002fea0003c00000 */
[----:B------:R-:W-:Y:S01]  /*9240*/  IMAD.MOV.U32 R12, RZ, RZ, R23 ;  /* 0x000000ffff0c7224 */ /* 0x000fe200078e0017 */
[----:B------:R-:W-:-:S07]  /*9250*/  MOV R13, R46 ;  /* 0x0000002e000d7202 */ /* 0x000fce0000000f00 */
.L_x_1350:
[----:B------:R-:W-:Y:S05]  /*9260*/  BSYNC.RECONVERGENT B0 ;  /* 0x0000000000007941 */ /* 0x000fea0003800200 */
.L_x_1349:
[----:B------:R-:W-:Y:S01]  /*9270*/  DMUL R12, R12, R26 ;  /* 0x0000001a0c0c7228 */ /* 0x000fe20000000000 */
[----:B------:R-:W-:Y:S01]  /*9280*/  IMAD.MOV.U32 R4, RZ, RZ, R26 ;  /* 0x000000ffff047224 */ /* 0x000fe200078e001a */
[----:B------:R-:W-:Y:S01]  /*9290*/  UMOV UR8, URZ ;  /* 0x000000ff00087c82 */ /* 0x000fe20008000000 */
[----:B------:R-:W-:Y:S01]  /*92a0*/  IMAD.MOV.U32 R5, RZ, RZ, R27 ;  /* 0x000000ffff057224 */ /* 0x000fe200078e001b */
[----:B------:R-:W-:Y:S01]  /*92b0*/  UMOV UR19, UR6 ;  /* 0x0000000600137c82 */ /* 0x000fe20008000000 */
[----:B------:R-:W-:Y:S02]  /*92c0*/  IMAD.MOV.U32 R6, RZ, RZ, R18 ;  /* 0x000000ffff067224 */ /* 0x000fe400078e0012 */
[----:B------:R-:W-:-:S07]  /*92d0*/  IMAD.MOV.U32 R7, RZ, RZ, R19 ;  /* 0x000000ffff077224 */ /* 0x000fce00078e0013 */
.L_x_1347:
[----:B------:R-:W-:Y:S01]  /*92e0*/  UISETP.NE.AND UP0, UPT, UR40, UR9, UPT ;  /* 0x000000092800728c */ /* 0x000fe2000bf05270 */
[----:B------:R-:W-:Y:S01]  /*92f0*/  IMAD.MOV.U32 R10, RZ, RZ, R18 ;  /* 0x000000ffff0a7224 */ /* 0x000fe200078e0012 */
[----:B------:R-:W-:Y:S01]  /*9300*/  MOV R18, R26 ;  /* 0x0000001a00127202 */ /* 0x000fe20000000f00 */
[----:B------:R-:W-:Y:S01]  /*9310*/  IMAD.MOV.U32 R11, RZ, RZ, R19 ;  /* 0x000000ffff0b7224 */ /* 0x000fe200078e0013 */
[----:B------:R-:W-:Y:S01]  /*9320*/  UMOV UR7, URZ ;  /* 0x000000ff00077c82 */ /* 0x000fe20008000000 */
[----:B------:R-:W-:-:S04]  /*9330*/  IMAD.MOV.U32 R19, RZ, RZ, R27 ;  /* 0x000000ffff137224 */ /* 0x000fc800078e001b */
[----:B------:R-:W-:Y:S05]  /*9340*/  BRA.U !UP0, `(.L_x_1322) ;  /* 0x0000001908207547 */ /* 0x000fea000b800000 */
[----:B------:R-:W-:Y:S01]  /*9350*/  IMAD.MOV.U32 R18, RZ, RZ, R4 ;  /* 0x000000ffff127224 */ /* 0x000fe200078e0004 */
[----:B------:R-:W-:Y:S01]  /*9360*/  UMOV UR7, UR8 ;  /* 0x0000000800077c82 */ /* 0x000fe20008000000 */
[----:B------:R-:W-:Y:S02]  /*9370*/  IMAD.MOV.U32 R19, RZ, RZ, R5 ;  /* 0x000000ffff137224 */ /* 0x000fe400078e0005 */
[----:B------:R-:W-:Y:S02]  /*9380*/  IMAD.MOV.U32 R10, RZ, RZ, R6 ;  /* 0x000000ffff0a7224 */ /* 0x000fe400078e0006 */
[----:B------:R-:W-:-:S07]  /*9390*/  IMAD.MOV.U32 R11, RZ, RZ, R7 ;  /* 0x000000ffff0b7224 */ /* 0x000fce00078e0007 */
.L_x_1374:
[----:B------:R-:W-:Y:S01]  /*93a0*/  UISETP.NE.AND UP0, UPT, UR19, UR9, UPT ;  /* 0x000000091300728c */ /* 0x000fe2000bf05270 */
[----:B------:R-:W-:Y:S01]  /*93b0*/  IMAD.MOV.U32 R8, RZ, RZ, R10 ;  /* 0x000000ffff087224 */ /* 0x000fe200078e000a */
[----:B------:R-:W-:Y:S01]  /*93c0*/  MOV R9, R11 ;  /* 0x0000000b00097202 */ /* 0x000fe20000000f00 */
[----:B------:R-:W-:Y:S02]  /*93d0*/  IMAD.MOV.U32 R10, RZ, RZ, R12 ;  /* 0x000000ffff0a7224 */ /* 0x000fe400078e000c */
        /* <DEDUP_REMOVED lines=19> */
.L_x_1352:
        /* <DEDUP_REMOVED lines=29> */
.L_x_1353:
        /* <DEDUP_REMOVED lines=22> */
.L_x_1355:
[----:B------:R-:W-:Y:S05]  /*9840*/  BSYNC.RECONVERGENT B0 ;  /* 0x0000000000007941 */ /* 0x000fea0003800200 */
.L_x_1354:
        /* <DEDUP_REMOVED lines=22> */
.L_x_1356:
        /* <DEDUP_REMOVED lines=22> */
.L_x_1358:
[----:B------:R-:W-:Y:S05]  /*9b10*/  BSYNC.RECONVERGENT B0 ;  /* 0x0000000000007941 */ /* 0x000fea0003800200 */
.L_x_1357:
        /* <DEDUP_REMOVED lines=10> */
.L_x_1351:
        /* <DEDUP_REMOVED lines=8> */
[----:B------:R-:W-:-:S02]  /*9c40*/  UIADD3 UR28, UPT, UPT, UR21, -UR9, URZ ;  /* 0x80000009151c7290 */ /* 0x000fc4000fffe0ff */
[----:B------:R-:W-:Y:S02]  /*9c50*/  UIADD3 UR24, UPT, UPT, UR23, 0x3, URZ ;  /* 0x0000000317187890 */ /* 0x000fe4000fffe0ff */
[----:B------:R-:W-:-:S03]  /*9c60*/  UIMAD UR22, UR19, UR19, UR19 ;  /* 0x00000013131672a4 */ /* 0x000fc6000f8e0213 */
[----:B------:R-:W0:Y:S01]  /*9c70*/  I2F.F64.U32 R30, UR8 ;  /* 0x00000008001e7d12 */ /* 0x000e220008201800 */
[----:B------:R-:W-:Y:S02]  /*9c80*/  UIMAD UR8, UR28, UR24, URZ ;  /* 0x000000181c0872a4 */ /* 0x000fe4000f8e02ff */
[----:B------:R-:W-:-:S04]  /*9c90*/  UIADD3 UR20, UPT, UPT, UR22, -UR9, URZ ;  /* 0x8000000916147290 */ /* 0x000fc8000fffe0ff */
[----:B------:R-:W-:-:S03]  /*9ca0*/  ULEA UR20, UR20, UR45, 0x3 ;  /* 0x0000002d14147291 */ /* 0x000fc6000f8e18ff */
[----:B------:R-:W3:Y:S01]  /*9cb0*/  I2F.F64 R46, UR8 ;  /* 0x00000008002e7d12 */ /* 0x000ee20008201c00 */
[----:B------:R-:W-:-:S04]  /*9cc0*/  UIADD3 UR8, UPT, UPT, UR22, UR9, URZ ;  /* 0x0000000916087290 */ /* 0x000fc8000fffe0ff */
        /* <DEDUP_REMOVED lines=15> */
[----:B------:R0:W-:Y:S04]  /*9dc0*/  STL.64 [UR8], R12 ;  /* 0x0000000cff007987 */ /* 0x0001e80008100a08 */
[----:B------:R0:W-:Y:S01]  /*9dd0*/  STL.64 [UR20], R18 ;  /* 0x00000012ff007987 */ /* 0x0001e20008100a14 */
[----:B------:R-:W-:Y:S05]  /*9de0*/  @P0 BRA P1, `(.L_x_1359) ;  /* 0x0000000000180947 */ /* 0x000fea0000800000 */
[----:B------:R-:W-:Y:S01]  /*9df0*/  IMAD.MOV.U32 R44, RZ, RZ, R30 ;  /* 0x000000ffff2c7224 */ /* 0x000fe200078e001e */
[----:B------:R-:W-:Y:S01]  /*9e00*/  MOV R50, 0x9e30 ;  /* 0x00009e3000327802 */ /* 0x000fe20000000f00 */
[----:B------:R-:W-:-:S07]  /*9e10*/  IMAD.MOV.U32 R45, RZ, RZ, R31 ;  /* 0x000000ffff2d7224 */ /* 0x000fce00078e001f */
[----:B01----:R-:W-:Y:S05]  /*9e20*/  CALL.REL.NOINC `($__internal_17_$__cuda_sm20_div_rn_f64_full) ;  /* 0x00000048003c7944 */ /* 0x003fea0003c00000 */
[----:B------:R-:W-:Y:S01]  /*9e30*/  MOV R8, R54 ;  /* 0x0000003600087202 */ /* 0x000fe20000000f00 */
[----:B------:R-:W-:-:S07]  /*9e40*/  IMAD.MOV.U32 R9, RZ, RZ, R55 ;  /* 0x000000ffff097224 */ /* 0x000fce00078e0037 */
.L_x_1359:
        /* <DEDUP_REMOVED lines=27> */
.L_x_1361:
[----:B------:R-:W-:Y:S05]  /*a000*/  BSYNC.RECONVERGENT B0 ;  /* 0x0000000000007941 */ /* 0x000fea0003800200 */
.L_x_1360:
        /* <DEDUP_REMOVED lines=33> */
.L_x_1365:
        /* <DEDUP_REMOVED lines=22> */
.L_x_1367:
[----:B------:R-:W-:Y:S05]  /*a380*/  BSYNC.RECONVERGENT B0 ;  /* 0x0000000000007941 */ /* 0x000fea0003800200 */
.L_x_1366:
        /* <DEDUP_REMOVED lines=22> */
.L_x_1368:
        /* <DEDUP_REMOVED lines=22> */
.L_x_1370:
[----:B------:R-:W-:Y:S05]  /*a650*/  BSYNC.RECONVERGENT B0 ;  /* 0x0000000000007941 */ /* 0x000fea0003800200 */
.L_x_1369:
        /* <DEDUP_REMOVED lines=8> */
.L_x_1363:
[----:B------:R-:W0:Y:S01]  /*a6e0*/  LDS R0, [UR18+0x4] ;  /* 0x00000412ff007984 */ /* 0x000e220008000800 */
[----:B------:R-:W-:Y:S01]  /*a6f0*/  DMUL R4, R2, R18 ;  /* 0x0000001202047228 */ /* 0x000fe20000000000 */
[----:B------:R-:W-:Y:S01]  /*a700*/  UMOV UR7, 0x1 ;  /* 0x0000000100077882 */ /* 0x000fe20000000000 */
[----:B0-----:R-:W0:Y:S06]  /*a710*/  I2F.F64 R6, R0 ;  /* 0x0000000000067312 */ /* 0x001e2c0000201c00 */
[----:B0-----:R-:W-:-:S07]  /*a720*/  DMUL R6, R4, R6 ;  /* 0x0000000604067228 */ /* 0x001fce0000000000 */
[----:B------:R0:W-:Y:S01]  /*a730*/  STL.64 [R1+0x28], R6 ;  /* 0x0000280601007387 */ /* 0x0001e20000100a00 */
[----:B------:R-:W-:Y:S05]  /*a740*/  BRA `(.L_x_1364) ;  /* 0x0000000000147947 */ /* 0x000fea0003800000 */
.L_x_1362:
[----:B------:R-:W0:Y:S01]  /*a750*/  LDS R0, [UR18] ;  /* 0x00000012ff007984 */ /* 0x000e220008000800 */
[----:B------:R-:W-:Y:S01]  /*a760*/  UMOV UR7, URZ ;  /* 0x000000ff00077c82 */ /* 0x000fe20008000000 */
[----:B0-----:R-:W0:Y:S02]  /*a770*/  I2F.F64 R6, R0 ;  /* 0x0000000000067312 */ /* 0x001e240000201c00 */
[----:B0-----:R-:W-:-:S07]  /*a780*/  DMUL R6, R18, R6 ;  /* 0x0000000612067228 */ /* 0x001fce0000000000 */
[----:B------:R3:W-:Y:S04]  /*a790*/  STL.64 [R1+0x20], R6 ;  /* 0x0000200601007387 */ /* 0x0007e80000100a00 */
.L_x_1364:
[----:B------:R-:W-:Y:S01]  /*a7a0*/  UIMAD UR8, UR24, UR27, UR24 ;  /* 0x0000001b180872a4 */ /* 0x000fe2000f8e0218 */
[----:B------:R-:W-:Y:S01]  /*a7b0*/  MOV R4, 0x1 ;  /* 0x0000000100047802 */ /* 0x000fe20000000f00 */
        /* <DEDUP_REMOVED lines=9> */
[----:B----4-:R-:W4:Y:S01]  /*a850*/  MUFU.RCP64H R5, R29 ;  /* 0x0000001d00057308 */ /* 0x010f220000001800 */
[----:B------:R-:W-:Y:S02]  /*a860*/  ULEA UR20, UR20, UR45, 0x3 ;  /* 0x0000002d14147291 */ /* 0x000fe4000f8e18ff */
[----:B------:R-:W-:Y:S01]  /*a870*/  ULEA UR8, UR8, UR45, 0x3 ;  /* 0x0000002d08087291 */ /* 0x000fe2000f8e18ff */
[----:B-----5:R-:W-:Y:S01]  /*a880*/  FSETP.GEU.AND P1, PT, |R47|, 6.5827683646048100446e-37, PT ;  /* 0x036000002f00780b */ /* 0x020fe20003f2e200 */
        /* <DEDUP_REMOVED lines=8> */
[----:B------:R0:W-:Y:S04]  /*a910*/  STL.64 [UR20], R8 ;  /* 0x00000008ff007987 */ /* 0x0001e80008100a14 */
[----:B------:R0:W-:Y:S03]  /*a920*/  STL.64 [UR8], R6 ;  /* 0x00000006ff007987 */ /* 0x0001e60008100a08 */
        /* <DEDUP_REMOVED lines=9> */
[----:B------:R-:W-:Y:S02]  /*a9c0*/  IMAD.MOV.U32 R4, RZ, RZ, R54 ;  /* 0x000000ffff047224 */ /* 0x000fe400078e0036 */
[----:B------:R-:W-:-:S07]  /*a9d0*/  IMAD.MOV.U32 R5, RZ, RZ, R55 ;  /* 0x000000ffff057224 */ /* 0x000fce00078e0037 */
.L_x_1371:
        /* <DEDUP_REMOVED lines=27> */
.L_x_1373:
[----:B------:R-:W-:Y:S05]  /*ab90*/  BSYNC.RECONVERGENT B0 ;  /* 0x0000000000007941 */ /* 0x000fea0003800200 */
.L_x_1372:
[----:B------:R-:W-:Y:S01]  /*aba0*/  UISETP.NE.AND UP0, UPT, UR19, UR17, UPT ;  /* 0x000000111300728c */ /* 0x000fe2000bf05270 */
[----:B------:R-:W-:-:S08]  /*abb0*/  DMUL R12, R18, R12 ;  /* 0x0000000c120c7228 */ /* 0x000fd00000000000 */
[----:B------:R-:W-:Y:S05]  /*abc0*/  BRA.U UP0, `(.L_x_1374) ;  /* 0xffffffe500f47547 */ /* 0x000fea000b83ffff */
.L_x_1322:
[----:B------:R-:W-:-:S09]  /*abd0*/  UISETP.NE.AND UP0, UPT, UR9, UR40, UPT ;  /* 0x000000280900728c */ /* 0x000fd2000bf05270 */
[----:B------:R-:W-:Y:S05]  /*abe0*/  BRA.U UP0, `(.L_x_1375) ;  /* 0xffffffc100807547 */ /* 0x000fea000b83ffff */
[----:B------:R-:W-:-:S09]  /*abf0*/  UISETP.GE.AND UP0, UPT, UR40, URZ, UPT ;  /* 0x000000ff2800728c */ /* 0x000fd2000bf06270 */
[----:B------:R-:W-:Y:S05]  /*ac00*/  BRA.U !UP0, `(.L_x_1316) ;  /* 0x0000000d08187547 */ /* 0x000fea000b800000 */
[----:B------:R-:W0:Y:S01]  /*ac10*/  MUFU.RSQ64H R3, R15 ;  /* 0x0000000f00037308 */ /* 0x000e220000001c00 */
[----:B------:R-:W-:Y:S02]  /*ac20*/  VIADD R2, R15, 0xfcb00000 ;  /* 0xfcb000000f027836 */ /* 0x000fe40000000000 */
[----:B------:R-:W-:Y:S02]  /*ac30*/  IMAD.MOV.U32 R6, RZ, RZ, 0x0 ;  /* 0x00000000ff067424 */ /* 0x000fe400078e00ff */
[----:B------:R-:W-:Y:S01]  /*ac40*/  IMAD.MOV.U32 R7, RZ, RZ, 0x3fd80000 ;  /* 0x3fd80000ff077424 */ /* 0x000fe200078e00ff */
[----:B------:R-:W-:Y:S01]  /*ac50*/  ISETP.GE.U32.AND P0, PT, R2, 0x7ca00000, PT ;  /* 0x7ca000000200780c */ /* 0x000fe20003f06070 */
        /* <DEDUP_REMOVED lines=21> */
.L_x_1376:
        /* <DEDUP_REMOVED lines=12> */
[----:B------:R-:W-:Y:S01]  /*ae70*/  FSEL R5, R15, 1.875, P0 ;  /* 0x3ff000000f057808 */ /* 0x000fe20000000000 */
[----:B0-----:R-:W-:-:S03]  /*ae80*/  ULEA UR7, UR5, UR4, 0x18 ;  /* 0x0000000405077291 */ /* 0x001fc6000f8ec0ff */
[----:B------:R-:W-:Y:S01]  /*ae90*/  UMOV UR4, URZ ;  /* 0x000000ff00047c82 */ /* 0x000fe20008000000 */
[----:B------:R-:W-:-:S08]  /*aea0*/  UMOV UR5, URZ ;  /* 0x000000ff00057c82 */ /* 0x000fd00008000000 */
.L_x_1383:
        /* <DEDUP_REMOVED lines=22> */
.L_x_1378:
[----:B------:R-:W-:Y:S05]  /*b010*/  BSYNC.RECONVERGENT B0 ;  /* 0x0000000000007941 */ /* 0x000fea0003800200 */
.L_x_1377:
        /* <DEDUP_REMOVED lines=9> */
.L_x_1380:
[----:B------:R-:W-:-:S09]  /*b0b0*/  ULEA UR9, UR5, UR45, 0x3 ;  /* 0x0000002d05097291 */ /* 0x000fd2000f8e18ff */
[----:B0-----:R-:W2:Y:S04]  /*b0c0*/  LDL.64 R8, [UR9] ;  /* 0x00000009ff087983 */ /* 0x001ea80008100a00 */
[----:B------:R-:W3:Y:S04]  /*b0d0*/  LDL.64 R10, [UR9+0x8] ;  /* 0x00000809ff0a7983 */ /* 0x000ee80008100a00 */
[----:B------:R-:W4:Y:S04]  /*b0e0*/  LDL.64 R12, [UR9+0x10] ;  /* 0x00001009ff0c7983 */ /* 0x000f280008100a00 */
[----:B------:R-:W5:Y:S04]  /*b0f0*/  LDL.64 R14, [UR9+0x18] ;  /* 0x00001809ff0e7983 */ /* 0x000f680008100a00 */
        /* <DEDUP_REMOVED lines=11> */
[----:B------:R-:W5:Y:S01]  /*b1b0*/  LDL.64 R40, [UR9+0x78] ;  /* 0x00007809ff287983 */ /* 0x000f620008100a00 */
[----:B------:R-:W-:-:S02]  /*b1c0*/  UIADD3 UR6, UPT, UPT, UR6, 0x10, URZ ;  /* 0x0000001006067890 */ /* 0x000fc4000fffe0ff */
[----:B------:R-:W-:Y:S02]  /*b1d0*/  UIADD3 UR5, UPT, UPT, UR5, 0x10, URZ ;  /* 0x0000001005057890 */ /* 0x000fe4000fffe0ff */
[----:B------:R-:W-:Y:S01]  /*b1e0*/  UISETP.NE.AND UP0, UPT, UR6, UR10, UPT ;  /* 0x0000000a0600728c */ /* 0x000fe2000bf05270 */
[C---:B--2---:R-:W-:Y:S02]  /*b1f0*/  DMUL R8, R42.reuse, R8 ;  /* 0x000000082a087228 */ /* 0x044fe40000000000 */
[----:B---3--:R-:W-:-:S05]  /*b200*/  DMUL R10, R42, R10 ;  /* 0x0000000a2a0a7228 */ /* 0x008fca0000000000 */
[----:B------:R0:W-:Y:S01]  /*b210*/  STL.64 [UR9], R8 ;  /* 0x00000008ff007987 */ /* 0x0001e20008100a09 */
[----:B----4-:R-:W-:-:S03]  /*b220*/  DMUL R12, R42, R12 ;  /* 0x0000000c2a0c7228 */ /* 0x010fc60000000000 */
[----:B------:R0:W-:Y:S01]  /*b230*/  STL.64 [UR9+0x8], R10 ;  /* 0x0000080aff007987 */ /* 0x0001e20008100a09 */
[----:B-----5:R-:W-:-:S03]  /*b240*/  DMUL R14, R42, R14 ;  /* 0x0000000e2a0e7228 */ /* 0x020fc60000000000 */
[----:B------:R0:W-:Y:S01]  /*b250*/  STL.64 [UR9+0x10], R12 ;  /* 0x0000100cff007987 */ /* 0x0001e20008100a09 */
[----:B------:R-:W-:-:S03]  /*b260*/  DMUL R16, R42, R16 ;  /* 0x000000102a107228 */ /* 0x000fc60000000000 */
        /* <DEDUP_REMOVED lines=22> */
[----:B------:R0:W-:Y:S04]  /*b3d0*/  STL.64 [UR9+0x70], R38 ;  /* 0x00007026ff007987 */ /* 0x0001e80008100a09 */
[----:B------:R0:W-:Y:S01]  /*b3e0*/  STL.64 [UR9+0x78], R40 ;  /* 0x00007828ff007987 */ /* 0x0001e20008100a09 */
[----:B------:R-:W-:Y:S05]  /*b3f0*/  BRA.U UP0, `(.L_x_1380) ;  /* 0xfffffffd002c7547 */ /* 0x000fea000b83ffff */
.L_x_1379:
[----:B------:R-:W-:Y:S02]  /*b400*/  IMAD.MOV.U32 R46, RZ, RZ, R2 ;  /* 0x000000ffff2e7224 */ /* 0x000fe400078e0002 */
[----:B------:R-:W-:Y:S01]  /*b410*/  IMAD.MOV.U32 R47, RZ, RZ, R3 ;  /* 0x000000ffff2f7224 */ /* 0x000fe200078e0003 */
[----:B------:R-:W-:Y:S06]  /*b420*/  BRA.U !UP1, `(.L_x_1381) ;  /* 0x0000000109f47547 */ /* 0x000fec000b800000 */
[----:B------:R-:W-:Y:S01]  /*b430*/  LOP3.LUT P1, RZ, R0, 0x2, RZ, 0xc0, !PT ;  /* 0x0000000200ff7812 */ /* 0x000fe2000782c0ff */
[----:B------:R-:W-:Y:S01]  /*b440*/  UMOV UR6, UR5 ;  /* 0x0000000500067c82 */ /* 0x000fe20008000000 */
[----:B------:R-:W-:-:S11]  /*b450*/  LOP3.LUT P0, RZ, R6, 0x4, RZ, 0xc0, !PT ;  /* 0x0000000406ff7812 */ /* 0x000fd6000780c0ff */
[----:B------:R-:W-:Y:S01]  /*b460*/  VOTEU.ANY UP0, P1 ;  /* 0x0000000000ff7886 */ /* 0x000fe20000800100 */
[----:B------:R-:W-:Y:S01]  /*b470*/  PLOP3.LUT P1, PT, PT, PT, UP0, 0x80, 0x8 ;  /* 0x000000000008781c */ /* 0x000fe20003f2f008 */
[----:B------:R-:W-:-:S12]  /*b480*/  @!P0 BRA `(.L_x_1382) ;  /* 0x0000000000688947 */ /* 0x000fd80003800000 */
[----:B------:R-:W-:-:S09]  /*b490*/  ULEA UR6, UR5, UR45, 0x3 ;  /* 0x0000002d05067291 */ /* 0x000fd2000f8e18ff */
[----:B------:R-:W2:Y:S04]  /*b4a0*/  LDL.64 R2, [UR6] ;  /* 0x00000006ff027983 */ /* 0x000ea80008100a00 */
[----:B0-----:R-:W3:Y:S04]  /*b4b0*/  LDL.64 R8, [UR6+0x8] ;  /* 0x00000806ff087983 */ /* 0x001ee80008100a00 */
[----:B------:R-:W4:Y:S04]  /*b4c0*/  LDL.64 R10, [UR6+0x10] ;  /* 0x00001006ff0a7983 */ /* 0x000f280008100a00 */
[----:B------:R-:W5:Y:S04]  /*b4d0*/  LDL.64 R12, [UR6+0x18] ;  /* 0x00001806ff0c7983 */ /* 0x000f680008100a00 */
[----:B------:R-:W5:Y:S04]  /*b4e0*/  LDL.64 R14, [UR6+0x20] ;  /* 0x00002006ff0e7983 */ /* 0x000f680008100a00 */
[----:B------:R-:W5:Y:S04]  /*b4f0*/  LDL.64 R16, [UR6+0x28] ;  /* 0x00002806ff107983 */ /* 0x000f680008100a00 */
[----:B------:R-:W5:Y:S04]  /*b500*/  LDL.64 R18, [UR6+0x30] ;  /* 0x00003006ff127983 */ /* 0x000f680008100a00 */
[----:B------:R-:W5:Y:S01]  /*b510*/  LDL.64 R20, [UR6+0x38] ;  /* 0x00003806ff147983 */ /* 0x000f620008100a00 */
[----:B--2---:R-:W-:-:S02]  /*b520*/  DMUL R2, R42, R2 ;  /* 0x000000022a027228 */ /* 0x004fc40000000000 */
        /* <DEDUP_REMOVED lines=15> */
[----:B------:R-:W-:-:S12]  /*b620*/  UIADD3 UR6, UPT, UPT, UR5, 0x8, URZ ;  /* 0x0000000805067890 */ /* 0x000fd8000fffe0ff */
.L_x_1382:
[----:B------:R-:W-:-:S09]  /*b630*/  @UP0 ULEA UR5, UR6, UR45, 0x3 ;  /* 0x0000002d06050291 */ /* 0x000fd2000f8e18ff */
[----:B--2---:R-:W2:Y:S04]  /*b640*/  @P1 LDL.64 R2, [UR5] ;  /* 0x00000005ff021983 */ /* 0x004ea80008100a00 */
[----:B0-----:R-:W3:Y:S04]  /*b650*/  @P1 LDL.64 R8, [UR5+0x8] ;  /* 0x00000805ff081983 */ /* 0x001ee80008100a00 */
[----:B------:R-:W4:Y:S04]  /*b660*/  @P1 LDL.64 R10, [UR5+0x10] ;  /* 0x00001005ff0a1983 */ /* 0x000f280008100a00 */
[----:B------:R-:W5:Y:S01]  /*b670*/  @P1 LDL.64 R12, [UR5+0x18] ;  /* 0x00001805ff0c1983 */ /* 0x000f620008100a00 */
[----:B------:R-:W-:-:S04]  /*b680*/  @UP0 UIADD3 UR6, UPT, UPT, UR6, 0x4, URZ ;  /* 0x0000000406060890 */ /* 0x000fc8000fffe0ff */
[----:B------:R-:W-:Y:S01]  /*b690*/  ULEA UR9, UR6, UR45, 0x3 ;  /* 0x0000002d06097291 */ /* 0x000fe2000f8e18ff */
[C---:B--2---:R-:W-:Y:S02]  /*b6a0*/  @P1 DMUL R2, R42.reuse, R2 ;  /* 0x000000022a021228 */ /* 0x044fe40000000000 */
[----:B---3--:R-:W-:-:S05]  /*b6b0*/  @P1 DMUL R8, R42, R8 ;  /* 0x000000082a081228 */ /* 0x008fca0000000000 */
[----:B------:R2:W-:Y:S01]  /*b6c0*/  @P1 STL.64 [UR5], R2 ;  /* 0x00000002ff001987 */ /* 0x0005e20008100a05 */
[----:B----4-:R-:W-:-:S03]  /*b6d0*/  @P1 DMUL R10, R42, R10 ;  /* 0x0000000a2a0a1228 */ /* 0x010fc60000000000 */
[----:B------:R2:W-:Y:S01]  /*b6e0*/  @P1 STL.64 [UR5+0x8], R8 ;  /* 0x00000808ff001987 */ /* 0x0005e20008100a05 */
[----:B-----5:R-:W-:-:S03]  /*b6f0*/  @P1 DMUL R12, R42, R12 ;  /* 0x0000000c2a0c1228 */ /* 0x020fc60000000000 */
[----:B------:R2:W-:Y:S04]  /*b700*/  @P1 STL.64 [UR5+0x10], R10 ;  /* 0x0000100aff001987 */ /* 0x0005e80008100a05 */
[----:B------:R2:W-:Y:S04]  /*b710*/  @P1 STL.64 [UR5+0x18], R12 ;  /* 0x0000180cff001987 */ /* 0x0005e80008100a05 */
[----:B------:R-:W3:Y:S01]  /*b720*/  LDL.64 R14, [UR9] ;  /* 0x00000009ff0e7983 */ /* 0x000ee20008100a00 */
[----:B------:R-:W-:Y:S01]  /*b730*/  LOP3.LUT R7, R0, 0x1, RZ, 0xc0, !PT ;  /* 0x0000000100077812 */ /* 0x000fe200078ec0ff */
[----:B------:R-:W-:-:S03]  /*b740*/  UIADD3 UR5, UPT, UPT, UR6, 0x1, URZ ;  /* 0x0000000106057890 */ /* 0x000fc6000fffe0ff */
[----:B------:R-:W-:Y:S01]  /*b750*/  ISETP.NE.U32.AND P0, PT, R7, 0x1, PT ;  /* 0x000000010700780c */ /* 0x000fe20003f05070 */
[----:B---3--:R-:W-:-:S07]  /*b760*/  DMUL R14, R42, R14 ;  /* 0x0000000e2a0e7228 */ /* 0x008fce0000000000 */
[----:B------:R2:W-:Y:S05]  /*b770*/  STL.64 [UR9], R14 ;  /* 0x0000000eff007987 */ /* 0x0005ea0008100a09 */
[----:B------:R-:W-:Y:S05]  /*b780*/  @P0 BRA `(.L_x_1381) ;  /* 0x00000000001c0947 */ /* 0x000fea0003800000 */
[----:B--2---:R-:W2:Y:S04]  /*b790*/  LDL.64 R2, [UR9+0x8] ;  /* 0x00000809ff027983 */ /* 0x004ea80008100a00 */
[----:B------:R-:W3:Y:S01]  /*b7a0*/  LDL.64 R8, [UR9+0x10] ;  /* 0x00001009ff087983 */ /* 0x000ee20008100a00 */
[----:B------:R-:W-:Y:S01]  /*b7b0*/  UIADD3 UR5, UPT, UPT, UR6, 0x3, URZ ;  /* 0x0000000306057890 */ /* 0x000fe2000fffe0ff */
[C---:B--2---:R-:W-:Y:S02]  /*b7c0*/  DMUL R2, R42.reuse, R2 ;  /* 0x000000022a027228 */ /* 0x044fe40000000000 */
[----:B---3--:R-:W-:-:S05]  /*b7d0*/  DMUL R8, R42, R8 ;  /* 0x000000082a087228 */ /* 0x008fca0000000000 */
[----:B------:R3:W-:Y:S04]  /*b7e0*/  STL.64 [UR9+0x8], R2 ;  /* 0x00000802ff007987 */ /* 0x0007e80008100a09 */
[----:B------:R3:W-:Y:S02]  /*b7f0*/  STL.64 [UR9+0x10], R8 ;  /* 0x00001008ff007987 */ /* 0x0007e40008100a09 */
.L_x_1381:
[----:B------:R-:W-:Y:S01]  /*b800*/  UISETP.NE.AND UP0, UPT, UR4, UR40, UPT ;  /* 0x000000280400728c */ /* 0x000fe2000bf05270 */
[----:B------:R-:W-:Y:S01]  /*b810*/  VIADD R6, R6, 0x1 ;  /* 0x0000000106067836 */ /* 0x000fe20000000000 */
[----:B------:R-:W-:Y:S01]  /*b820*/  UIADD3 UR6, UPT, UPT, UR4, 0x1, URZ ;  /* 0x0000000104067890 */ /* 0x000fe2000fffe0ff */
[----:B------:R-:W-:Y:S01]  /*b830*/  VIADD R0, R0, 0x1 ;  /* 0x0000000100007836 */ /* 0x000fe20000000000 */
[----:B------:R-:W-:-:S05]  /*b840*/  UIADD3 UR8, UPT, UPT, UR8, 0x2, URZ ;  /* 0x0000000208087890 */ /* 0x000fca000fffe0ff */
[----:B------:R-:W-:Y:S01]  /*b850*/  UMOV UR4, UR6 ;  /* 0x0000000600047c82 */ /* 0x000fe20008000000 */
[----:B------:R-:W-:Y:S06]  /*b860*/  BRA.U UP0, `(.L_x_1383) ;  /* 0xfffffff500907547 */ /* 0x000fec000b83ffff */
.L_x_1316:
[----:B------:R-:W-:Y:S01]  /*b870*/  ISETP.GT.U32.AND P0, PT, R22, 0x63, PT ;  /* 0x000000631600780c */ /* 0x000fe20003f04070 */
[----:B------:R-:W-:-:S12]  /*b880*/  BSSY.RECONVERGENT B0, `(.L_x_1315) ;  /* 0x000004e000007945 */ /* 0x000fd80003800200 */
[----:B------:R-:W-:Y:S05]  /*b890*/  @P0 BRA `(.L_x_1384) ;  /* 0x0000000400300947 */ /* 0x000fea0003800000 */
[----:B------:R-:W4:Y:S01]  /*b8a0*/  I2F.U32.RP R6, UR44 ;  /* 0x0000002c00067d06 */ /* 0x000f220008209000 */
        /* <DEDUP_REMOVED lines=8> */
[----:B----4-:R-:W2:Y:S02]  /*b930*/  MUFU.RCP R6, R6 ;  /* 0x0000000600067308 */ /* 0x010ea40000001000 */
[----:B--23--:R-:W-:-:S06]  /*b940*/  IADD3 R2, PT, PT, R6, 0xffffffe, RZ ;  /* 0x0ffffffe06027810 */ /* 0x00cfcc0007ffe0ff */
[----:B------:R2:W3:Y:S02]  /*b950*/  F2I.FTZ.U32.TRUNC.NTZ R3, R2 ;  /* 0x0000000200037305 */ /* 0x0004e4000021f000 */
[----:B--2---:R-:W-:Y:S02]  /*b960*/  IMAD.MOV.U32 R2, RZ, RZ, RZ ;  /* 0x000000ffff027224 */ /* 0x004fe400078e00ff */
[----:B---3--:R-:W-:-:S04]  /*b970*/  IMAD R7, R7, R3, RZ ;  /* 0x0000000307077224 */ /* 0x008fc800078e02ff */
        /* <DEDUP_REMOVED lines=18> */
[----:B------:R-:W-:Y:S02]  /*baa0*/  VIADD R2, R2, 0x1 ;  /* 0x0000000102027836 */ /* 0x000fe40000000000 */
[----:B------:R-:W-:Y:S02]  /*bab0*/  IMAD.MOV.U32 R4, RZ, RZ, RZ ;  /* 0x000000ffff047224 */ /* 0x000fe400078e00ff */
[----:B------:R-:W-:Y:S01]  /*bac0*/  VIADD R0, R0, 0x90 ;  /* 0x0000009000007836 */ /* 0x000fe20000000000 */
[----:B------:R-:W-:-:S04]  /*bad0*/  LOP3.LUT R7, R2, 0x3, RZ, 0xc0, !PT ;  /* 0x0000000302077812 */ /* 0x000fc800078ec0ff */
[----:B0-----:R-:W-:Y:S01]  /*bae0*/  LEA R9, R3, R0, 0x18 ;  /* 0x0000000003097211 */ /* 0x001fe200078ec0ff */
[----:B------:R-:W-:-:S07]  /*baf0*/  IMAD.MOV.U32 R0, RZ, RZ, R22 ;  /* 0x000000ffff007224 */ /* 0x000fce00078e0016 */
.L_x_1387:
[----:B--2---:R-:W-:-:S06]  /*bb00*/  LEA R2, R0, UR45, 0x3 ;  /* 0x0000002d00027c11 */ /* 0x004fcc000f8e18ff */
[----:B------:R-:W2:Y:S01]  /*bb10*/  LDL.64 R2, [R2] ;  /* 0x0000000002027983 */ /* 0x000ea20000100a00 */
[----:B------:R-:W-:Y:S01]  /*bb20*/  LEA R5, R0, R9, 0x3 ;  /* 0x0000000900057211 */ /* 0x000fe200078e18ff */
[----:B------:R-:W-:Y:S02]  /*bb30*/  VIADD R4, R4, 0x1 ;  /* 0x0000000104047836 */ /* 0x000fe40000000000 */
[----:B------:R-:W-:-:S03]  /*bb40*/  VIADD R0, R0, UR44 ;  /* 0x0000002c00007c36 */ /* 0x000fc60008000000 */
[----:B------:R-:W-:Y:S01]  /*bb50*/  ISETP.NE.AND P0, PT, R4, R7, PT ;  /* 0x000000070400720c */ /* 0x000fe20003f05270 */
[----:B--2---:R2:W-:-:S12]  /*bb60*/  STS.64 [R5], R2 ;  /* 0x0000000205007388 */ /* 0x0045d80000000a00 */
[----:B------:R-:W-:Y:S05]  /*bb70*/  @P0 BRA `(.L_x_1387) ;  /* 0xfffffffc00e00947 */ /* 0x000fea000383ffff */
.L_x_1386:
[----:B------:R-:W-:Y:S05]  /*bb80*/  BSYNC.RECONVERGENT B1 ;  /* 0x0000000000017941 */ /* 0x000fea0003800200 */
.L_x_1385:
[----:B------:R-:W-:Y:S05]  /*bb90*/  @!P1 BRA `(.L_x_1384) ;  /* 0x0000000000709947 */ /* 0x000fea0003800000 */
[----:B--2---:R-:W0:Y:S01]  /*bba0*/  S2R R3, SR_CgaCtaId ;  /* 0x0000000000037919 */ /* 0x004e220000008800 */
[----:B------:R-:W-:-:S05]  /*bbb0*/  MOV R2, 0x400 ;  /* 0x0000040000027802 */ /* 0x000fca0000000f00 */
[----:B------:R-:W-:-:S05]  /*bbc0*/  VIADD R2, R2, 0x90 ;  /* 0x0000009002027836 */ /* 0x000fca0000000000 */
[----:B0-----:R-:W-:-:S07]  /*bbd0*/  LEA R17, R3, R2, 0x18 ;  /* 0x0000000203117211 */ /* 0x001fce00078ec0ff */
.L_x_1388:
[C---:B0-----:R-:W-:Y:S01]  /*bbe0*/  VIADD R4, R0.reuse, UR44 ;  /* 0x0000002c00047c36 */ /* 0x041fe20008000000 */
[----:B------:R-:W-:-:S03]  /*bbf0*/  LEA R3, R0, UR45, 0x3 ;  /* 0x0000002d00037c11 */ /* 0x000fc6000f8e18ff */
[C---:B------:R-:W-:Y:S01]  /*bc00*/  VIADD R2, R4.reuse, UR44 ;  /* 0x0000002c04027c36 */ /* 0x040fe20008000000 */
[----:B------:R-:W-:-:S03]  /*bc10*/  LEA R4, R4, UR45, 0x3 ;  /* 0x0000002d04047c11 */ /* 0x000fc6000f8e18ff */
[C---:B------:R-:W-:Y:S01]  /*bc20*/  VIADD R10, R2.reuse, UR44 ;  /* 0x0000002c020a7c36 */ /* 0x040fe20008000000 */
[----:B------:R-:W-:Y:S02]  /*bc30*/  LEA R6, R2, UR45, 0x3 ;  /* 0x0000002d02067c11 */ /* 0x000fe4000f8e18ff */
[----:B------:R-:W2:Y:S02]  /*bc40*/  LDL.64 R2, [R3] ;  /* 0x0000000003027983 */ /* 0x000ea40000100a00 */
[----:B------:R-:W-:Y:S02]  /*bc50*/  LEA R8, R10, UR45, 0x3 ;  /* 0x0000002d0a087c11 */ /* 0x000fe4000f8e18ff */
[----:B------:R-:W3:Y:S04]  /*bc60*/  LDL.64 R4, [R4] ;  /* 0x0000000004047983 */ /* 0x000ee80000100a00 */
[----:B------:R-:W4:Y:S04]  /*bc70*/  LDL.64 R6, [R6] ;  /* 0x0000000006067983 */ /* 0x000f280000100a00 */
[----:B------:R-:W5:Y:S01]  /*bc80*/  LDL.64 R8, [R8] ;  /* 0x0000000008087983 */ /* 0x000f620000100a00 */
[----:B------:R-:W-:Y:S01]  /*bc90*/  LEA R19, R0, R17, 0x3 ;  /* 0x0000001100137211 */ /* 0x000fe200078e18ff */
[----:B------:R-:W-:-:S02]  /*bca0*/  IMAD.U32 R0, RZ, RZ, UR44 ;  /* 0x0000002cff007e24 */ /* 0x000fc4000f8e00ff */
[----:B------:R-:W-:Y:S02]  /*bcb0*/  IMAD.U32 R12, RZ, RZ, UR44 ;  /* 0x0000002cff0c7e24 */ /* 0x000fe4000f8e00ff */
[----:B------:R-:W-:-:S04]  /*bcc0*/  IMAD R11, R0, 0x8, R19 ;  /* 0x00000008000b7824 */ /* 0x000fc800078e0213 */
[----:B------:R-:W-:-:S04]  /*bcd0*/  IMAD R13, R12, 0x8, R11 ;  /* 0x000000080c0d7824 */ /* 0x000fc800078e020b */
[----:B------:R-:W-:Y:S02]  /*bce0*/  IMAD R15, R0, 0x8, R13 ;  /* 0x00000008000f7824 */ /* 0x000fe400078e020d */
[----:B------:R-:W-:-:S05]  /*bcf0*/  VIADD R0, R10, UR44 ;  /* 0x0000002c0a007c36 */ /* 0x000fca0008000000 */
[----:B------:R-:W-:Y:S01]  /*bd00*/  ISETP.GE.U32.AND P0, PT, R0, 0x64, PT ;  /* 0x000000640000780c */ /* 0x000fe20003f06070 */
[----:B--2---:R0:W-:Y:S04]  /*bd10*/  STS.64 [R19], R2 ;  /* 0x0000000213007388 */ /* 0x0041e80000000a00 */
[----:B---3--:R0:W-:Y:S04]  /*bd20*/  STS.64 [R11], R4 ;  /* 0x000000040b007388 */ /* 0x0081e80000000a00 */
[----:B----4-:R0:W-:Y:S04]  /*bd30*/  STS.64 [R13], R6 ;  /* 0x000000060d007388 */ /* 0x0101e80000000a00 */
[----:B-----5:R0:W-:Y:S01]  /*bd40*/  STS.64 [R15], R8 ;  /* 0x000000080f007388 */ /* 0x0201e20000000a00 */
[----:B------:R-:W-:Y:S05]  /*bd50*/  @!P0 BRA `(.L_x_1388) ;  /* 0xfffffffc00a08947 */ /* 0x000fea000383ffff */
.L_x_1384:
[----:B------:R-:W-:Y:S05]  /*bd60*/  BSYNC.RECONVERGENT B0 ;  /* 0x0000000000007941 */ /* 0x000fea0003800200 */
.L_x_1315:
[----:B------:R-:W-:Y:S01]  /*bd70*/  BAR.SYNC.DEFER_BLOCKING 0x0 ;  /* 0x0000000000007b1d */ /* 0x000fe20000010000 */
[----:B------:R-:W-:-:S06]  /*bd80*/  UIMAD UR13, UR41, UR38, URZ ;  /* 0x00000026290d72a4 */ /* 0x000fcc000f8e02ff */
[----:B------:R-:W-:-:S13]  /*bd90*/  ISETP.GE.U32.AND P0, PT, R22, UR13, PT ;  /* 0x0000000d16007c0c */ /* 0x000fda000bf06070 */
[----:B------:R-:W-:Y:S05]  /*bda0*/  @P0 EXIT ;  /* 0x000000000000094d */ /* 0x000fea0003800000 */
[----:B------:R-:W0:Y:S01]  /*bdb0*/  LDCU.U8 UR4, c[0x0][0x408] ;  /* 0x00008100ff0477ac */ /* 0x000e220008000000 */
[----:B------:R-:W1:Y:S01]  /*bdc0*/  LDCU UR6, c[0x0][0x384] ;  /* 0x00007080ff0677ac */ /* 0x000e620008000800 */
[----:B0-----:R-:W-:-:S04]  /*bdd0*/  UPRMT UR4, UR4, 0x8880, URZ ;  /* 0x0000888004047896 */ /* 0x001fc800080000ff */
[----:B------:R-:W-:Y:S02]  /*bde0*/  UISETP.NE.AND UP0, UPT, UR4, URZ, UPT ;  /* 0x000000ff0400728c */ /* 0x000fe4000bf05270 */
[----:B-1----:R-:W-:-:S04]  /*bdf0*/  UIMAD UR42, UR43, UR6, UR42 ;  /* 0x000000062b2a72a4 */ /* 0x002fc8000f8e022a */
[----:B------:R-:W-:-:S05]  /*be00*/  PLOP3.LUT P0, PT, PT, PT, UP0, 0x80, 0x8 ;  /* 0x000000000008781c */ /* 0x000fca0003f0f008 */
[----:B------:R-:W0:Y:S02]  /*be10*/  @UP0 LDCU.64 UR4, c[0x0][0x428] ;  /* 0x00008500ff0407ac */ /* 0x000e240008000a00 */
[----:B0-----:R-:W-:-:S06]  /*be20*/  @UP0 UIMAD.WIDE UR4, UR42, 0x4, UR4 ;  /* 0x000000042a0408a5 */ /* 0x001fcc000f8e0204 */
[----:B--234-:R-:W-:Y:S01]  /*be30*/  MOV R2, UR4 ;  /* 0x0000000400027c02 */ /* 0x01cfe20008000f00 */
[----:B------:R-:W-:-:S04]  /*be40*/  IMAD.U32 R3, RZ, RZ, UR5 ;  /* 0x00000005ff037e24 */ /* 0x000fc8000f8e00ff */
[----:B------:R-:W0:Y:S01]  /*be50*/  LDCU.64 UR4, c[0x0][0x420] ;  /* 0x00008400ff0477ac */ /* 0x000e220008000a00 */
[----:B------:R-:W2:Y:S01]  /*be60*/  @P0 LDG.E R2, desc[UR36][R2.64] ;  /* 0x0000002402020981 */ /* 0x000ea2000c1e1900 */
[----:B------:R-:W-:Y:S01]  /*be70*/  IMAD.MOV.U32 R4, RZ, RZ, 0x2 ;  /* 0x00000002ff047424 */ /* 0x000fe200078e00ff */
[----:B------:R-:W-:Y:S01]  /*be80*/  MOV R7, 0x4 ;  /* 0x0000000400077802 */ /* 0x000fe20000000f00 */
[----:B------:R-:W-:Y:S02]  /*be90*/  IMAD.MOV.U32 R5, RZ, RZ, 0x3 ;  /* 0x00000003ff057424 */ /* 0x000fe400078e00ff */
[----:B------:R-:W-:Y:S02]  /*bea0*/  IMAD.MOV.U32 R6, RZ, RZ, 0x1 ;  /* 0x00000001ff067424 */ /* 0x000fe400078e00ff */
[----:B------:R-:W-:Y:S01]  /*beb0*/  IMAD.MOV.U32 R8, RZ, RZ, 0x5 ;  /* 0x00000005ff087424 */ /* 0x000fe200078e00ff */
[----:B0-----:R-:W-:Y:S01]  /*bec0*/  UIMAD.WIDE UR4, UR42, 0x4, UR4 ;  /* 0x000000042a0478a5 */ /* 0x001fe2000f8e0204 */
[----:B------:R-:W-:-:S02]  /*bed0*/  IMAD.MOV.U32 R9, RZ, RZ, 0x8 ;  /* 0x00000008ff097424 */ /* 0x000fc400078e00ff */
[----:B------:R-:W-:-:S03]  /*bee0*/  IMAD.MOV.U32 R10, RZ, RZ, 0x6 ;  /* 0x00000006ff0a7424 */ /* 0x000fc600078e00ff */
[----:B------:R-:W-:Y:S02]  /*bef0*/  IMAD.U32 R12, RZ, RZ, UR4 ;  /* 0x00000004ff0c7e24 */ /* 0x000fe4000f8e00ff */
        /* <DEDUP_REMOVED lines=16> */
[----:B------:R-:W-:Y:S01]  /*c000*/  I2FP.F32.U32 R3, R22 ;  /* 0x0000001600037245 */ /* 0x000fe20000201000 */
[----:B------:R-:W-:Y:S03]  /*c010*/  BSSY.RECONVERGENT B1, `(.L_x_1391) ;  /* 0x000000c000017945 */ /* 0x000fe60003800200 */
[----:B------:R0:W1:Y:S01]  /*c020*/  MUFU.RSQ R2, R3 ;  /* 0x0000000300027308 */ /* 0x0000620000001400 */
[----:B------:R-:W-:-:S05]  /*c030*/  VIADD R0, R3, 0xf3000000 ;  /* 0xf300000003007836 */ /* 0x000fca0000000000 */
[----:B------:R-:W-:-:S13]  /*c040*/  ISETP.GT.U32.AND P0, PT, R0, 0x727fffff, PT ;  /* 0x727fffff0000780c */ /* 0x000fda0003f04070 */
[----:B01----:R-:W-:Y:S05]  /*c050*/  @!P0 BRA `(.L_x_1392) ;  /* 0x00000000000c8947 */ /* 0x003fea0003800000 */
[----:B------:R-:W-:-:S07]  /*c060*/  MOV R7, 0xc080 ;  /* 0x0000c08000077802 */ /* 0x000fce0000000f00 */
[----:B-----5:R-:W-:Y:S05]  /*c070*/  CALL.REL.NOINC `($__internal_19_$__cuda_sm20_sqrt_rn_f32_slowpath) ;  /* 0x0000002c00cc7944 */ /* 0x020fea0003c00000 */
[----:B------:R-:W-:Y:S05]  /*c080*/  BRA `(.L_x_1393) ;  /* 0x0000000000107947 */ /* 0x000fea0003800000 */
.L_x_1392:
[----:B------:R-:W-:Y:S01]  /*c090*/  FMUL.FTZ R0, R3, R2 ;  /* 0x0000000203007220 */ /* 0x000fe20000410000 */
[----:B------:R-:W-:-:S03]  /*c0a0*/  FMUL.FTZ R2, R2, 0.5 ;  /* 0x3f00000002027820 */ /* 0x000fc60000410000 */
[----:B------:R-:W-:-:S04]  /*c0b0*/  FFMA R3, -R0, R0, R3 ;  /* 0x0000000000037223 */ /* 0x000fc80000000103 */
[----:B------:R-:W-:-:S07]  /*c0c0*/  FFMA R0, R3, R2, R0 ;  /* 0x0000000203007223 */ /* 0x000fce0000000000 */
.L_x_1393:
[----:B------:R-:W-:Y:S05]  /*c0d0*/  BSYNC.RECONVERGENT B1 ;  /* 0x0000000000017941 */ /* 0x000fea0003800200 */
.L_x_1391:
[----:B------:R-:W0:Y:S01]  /*c0e0*/  S2UR UR7, SR_CgaCtaId ;  /* 0x00000000000779c3 */ /* 0x000e220000008800 */
[----:B------:R-:W-:Y:S01]  /*c0f0*/  UMOV UR6, 0x400 ;  /* 0x0000040000067882 */ /* 0x000fe20000000000 */
[----:B------:R-:W1:Y:S01]  /*c100*/  F2I.TRUNC.NTZ R0, R0 ;  /* 0x0000000000007305 */ /* 0x000e62000020f100 */
[----:B------:R-:W-:-:S04]  /*c110*/  UIADD3 UR6, UPT, UPT, UR6, 0x80, URZ ;  /* 0x0000008006067890 */ /* 0x000fc8000fffe0ff */
[----:B0-----:R-:W-:-:S06]  /*c120*/  ULEA UR6, UR7, UR6, 0x18 ;  /* 0x0000000607067291 */ /* 0x001fcc000f8ec0ff */
[----:B------:R-:W-:-:S05]  /*c130*/  LEA R3, R22, UR6, 0x2 ;  /* 0x0000000616037c11 */ /* 0x000fca000f8e10ff */
[----:B-1----:R0:W-:Y:S02]  /*c140*/  STS [R3], R0 ;  /* 0x0000000003007388 */ /* 0x0021e40000000800 */
.L_x_1390:
[----:B------:R-:W-:Y:S05]  /*c150*/  BSYNC.RECONVERGENT B0 ;  /* 0x0000000000007941 */ /* 0x000fea0003800200 */
.L_x_1389:
        /* <DEDUP_REMOVED lines=13> */
[----:B------:R-:W-:-:S05]  /*c230*/  LOP3.LUT R0, R0, 0x7fffffff, RZ, 0xc0, !PT ;  /* 0x7fffffff00007812 */ /* 0x000fca00078ec0ff */
[----:B------:R-:W-:Y:S01]  /*c240*/  VIADD R23, R0, 0xfff00000 ;  /* 0xfff0000000177836 */ /* 0x000fe20000000000 */
[----:B------:R-:W-:Y:S02]  /*c250*/  MOV R0, 0xc290 ;  /* 0x0000c29000007802 */ /* 0x000fe40000000f00 */
[----:B0-----:R-:W-:Y:S01]  /*c260*/  MOV R44, UR6 ;  /* 0x00000006002c7c02 */ /* 0x001fe20008000f00 */
[----:B------:R-:W-:-:S07]  /*c270*/  IMAD.U32 R45, RZ, RZ, UR7 ;  /* 0x00000007ff2d7e24 */ /* 0x000fce000f8e00ff */
[----:B-----5:R-:W-:Y:S05]  /*c280*/  CALL.REL.NOINC `($__internal_16_$__cuda_sm20_dblrcp_rn_slowpath_v3) ;  /* 0x0000002000787944 */ /* 0x020fea0003c00000 */
[----:B------:R-:W-:Y:S02]  /*c290*/  IMAD.MOV.U32 R6, RZ, RZ, R46 ;  /* 0x000000ffff067224 */ /* 0x000fe400078e002e */
[----:B------:R-:W-:-:S07]  /*c2a0*/  IMAD.MOV.U32 R7, RZ, RZ, R47 ;  /* 0x000000ffff077224 */ /* 0x000fce00078e002f */
.L_x_1394:
        /* <DEDUP_REMOVED lines=18> */
[----:B------:R-:W-:Y:S01]  /*c3d0*/  IMAD.MOV.U32 R47, RZ, RZ, 0x40080000 ;  /* 0x40080000ff2f7424 */ /* 0x000fe200078e00ff */
[----:B0-----:R-:W-:Y:S01]  /*c3e0*/  MOV R44, UR6 ;  /* 0x00000006002c7c02 */ /* 0x001fe20008000f00 */
[----:B------:R-:W-:-:S07]  /*c3f0*/  IMAD.U32 R45, RZ, RZ, UR7 ;  /* 0x00000007ff2d7e24 */ /* 0x000fce000f8e00ff */
[----:B-----5:R-:W-:Y:S05]  /*c400*/  CALL.REL.NOINC `($__internal_17_$__cuda_sm20_div_rn_f64_full) ;  /* 0x0000002000c47944 */ /* 0x020fea0003c00000 */
[----:B------:R-:W-:Y:S02]  /*c410*/  IMAD.MOV.U32 R2, RZ, RZ, R54 ;  /* 0x000000ffff027224 */ /* 0x000fe400078e0036 */
[----:B------:R-:W-:-:S07]  /*c420*/  IMAD.MOV.U32 R3, RZ, RZ, R55 ;  /* 0x000000ffff037224 */ /* 0x000fce00078e0037 */
.L_x_1395:
[----:B------:R-:W0:Y:S01]  /*c430*/  LDC R0, c[0x0][0x380] ;  /* 0x0000e000ff007b82 */ /* 0x000e220000000800 */
[----:B------:R-:W1:Y:S01]  /*c440*/  LDCU.128 UR8, c[0x0][0x3f0] ;  /* 0x00007e00ff0877ac */ /* 0x000e620008000c00 */
[----:B------:R-:W-:Y:S01]  /*c450*/  BSSY.RECONVERGENT B0, `(.L_x_1396) ;  /* 0x0000200000007945 */ /* 0x000fe20003800200 */
[----:B------:R-:W-:-:S05]  /*c460*/  UMOV UR7, 0x400 ;  /* 0x0000040000077882 */ /* 0x000fca0000000000 */
        /* <DEDUP_REMOVED lines=8> */
.L_x_1413:
[----:B01----:R-:W0:Y:S01]  /*c4f0*/  I2F.U32.RP R8, UR38 ;  /* 0x0000002600087d06 */ /* 0x003e220008209000 */
[----:B------:R-:W-:Y:S01]  /*c500*/  IMAD R9, RZ, RZ, -UR38 ;  /* 0x80000026ff097e24 */ /* 0x000fe2000f8e02ff */
[----:B------:R-:W-:Y:S01]  /*c510*/  ISETP.NE.U32.AND P2, PT, RZ, UR38, PT ;  /* 0x00000026ff007c0c */ /* 0x000fe2000bf45070 */
[----:B------:R-:W1:Y:S05]  /*c520*/  LDCU.U8 UR11, c[0x0][0x408] ;  /* 0x00008100ff0b77ac */ /* 0x000e6a0008000000 */
        /* <DEDUP_REMOVED lines=12> */
[----:B------:R-:W-:Y:S02]  /*c5f0*/  ISETP.GE.U32.AND P1, PT, R5, UR38, PT ;  /* 0x0000002605007c0c */ /* 0x000fe4000bf26070 */
[----:B------:R-:W0:Y:S11]  /*c600*/  LDC.64 R4, c[0x0][0x3e8] ;  /* 0x0000fa00ff047b82 */ /* 0x000e360000000a00 */
        /* <DEDUP_REMOVED lines=12> */
[C---:B------:R-:W-:Y:S01]  /*c6d0*/  LEA R13, R9.reuse, UR10, 0x2 ;  /* 0x0000000a090d7c11 */ /* 0x040fe2000f8e10ff */
[----:B-1----:R-:W-:Y:S01]  /*c6e0*/  UPRMT UR11, UR11, 0x8880, URZ ;  /* 0x000088800b0b7896 */ /* 0x002fe200080000ff */
        /* <DEDUP_REMOVED lines=8> */
[----:B--2---:R-:W-:-:S13]  /*c770*/  ISETP.GE.AND P1, PT, R20, R17, PT ;  /* 0x000000111400720c */ /* 0x004fda0003f26270 */
[----:B01----:R-:W-:Y:S05]  /*c780*/  @P1 BRA `(.L_x_1398) ;  /* 0x00000014005c1947 */ /* 0x003fea0003800000 */
[----:B------:R-:W-:Y:S01]  /*c790*/  IMAD.IADD R4, R20, 0x1, -R17 ;  /* 0x0000000114047824 */ /* 0x000fe200078e0a11 */
[----:B------:R-:W-:Y:S01]  /*c7a0*/  BSSY.RECONVERGENT B2, `(.L_x_1399) ;  /* 0x00000ac000027945 */ /* 0x000fe20003800200 */
[----:B------:R-:W-:Y:S01]  /*c7b0*/  IMAD.IADD R17, R17, 0x1, -R20 ;  /* 0x0000000111117824 */ /* 0x000fe200078e0a14 */
[----:B------:R-:W-:Y:S02]  /*c7c0*/  IADD3 R15, PT, PT, R13, R14, RZ ;  /* 0x0000000e0d0f7210 */ /* 0x000fe40007ffe0ff */
[----:B------:R-:W-:Y:S02]  /*c7d0*/  CS2R R10, SRZ ;  /* 0x00000000000a7805 */ /* 0x000fe4000001ff00 */
[----:B------:R-:W-:Y:S02]  /*c7e0*/  ISETP.GT.U32.AND P1, PT, R4, -0x8, PT ;  /* 0xfffffff80400780c */ /* 0x000fe40003f24070 */
[----:B------:R-:W-:Y:S01]  /*c7f0*/  CS2R R4, SRZ ;  /* 0x0000000000047805 */ /* 0x000fe2000001ff00 */
[----:B------:R-:W-:Y:S01]  /*c800*/  VIADD R16, R20, 0xffffffff ;  /* 0xffffffff14107836 */ /* 0x000fe20000000000 */
        /* <DEDUP_REMOVED lines=8> */
.L_x_1402:
        /* <DEDUP_REMOVED lines=10> */
[----:B------:R-:W-:-:S03]  /*c930*/  IMAD.U32 R25, RZ, RZ, UR7 ;  /* 0x00000007ff197e24 */ /* 0x000fc6000f8e00ff */
[----:B------:R1:W4:Y:S01]  /*c940*/  LDG.E R49, desc[UR36][R26.64+0xc] ;  /* 0x00000c241a317981 */ /* 0x000322000c1e1900 */
[----:B--2---:R-:W-:-:S05]  /*c950*/  LEA R23, R32, UR10, 0x2 ;  /* 0x0000000a20177c11 */ /* 0x004fca000f8e10ff */
[----:B------:R-:W2:Y:S01]  /*c960*/  LDS R24, [R23+-0x4] ;  /* 0xfffffc0017187984 */ /* 0x000ea20000000800 */
[----:B---3--:R-:W-:-:S06]  /*c970*/  LEA R30, R37, UR10, 0x2 ;  /* 0x0000000a251e7c11 */ /* 0x008fcc000f8e10ff */
[----:B------:R-:W3:Y:S01]  /*c980*/  LDS R30, [R30+-0x4] ;  /* 0xfffffc001e1e7984 */ /* 0x000ee20000000800 */
[----:B--2---:R-:W-:Y:S02]  /*c990*/  ISETP.NE.AND P1, PT, R15, R24, PT ;  /* 0x000000180f00720c */ /* 0x004fe40003f25270 */
[----:B------:R-:W-:-:S05]  /*c9a0*/  MOV R24, UR6 ;  /* 0x0000000600187c02 */ /* 0x000fca0008000f00 */
[----:B------:R-:W-:Y:S01]  /*c9b0*/  IMAD.WIDE R38, R16, 0x8, R24 ;  /* 0x0000000810267825 */ /* 0x000fe200078e0218 */
[----:B---3--:R-:W-:-:S05]  /*c9c0*/  ISETP.NE.AND P6, PT, R15, R30, PT ;  /* 0x0000001e0f00720c */ /* 0x008fca0003fc5270 */
[----:B------:R-:W2:Y:S08]  /*c9d0*/  @!P1 LDG.E.64 R24, desc[UR36][R38.64+-0x20] ;  /* 0xffffe02426189981 */ /* 0x000eb0000c1e1b00 */
[----:B------:R-:W3:Y:S01]  /*c9e0*/  @!P6 LDG.E.64 R28, desc[UR36][R38.64+-0x18] ;  /* 0xffffe824261ce981 */ /* 0x000ee2000c1e1b00 */
[----:B----4-:R-:W-:-:S05]  /*c9f0*/  LEA R23, R43, UR10, 0x2 ;  /* 0x0000000a2b177c11 */ /* 0x010fca000f8e10ff */
[----:B------:R4:W0:Y:S01]  /*ca00*/  LDS R30, [R23+-0x4] ;  /* 0xfffffc00171e7984 */ /* 0x0008220000000800 */
[----:B------:R-:W-:Y:S01]  /*ca10*/  LEA R31, R45, UR10, 0x2 ;  /* 0x0000000a2d1f7c11 */ /* 0x000fe2000f8e10ff */
[----:B------:R-:W1:Y:S04]  /*ca20*/  @!P1 S2R R35, SR_CgaCtaId ;  /* 0x0000000000239919 */ /* 0x000e680000008800 */
[----:B------:R-:W1:Y:S01]  /*ca30*/  LDS R36, [R31+-0x4] ;  /* 0xfffffc001f247984 */ /* 0x000e620000000800 */
[----:B------:R-:W-:Y:S01]  /*ca40*/  LEA R33, R46, UR10, 0x2 ;  /* 0x0000000a2e217c11 */ /* 0x000fe2000f8e10ff */
[----:B------:R-:W1:Y:S01]  /*ca50*/  @!P6 S2R R41, SR_CgaCtaId ;  /* 0x000000000029e919 */ /* 0x000e620000008800 */
[----:B------:R-:W-:-:S03]  /*ca60*/  @!P1 MOV R34, 0x400 ;  /* 0x0000040000229802 */ /* 0x000fc60000000f00 */
[----:B------:R-:W1:Y:S02]  /*ca70*/  LDS R40, [R33+-0x4] ;  /* 0xfffffc0021287984 */ /* 0x000e640000000800 */
[----:B------:R-:W-:Y:S01]  /*ca80*/  @!P1 VIADD R34, R34, 0x90 ;  /* 0x0000009022229836 */ /* 0x000fe20000000000 */
[----:B----4-:R-:W-:-:S05]  /*ca90*/  LEA R23, R47, UR10, 0x2 ;  /* 0x0000000a2f177c11 */ /* 0x010fca000f8e10ff */
[----:B------:R-:W4:Y:S01]  /*caa0*/  LDS R42, [R23+-0x4] ;  /* 0xfffffc00172a7984 */ /* 0x000f220000000800 */
[----:B0-----:R-:W-:Y:S02]  /*cab0*/  ISETP.NE.AND P5, PT, R15, R30, PT ;  /* 0x0000001e0f00720c */ /* 0x001fe40003fa5270 */
[----:B-1----:R-:W-:Y:S02]  /*cac0*/  @!P1 LEA R35, R35, R34, 0x18 ;  /* 0x0000002223239211 */ /* 0x002fe400078ec0ff */
[----:B------:R-:W-:-:S03]  /*cad0*/  @!P6 MOV R30, 0x400 ;  /* 0x00000400001ee802 */ /* 0x000fc60000000f00 */
[----:B------:R-:W-:-:S06]  /*cae0*/  @!P1 IMAD R26, R32, 0x8, R35 ;  /* 0x00000008201a9824 */ /* 0x000fcc00078e0223 */
[----:B------:R-:W3:Y:S01]  /*caf0*/  @!P5 LDG.E.64 R34, desc[UR36][R38.64+-0x10] ;  /* 0xfffff0242622d981 */ /* 0x000ee2000c1e1b00 */
[----:B------:R-:W-:Y:S01]  /*cb00*/  @!P6 VIADD R30, R30, 0x90 ;  /* 0x000000901e1ee836 */ /* 0x000fe20000000000 */
[----:B------:R-:W-:Y:S02]  /*cb10*/  ISETP.NE.AND P4, PT, R15, R36, PT ;  /* 0x000000240f00720c */ /* 0x000fe40003f85270 */
[----:B------:R-:W2:Y:S02]  /*cb20*/  @!P1 LDS.64 R26, [R26+-0x8] ;  /* 0xfffff8001a1a9984 */ /* 0x000ea40000000a00 */
[----:B------:R-:W-:-:S05]  /*cb30*/  @!P6 LEA R30, R41, R30, 0x18 ;  /* 0x0000001e291ee211 */ /* 0x000fca00078ec0ff */
[----:B------:R-:W-:Y:S01]  /*cb40*/  @!P6 IMAD R32, R37, 0x8, R30 ;  /* 0x000000082520e824 */ /* 0x000fe200078e021e */
[----:B------:R-:W-:-:S03]  /*cb50*/  ISETP.NE.AND P3, PT, R15, R40, PT ;  /* 0x000000280f00720c */ /* 0x000fc60003f65270 */
[----:B------:R-:W3:Y:S04]  /*cb60*/  @!P4 LDG.E.64 R36, desc[UR36][R38.64+-0x8] ;  /* 0xfffff8242624c981 */ /* 0x000ee8000c1e1b00 */
[----:B------:R-:W3:Y:S01]  /*cb70*/  @!P6 LDS.64 R32, [R32+-0x8] ;  /* 0xfffff8002020e984 */ /* 0x000ee20000000a00 */
[----:B------:R-:W-:-:S05]  /*cb80*/  LEA R41, R48, UR10, 0x2 ;  /* 0x0000000a30297c11 */ /* 0x000fca000f8e10ff */
[----:B------:R-:W0:Y:S04]  /*cb90*/  LDS R44, [R41+-0x4] ;  /* 0xfffffc00292c7984 */ /* 0x000e280000000800 */
[----:B------:R-:W3:Y:S01]  /*cba0*/  @!P3 LDG.E.64 R30, desc[UR36][R38.64] ;  /* 0x00000024261eb981 */ /* 0x000ee2000c1e1b00 */
[----:B------:R-:W-:Y:S02]  /*cbb0*/  LEA R40, R49, UR10, 0x2 ;  /* 0x0000000a31287c11 */ /* 0x000fe4000f8e10ff */
[----:B----4-:R-:W-:-:S04]  /*cbc0*/  ISETP.NE.AND P2, PT, R15, R42, PT ;  /* 0x0000002a0f00720c */ /* 0x010fc80003f45270 */
[----:B------:R-:W1:Y:S01]  /*cbd0*/  LDS R40, [R40+-0x4] ;  /* 0xfffffc0028287984 */ /* 0x000e620000000800 */
[----:B--2---:R-:W-:-:S08]  /*cbe0*/  @!P1 DMUL R26, R24, R26 ;  /* 0x0000001a181a9228 */ /* 0x004fd00000000000 */
[----:B------:R-:W-:Y:S02]  /*cbf0*/  @!P1 DFMA R24, R18, -R26, R4 ;  /* 0x8000001a1218922b */ /* 0x000fe40000000004 */
[----:B---3--:R-:W-:-:S08]  /*cc00*/  @!P6 DMUL R28, R28, R32 ;  /* 0x000000201c1ce228 */ /* 0x008fd00000000000 */
[----:B------:R-:W-:Y:S02]  /*cc10*/  @!P1 FSEL R23, R24, R4, P0 ;  /* 0x0000000418179208 */ /* 0x000fe40000000000 */
[----:B------:R-:W-:Y:S02]  /*cc20*/  @!P1 FSEL R32, R25, R5, P0 ;  /* 0x0000000519209208 */ /* 0x000fe40000000000 */
[----:B------:R-:W2:Y:S01]  /*cc30*/  @!P2 LDG.E.64 R24, desc[UR36][R38.64+0x8] ;  /* 0x000008242618a981 */ /* 0x000ea2000c1e1b00 */
[----:B------:R-:W-:Y:S01]  /*cc40*/  @!P1 IMAD.MOV.U32 R4, RZ, RZ, R23 ;  /* 0x000000ffff049224 */ /* 0x000fe200078e0017 */
[----:B------:R-:W-:Y:S01]  /*cc50*/  @!P1 MOV R5, R32 ;  /* 0x0000002000059202 */ /* 0x000fe20000000f00 */
[----:B------:R-:W-:Y:S01]  /*cc60*/  @!P1 DADD R10, R10, R26 ;  /* 0x000000000a0a9229 */ /* 0x000fe2000000001a */
[----:B0-----:R-:W-:-:S04]  /*cc70*/  ISETP.NE.AND P1, PT, R15, R44, PT ;  /* 0x0000002c0f00720c */ /* 0x001fc80003f25270 */
[----:B------:R-:W-:-:S10]  /*cc80*/  @!P6 DFMA R26, R18, -R28, R4 ;  /* 0x8000001c121ae22b */ /* 0x000fd40000000004 */
[----:B------:R-:W-:Y:S02]  /*cc90*/  @!P6 FSEL R23, R26, R4, P0 ;  /* 0x000000041a17e208 */ /* 0x000fe40000000000 */
[----:B------:R-:W-:Y:S02]  /*cca0*/  @!P6 FSEL R32, R27, R5, P0 ;  /* 0x000000051b20e208 */ /* 0x000fe40000000000 */
[----:B------:R-:W3:Y:S01]  /*ccb0*/  @!P1 LDG.E.64 R26, desc[UR36][R38.64+0x10] ;  /* 0x00001024261a9981 */ /* 0x000ee2000c1e1b00 */
[----:B------:R-:W-:Y:S01]  /*ccc0*/  @!P6 DADD R10, R10, R28 ;  /* 0x000000000a0ae229 */ /* 0x000fe2000000001c */
[----:B------:R-:W-:Y:S02]  /*ccd0*/  @!P6 IMAD.MOV.U32 R4, RZ, RZ, R23 ;  /* 0x000000ffff04e224 */ /* 0x000fe400078e0017 */
[----:B------:R-:W-:Y:S01]  /*cce0*/  @!P6 IMAD.MOV.U32 R5, RZ, RZ, R32 ;  /* 0x000000ffff05e224 */ /* 0x000fe200078e0020 */
[----:B-1----:R-:W-:-:S13]  /*ccf0*/  ISETP.NE.AND P6, PT, R15, R40, PT ;  /* 0x000000280f00720c */ /* 0x002fda0003fc5270 */
[----:B------:R0:W4:Y:S01]  /*cd00*/  @!P6 LDG.E.64 R28, desc[UR36][R38.64+0x18] ;  /* 0x00001824261ce981 */ /* 0x000122000c1e1b00 */
[----:B------:R-:W1:Y:S01]  /*cd10*/  @!P5 S2R R32, SR_CgaCtaId ;  /* 0x000000000020d919 */ /* 0x000e620000008800 */
[----:B------:R-:W-:Y:S01]  /*cd20*/  @!P5 MOV R23, 0x400 ;  /* 0x000004000017d802 */ /* 0x000fe20000000f00 */
[----:B------:R-:W0:Y:S04]  /*cd30*/  @!P4 S2R R40, SR_CgaCtaId ;  /* 0x000000000028c919 */ /* 0x000e280000008800 */
[----:B------:R-:W-:Y:S01]  /*cd40*/  @!P5 VIADD R23, R23, 0x90 ;  /* 0x000000901717d836 */ /* 0x000fe20000000000 */
[----:B------:R-:W0:Y:S04]  /*cd50*/  @!P3 S2R R42, SR_CgaCtaId ;  /* 0x00000000002ab919 */ /* 0x000e280000008800 */
[----:B-1----:R-:W-:-:S05]  /*cd60*/  @!P5 LEA R32, R32, R23, 0x18 ;  /* 0x000000172020d211 */ /* 0x002fca00078ec0ff */
[----:B------:R-:W-:Y:S01]  /*cd70*/  @!P5 IMAD R32, R43, 0x8, R32 ;  /* 0x000000082b20d824 */ /* 0x000fe200078e0220 */
[----:B------:R-:W-:-:S05]  /*cd80*/  @!P4 MOV R23, 0x400 ;  /* 0x000004000017c802 */ /* 0x000fca0000000f00 */
[----:B------:R-:W1:Y:S01]  /*cd90*/  @!P5 LDS.64 R32, [R32+-0x8] ;  /* 0xfffff8002020d984 */ /* 0x000e620000000a00 */
[----:B------:R-:W-:-:S05]  /*cda0*/  @!P4 VIADD R23, R23, 0x90 ;  /* 0x000000901717c836 */ /* 0x000fca0000000000 */
[----:B0-----:R-:W-:Y:S01]  /*cdb0*/  @!P4 LEA R38, R40, R23, 0x18 ;  /* 0x000000172826c211 */ /* 0x001fe200078ec0ff */
[----:B------:R-:W0:Y:S01]  /*cdc0*/  @!P2 S2R R44, SR_CgaCtaId ;  /* 0x00000000002ca919 */ /* 0x000e220000008800 */
[----:B------:R-:W-:-:S03]  /*cdd0*/  @!P3 MOV R23, 0x400 ;  /* 0x000004000017b802 */ /* 0x000fc60000000f00 */
[----:B------:R-:W-:Y:S01]  /*cde0*/  @!P4 IMAD R38, R45, 0x8, R38 ;  /* 0x000000082d26c824 */ /* 0x000fe200078e0226 */
[----:B------:R-:W-:-:S05]  /*cdf0*/  @!P3 IADD3 R23, PT, PT, R23, 0x90, RZ ;  /* 0x000000901717b810 */ /* 0x000fca0007ffe0ff */
[----:B------:R-:W0:Y:S01]  /*ce00*/  @!P4 LDS.64 R38, [R38+-0x8] ;  /* 0xfffff8002626c984 */ /* 0x000e220000000a00 */
[----:B------:R-:W-:-:S05]  /*ce10*/  @!P3 LEA R23, R42, R23, 0x18 ;  /* 0x000000172a17b211 */ /* 0x000fca00078ec0ff */
[----:B------:R-:W-:Y:S01]  /*ce20*/  @!P3 IMAD R40, R46, 0x8, R23 ;  /* 0x000000082e28b824 */ /* 0x000fe200078e0217 */
[----:B------:R-:W-:-:S05]  /*ce30*/  @!P2 MOV R23, 0x400 ;  /* 0x000004000017a802 */ /* 0x000fca0000000f00 */
[----:B------:R-:W0:Y:S01]  /*ce40*/  @!P3 LDS.64 R40, [R40+-0x8] ;  /* 0xfffff8002828b984 */ /* 0x000e220000000a00 */
[----:B------:R-:W-:Y:S01]  /*ce50*/  @!P2 VIADD R23, R23, 0x90 ;  /* 0x000000901717a836 */ /* 0x000fe20000000000 */
[----:B------:R-:W0:Y:S01]  /*ce60*/  @!P1 S2R R45, SR_CgaCtaId ;  /* 0x00000000002d9919 */ /* 0x000e220000008800 */
[----:B-1----:R-:W-:Y:S01]  /*ce70*/  @!P5 DMUL R32, R34, R32 ;  /* 0x000000202220d228 */ /* 0x002fe20000000000 */
[----:B------:R-:W1:Y:S02]  /*ce80*/  @!P6 S2R R46, SR_CgaCtaId ;  /* 0x00000000002ee919 */ /* 0x000e640000008800 */
[----:B0-----:R-:W-:Y:S02]  /*ce90*/  @!P2 LEA R42, R44, R23, 0x18 ;  /* 0x000000172c2aa211 */ /* 0x001fe400078ec0ff */
[----:B------:R-:W-:-:S03]  /*cea0*/  @!P1 MOV R23, 0x400 ;  /* 0x0000040000179802 */ /* 0x000fc60000000f00 */
[----:B------:R-:W-:Y:S02]  /*ceb0*/  @!P5 DFMA R34, R18, -R32, R4 ;  /* 0x800000201222d22b */ /* 0x000fe40000000004 */
[----:B------:R-:W-:Y:S02]  /*cec0*/  @!P1 VIADD R44, R23, 0x90 ;  /* 0x00000090172c9836 */ /* 0x000fe40000000000 */
[----:B------:R-:W-:Y:S01]  /*ced0*/  @!P2 IMAD R42, R47, 0x8, R42 ;  /* 0x000000082f2aa824 */ /* 0x000fe200078e022a */
[----:B------:R-:W-:-:S05]  /*cee0*/  @!P4 DMUL R36, R36, R38 ;  /* 0x000000262424c228 */ /* 0x000fca0000000000 */
[----:B------:R-:W-:Y:S01]  /*cef0*/  @!P5 FSEL R23, R34, R4, P0 ;  /* 0x000000042217d208 */ /* 0x000fe20000000000 */
[----:B------:R-:W2:Y:S01]  /*cf00*/  @!P2 LDS.64 R42, [R42+-0x8] ;  /* 0xfffff8002a2aa984 */ /* 0x000ea20000000a00 */
[----:B------:R-:W-:-:S03]  /*cf10*/  @!P5 FSEL R34, R35, R5, P0 ;  /* 0x000000052322d208 */ /* 0x000fc60000000000 */
[----:B------:R-:W-:Y:S01]  /*cf20*/  @!P5 IMAD.MOV.U32 R4, RZ, RZ, R23 ;  /* 0x000000ffff04d224 */ /* 0x000fe200078e0017 */
[----:B------:R-:W-:Y:S02]  /*cf30*/  @!P5 MOV R5, R34 ;  /* 0x000000220005d202 */ /* 0x000fe40000000f00 */
[----:B------:R-:W-:-:S04]  /*cf40*/  @!P6 MOV R23, 0x400 ;  /* 0x000004000017e802 */ /* 0x000fc80000000f00 */
[----:B------:R-:W-:Y:S01]  /*cf50*/  @!P4 DFMA R34, R18, -R36, R4 ;  /* 0x800000241222c22b */ /* 0x000fe20000000004 */
[----:B------:R-:W-:Y:S01]  /*cf60*/  @!P6 VIADD R23, R23, 0x90 ;  /* 0x000000901717e836 */ /* 0x000fe20000000000 */
[----:B------:R-:W-:Y:S01]  /*cf70*/  @!P1 LEA R45, R45, R44, 0x18 ;  /* 0x0000002c2d2d9211 */ /* 0x000fe200078ec0ff */
[----:B------:R-:W-:-:S03]  /*cf80*/  @!P3 DMUL R30, R30, R40 ;  /* 0x000000281e1eb228 */ /* 0x000fc60000000000 */
[----:B-1----:R-:W-:Y:S01]  /*cf90*/  @!P6 LEA R40, R46, R23, 0x18 ;  /* 0x000000172e28e211 */ /* 0x002fe200078ec0ff */
[----:B------:R-:W-:-:S03]  /*cfa0*/  @!P1 IMAD R38, R48, 0x8, R45 ;  /* 0x0000000830269824 */ /* 0x000fc600078e022d */
[----:B------:R-:W-:Y:S02]  /*cfb0*/  @!P4 FSEL R23, R34, R4, P0 ;  /* 0x000000042217c208 */ /* 0x000fe40000000000 */
[----:B------:R-:W-:Y:S01]  /*cfc0*/  @!P4 FSEL R34, R35, R5, P0 ;  /* 0x000000052322c208 */ /* 0x000fe20000000000 */
[----:B------:R-:W3:Y:S02]  /*cfd0*/  @!P1 LDS.64 R38, [R38+-0x8] ;  /* 0xfffff80026269984 */ /* 0x000ee40000000a00 */
[----:B------:R-:W-:Y:S02]  /*cfe0*/  @!P4 IMAD.MOV.U32 R4, RZ, RZ, R23 ;  /* 0x000000ffff04c224 */ /* 0x000fe400078e0017 */
[----:B------:R-:W-:-:S06]  /*cff0*/  @!P4 IMAD.MOV.U32 R5, RZ, RZ, R34 ;  /* 0x000000ffff05c224 */ /* 0x000fcc00078e0022 */
[----:B------:R-:W-:Y:S01]  /*d000*/  @!P3 DFMA R34, R18, -R30, R4 ;  /* 0x8000001e1222b22b */ /* 0x000fe20000000004 */
[----:B------:R-:W-:Y:S01]  /*d010*/  @!P6 IMAD R40, R49, 0x8, R40 ;  /* 0x000000083128e824 */ /* 0x000fe200078e0228 */
[----:B------:R-:W-:-:S05]  /*d020*/  @!P5 DADD R10, R10, R32 ;  /* 0x000000000a0ad229 */ /* 0x000fca0000000020 */
[----:B------:R-:W4:Y:S03]  /*d030*/  @!P6 LDS.64 R40, [R40+-0x8] ;  /* 0xfffff8002828e984 */ /* 0x000f260000000a00 */
[----:B------:R-:W-:Y:S02]  /*d040*/  @!P3 FSEL R23, R34, R4, P0 ;  /* 0x000000042217b208 */ /* 0x000fe40000000000 */
[----:B------:R-:W-:-:S03]  /*d050*/  @!P3 FSEL R34, R35, R5, P0 ;  /* 0x000000052322b208 */ /* 0x000fc60000000000 */
[----:B------:R-:W-:Y:S02]  /*d060*/  @!P3 IMAD.MOV.U32 R4, RZ, RZ, R23 ;  /* 0x000000ffff04b224 */ /* 0x000fe400078e0017 */
[----:B------:R-:W-:Y:S01]  /*d070*/  @!P3 IMAD.MOV.U32 R5, RZ, RZ, R34 ;  /* 0x000000ffff05b224 */ /* 0x000fe200078e0022 */
[----:B------:R-:W-:-:S08]  /*d080*/  @!P4 DADD R10, R10, R36 ;  /* 0x000000000a0ac229 */ /* 0x000fd00000000024 */
[----:B------:R-:W-:Y:S01]  /*d090*/  @!P3 DADD R10, R10, R30 ;  /* 0x000000000a0ab229 */ /* 0x000fe2000000001e */
[----:B------:R-:W-:Y:S02]  /*d0a0*/  VIADD R21, R21, 0x8 ;  /* 0x0000000815157836 */ /* 0x000fe40000000000 */
[----:B------:R-:W-:Y:S02]  /*d0b0*/  VIADD R20, R20, 0x8 ;  /* 0x0000000814147836 */ /* 0x000fe40000000000 */
[----:B------:R-:W-:Y:S01]  /*d0c0*/  VIADD R16, R16, 0x8 ;  /* 0x0000000810107836 */ /* 0x000fe20000000000 */
[----:B--2---:R-:W-:-:S08]  /*d0d0*/  @!P2 DMUL R24, R24, R42 ;  /* 0x0000002a1818a228 */ /* 0x004fd00000000000 */
[----:B------:R-:W-:-:S10]  /*d0e0*/  @!P2 DFMA R32, R18, -R24, R4 ;  /* 0x800000181220a22b */ /* 0x000fd40000000004 */
[----:B------:R-:W-:Y:S02]  /*d0f0*/  @!P2 FSEL R23, R32, R4, P0 ;  /* 0x000000042017a208 */ /* 0x000fe40000000000 */
[----:B------:R-:W-:Y:S01]  /*d100*/  @!P2 FSEL R32, R33, R5, P0 ;  /* 0x000000052120a208 */ /* 0x000fe20000000000 */
[----:B---3--:R-:W-:Y:S01]  /*d110*/  @!P1 DMUL R26, R26, R38 ;  /* 0x000000261a1a9228 */ /* 0x008fe20000000000 */
[----:B------:R-:W-:-:S03]  /*d120*/  @!P2 MOV R4, R23 ;  /* 0x000000170004a202 */ /* 0x000fc60000000f00 */
[----:B------:R-:W-:-:S06]  /*d130*/  @!P2 IMAD.MOV.U32 R5, RZ, RZ, R32 ;  /* 0x000000ffff05a224 */ /* 0x000fcc00078e0020 */
[----:B------:R-:W-:Y:S02]  /*d140*/  @!P1 DFMA R32, R18, -R26, R4 ;  /* 0x8000001a1220922b */ /* 0x000fe40000000004 */
[----:B------:R-:W-:-:S08]  /*d150*/  @!P2 DADD R10, R10, R24 ;  /* 0x000000000a0aa229 */ /* 0x000fd00000000018 */
[----:B------:R-:W-:Y:S02]  /*d160*/  @!P1 FSEL R23, R32, R4, P0 ;  /* 0x0000000420179208 */ /* 0x000fe40000000000 */
[----:B------:R-:W-:Y:S01]  /*d170*/  @!P1 FSEL R32, R33, R5, P0 ;  /* 0x0000000521209208 */ /* 0x000fe20000000000 */
[----:B----4-:R-:W-:Y:S02]  /*d180*/  @!P6 DMUL R28, R28, R40 ;  /* 0x000000281c1ce228 */ /* 0x010fe40000000000 */
[----:B------:R-:W-:Y:S02]  /*d190*/  @!P1 IMAD.MOV.U32 R4, RZ, RZ, R23 ;  /* 0x000000ffff049224 */ /* 0x000fe400078e0017 */
[----:B------:R-:W-:Y:S01]  /*d1a0*/  @!P1 IMAD.MOV.U32 R5, RZ, RZ, R32 ;  /* 0x000000ffff059224 */ /* 0x000fe200078e0020 */
[----:B------:R-:W-:Y:S01]  /*d1b0*/  @!P1 DADD R10, R10, R26 ;  /* 0x000000000a0a9229 */ /* 0x000fe2000000001a */
[----:B------:R-:W-:-:S04]  /*d1c0*/  ISETP.NE.AND P1, PT, R21, RZ, PT ;  /* 0x000000ff1500720c */ /* 0x000fc80003f25270 */
[----:B------:R-:W-:-:S03]  /*d1d0*/  @!P6 DFMA R24, R18, -R28, R4 ;  /* 0x8000001c1218e22b */ /* 0x000fc60000000004 */
[----:B------:R-:W-:-:S07]  /*d1e0*/  @!P6 DADD R10, R10, R28 ;  /* 0x000000000a0ae229 */ /* 0x000fce000000001c */
[----:B------:R-:W-:Y:S02]  /*d1f0*/  @!P6 FSEL R23, R24, R4, P0 ;  /* 0x000000041817e208 */ /* 0x000fe40000000000 */
[----:B------:R-:W-:Y:S02]  /*d200*/  @!P6 FSEL R24, R25, R5, P0 ;  /* 0x000000051918e208 */ /* 0x000fe40000000000 */
[----:B------:R-:W-:-:S03]  /*d210*/  @!P6 MOV R4, R23 ;  /* 0x000000170004e202 */ /* 0x000fc60000000f00 */
[----:B------:R-:W-:Y:S01]  /*d220*/  @!P6 IMAD.MOV.U32 R5, RZ, RZ, R24 ;  /* 0x000000ffff05e224 */ /* 0x000fe200078e0018 */
[----:B------:R-:W-:Y:S06]  /*d230*/  @P1 BRA `(.L_x_1402) ;  /* 0xfffffff400941947 */ /* 0x000fec000383ffff */
[----:B------:R-:W-:Y:S05]  /*d240*/  BSYNC.RECONVERGENT B3 ;  /* 0x0000000000037941 */ /* 0x000fea0003800200 */
.L_x_1401:
[----:B------:R-:W-:-:S07]  /*d250*/  VIADD R16, R20, 0xffffffff ;  /* 0xffffffff14107836 */ /* 0x000fce0000000000 */
.L_x_1400:
[----:B------:R-:W-:Y:S05]  /*d260*/  BSYNC.RECONVERGENT B2 ;  /* 0x0000000000027941 */ /* 0x000fea0003800200 */
.L_x_1399:
        /* <DEDUP_REMOVED lines=16> */
[----:B---3--:R-:W-:-:S03]  /*d370*/  LEA R28, R35, UR10, 0x2 ;  /* 0x0000000a231c7c11 */ /* 0x008fc6000f8e10ff */
        /* <DEDUP_REMOVED lines=17> */
[----:B------:R-:W-:Y:S01]  /*d490*/  IADD3 R16, PT, PT, R16, 0x4, RZ ;  /* 0x0000000410107810 */ /* 0x000fe20007ffe0ff */
[----:B------:R-:W-:Y:S01]  /*d4a0*/  @!P1 VIADD R20, R20, 0x90 ;  /* 0x0000009014149836 */ /* 0x000fe20000000000 */
[----:B------:R-:W0:Y:S01]  /*d4b0*/  @!P2 S2R R30, SR_CgaCtaId ;  /* 0x00000000001ea919 */ /* 0x000e220000008800 */
[----:B------:R-:W-:Y:S01]  /*d4c0*/  @!P2 VIADD R23, R23, 0x90 ;  /* 0x000000901717a836 */ /* 0x000fe20000000000 */
[----:B------:R-:W0:Y:S01]  /*d4d0*/  @!P3 S2R R38, SR_CgaCtaId ;  /* 0x000000000026b919 */ /* 0x000e220000008800 */
[----:B------:R-:W0:Y:S01]  /*d4e0*/  @!P4 S2R R40, SR_CgaCtaId ;  /* 0x000000000028c919 */ /* 0x000e220000008800 */
[----:B-1----:R-:W-:-:S02]  /*d4f0*/  @!P1 LEA R21, R21, R20, 0x18 ;  /* 0x0000001415159211 */ /* 0x002fc400078ec0ff */
[----:B0-----:R-:W-:-:S03]  /*d500*/  @!P2 LEA R26, R30, R23, 0x18 ;  /* 0x000000171e1aa211 */ /* 0x001fc600078ec0ff */
[----:B------:R-:W-:Y:S01]  /*d510*/  @!P1 IMAD R20, R34, 0x8, R21 ;  /* 0x0000000822149824 */ /* 0x000fe200078e0215 */
[----:B------:R-:W-:Y:S01]  /*d520*/  @!P3 MOV R23, 0x400 ;  /* 0x000004000017b802 */ /* 0x000fe20000000f00 */
[----:B------:R-:W-:-:S03]  /*d530*/  @!P2 IMAD R26, R35, 0x8, R26 ;  /* 0x00000008231aa824 */ /* 0x000fc600078e021a */
[----:B------:R-:W-:Y:S01]  /*d540*/  @!P3 IADD3 R23, PT, PT, R23, 0x90, RZ ;  /* 0x000000901717b810 */ /* 0x000fe20007ffe0ff */
[----:B------:R-:W4:Y:S03]  /*d550*/  @!P1 LDS.64 R20, [R20+-0x8] ;  /* 0xfffff80014149984 */ /* 0x000f260000000a00 */
[----:B------:R-:W-:Y:S01]  /*d560*/  @!P3 LEA R23, R38, R23, 0x18 ;  /* 0x000000172617b211 */ /* 0x000fe200078ec0ff */
[----:B------:R-:W0:Y:S01]  /*d570*/  @!P2 LDS.64 R26, [R26+-0x8] ;  /* 0xfffff8001a1aa984 */ /* 0x000e220000000a00 */
[----:B------:R-:W-:-:S03]  /*d580*/  @!P1 VIADD R38, R15, 0x1 ;  /* 0x000000010f269836 */ /* 0x000fc60000000000 */
[----:B------:R-:W-:Y:S01]  /*d590*/  @!P3 IMAD R30, R36, 0x8, R23 ;  /* 0x00000008241eb824 */ /* 0x000fe200078e0217 */
[----:B------:R-:W1:Y:S01]  /*d5a0*/  @!P1 I2F.F64 R34, R38 ;  /* 0x0000002600229312 */ /* 0x000e620000201c00 */
[----:B------:R-:W-:Y:S01]  /*d5b0*/  @!P4 MOV R23, 0x400 ;  /* 0x000004000017c802 */ /* 0x000fe20000000f00 */
[----:B------:R-:W-:-:S03]  /*d5c0*/  @!P2 VIADD R36, R15, 0x1 ;  /* 0x000000010f24a836 */ /* 0x000fc60000000000 */
[----:B------:R-:W2:Y:S01]  /*d5d0*/  @!P3 LDS.64 R30, [R30+-0x8] ;  /* 0xfffff8001e1eb984 */ /* 0x000ea20000000a00 */
[----:B------:R-:W-:-:S05]  /*d5e0*/  @!P4 VIADD R23, R23, 0x90 ;  /* 0x000000901717c836 */ /* 0x000fca0000000000 */
[----:B------:R-:W-:-:S05]  /*d5f0*/  @!P4 LEA R40, R40, R23, 0x18 ;  /* 0x000000172828c211 */ /* 0x000fca00078ec0ff */
[----:B------:R-:W-:Y:S02]  /*d600*/  @!P4 IMAD R23, R37, 0x8, R40 ;  /* 0x000000082517c824 */ /* 0x000fe400078e0228 */
[----:B------:R-:W2:Y:S01]  /*d610*/  @!P2 I2F.F64 R36, R36 ;  /* 0x000000240024a312 */ /* 0x000ea20000201c00 */
[----:B----4-:R-:W-:Y:S02]  /*d620*/  @!P1 DMUL R18, R18, R20 ;  /* 0x0000001412129228 */ /* 0x010fe40000000000 */
[----:B0-----:R-:W-:Y:S01]  /*d630*/  @!P2 DMUL R24, R24, R26 ;  /* 0x0000001a1818a228 */ /* 0x001fe20000000000 */
[----:B------:R-:W-:-:S05]  /*d640*/  @!P3 VIADD R26, R15, 0x1 ;  /* 0x000000010f1ab836 */ /* 0x000fca0000000000 */
[----:B-1----:R-:W-:Y:S01]  /*d650*/  @!P1 DFMA R20, -R18, R34, R4 ;  /* 0x000000221214922b */ /* 0x002fe20000000104 */
[----:B------:R0:W3:Y:S01]  /*d660*/  @!P4 LDS.64 R34, [R23+-0x8] ;  /* 0xfffff8001722c984 */ /* 0x0000e20000000a00 */
[----:B------:R-:W-:Y:S01]  /*d670*/  @!P1 DADD R10, R10, R18 ;  /* 0x000000000a0a9229 */ /* 0x000fe20000000012 */
[----:B------:R-:W1:Y:S07]  /*d680*/  @!P3 I2F.F64 R26, R26 ;  /* 0x0000001a001ab312 */ /* 0x000e6e0000201c00 */
[----:B------:R-:W-:Y:S01]  /*d690*/  @!P1 FSEL R21, R21, R5, P0 ;  /* 0x0000000515159208 */ /* 0x000fe20000000000 */
[----:B--2---:R-:W-:Y:S01]  /*d6a0*/  @!P3 DMUL R28, R28, R30 ;  /* 0x0000001e1c1cb228 */ /* 0x004fe20000000000 */
[----:B------:R-:W-:Y:S01]  /*d6b0*/  @!P1 FSEL R20, R20, R4, P0 ;  /* 0x0000000414149208 */ /* 0x000fe20000000000 */
[----:B0-----:R-:W-:Y:S01]  /*d6c0*/  @!P4 VIADD R23, R15, 0x1 ;  /* 0x000000010f17c836 */ /* 0x001fe20000000000 */
[----:B------:R-:W-:Y:S01]  /*d6d0*/  @!P2 DADD R10, R10, R24 ;  /* 0x000000000a0aa229 */ /* 0x000fe20000000018 */
[----:B------:R-:W-:Y:S01]  /*d6e0*/  @!P1 IMAD.MOV.U32 R5, RZ, RZ, R21 ;  /* 0x000000ffff059224 */ /* 0x000fe200078e0015 */
[----:B------:R-:W-:-:S06]  /*d6f0*/  @!P1 MOV R4, R20 ;  /* 0x0000001400049202 */ /* 0x000fcc0000000f00 */
[----:B------:R-:W-:Y:S02]  /*d700*/  @!P2 DFMA R20, -R24, R36, R4 ;  /* 0x000000241814a22b */ /* 0x000fe40000000104 */
[----:B------:R-:W-:-:S08]  /*d710*/  @!P3 DADD R10, R10, R28 ;  /* 0x000000000a0ab229 */ /* 0x000fd0000000001c */
        /* <DEDUP_REMOVED lines=17> */
.L_x_1404:
[----:B------:R-:W-:Y:S05]  /*d830*/  BSYNC.RECONVERGENT B2 ;  /* 0x0000000000027941 */ /* 0x000fea0003800200 */
.L_x_1403:
        /* <DEDUP_REMOVED lines=27> */
[----:B-1----:R-:W-:Y:S02]  /*d9f0*/  @!P1 LEA R20, R20, R17, 0x18 ;  /* 0x0000001114149211 */ /* 0x002fe400078ec0ff */
[----:B----4-:R-:W-:-:S03]  /*da00*/  @!P2 LEA R23, R28, R23, 0x18 ;  /* 0x000000171c17a211 */ /* 0x010fc600078ec0ff */
[----:B------:R-:W-:Y:S02]  /*da10*/  @!P1 IMAD R17, R29, 0x8, R20 ;  /* 0x000000081d119824 */ /* 0x000fe400078e0214 */
[----:B0-----:R-:W-:-:S03]  /*da20*/  @!P2 IMAD R26, R30, 0x8, R23 ;  /* 0x000000081e1aa824 */ /* 0x001fc600078e0217 */
[----:B------:R-:W2:Y:S01]  /*da30*/  @!P1 LDS.64 R20, [R17+-0x8] ;  /* 0xfffff80011149984 */ /* 0x000ea20000000a00 */
[C---:B------:R-:W-:Y:S01]  /*da40*/  @!P1 IADD3 R23, PT, PT, R15.reuse, 0x1, RZ ;  /* 0x000000010f179810 */ /* 0x040fe20007ffe0ff */
[----:B------:R-:W-:Y:S02]  /*da50*/  @!P2 VIADD R30, R15, 0x1 ;  /* 0x000000010f1ea836 */ /* 0x000fe40000000000 */
[----:B------:R-:W3:Y:S01]  /*da60*/  @!P2 LDS.64 R26, [R26+-0x8] ;  /* 0xfffff8001a1aa984 */ /* 0x000ee20000000a00 */
[----:B------:R-:W0:Y:S01]  /*da70*/  @!P1 I2F.F64 R28, R23 ;  /* 0x00000017001c9312 */ /* 0x000e220000201c00 */
        /* <DEDUP_REMOVED lines=15> */
.L_x_1406:
[----:B------:R-:W-:Y:S05]  /*db70*/  BSYNC.RECONVERGENT B2 ;  /* 0x0000000000027941 */ /* 0x000fea0003800200 */
.L_x_1405:
        /* <DEDUP_REMOVED lines=13> */
[----:B------:R-:W-:Y:S01]  /*dc50*/  IADD3 R15, PT, PT, R15, 0x1, RZ ;  /* 0x000000010f0f7810 */ /* 0x000fe20007ffe0ff */
        /* <DEDUP_REMOVED lines=10> */
.L_x_1398:
[----:B------:R-:W-:Y:S05]  /*dd00*/  BSYNC.RECONVERGENT B1 ;  /* 0x0000000000017941 */ /* 0x000fea0003800200 */
.L_x_1397:
[----:B------:R-:W-:Y:S01]  /*dd10*/  IMAD.SHL.U32 R20, R14, 0x2, RZ ;  /* 0x000000020e147824 */ /* 0x000fe200078e00ff */
[----:B------:R-:W0:Y:S01]  /*dd20*/  LDCU.U8 UR11, c[0x0][0x408] ;  /* 0x00008100ff0b77ac */ /* 0x000e220008000000 */
[----:B------:R-:W-:Y:S01]  /*dd30*/  IMAD.MOV.U32 R18, RZ, RZ, 0x0 ;  /* 0x00000000ff127424 */ /* 0x000fe200078e00ff */
[C---:B------:R-:W-:Y:S01]  /*dd40*/  ISETP.NE.AND P1, PT, R13.reuse, 0x1, PT ;  /* 0x000000010d00780c */ /* 0x040fe20003f25270 */
[----:B------:R-:W-:Y:S01]  /*dd50*/  IMAD R15, R13, R20, R13 ;  /* 0x000000140d0f7224 */ /* 0x000fe200078e020d */
[----:B------:R-:W1:Y:S01]  /*dd60*/  LDCU.S8 UR12, c[0x0][0x409] ;  /* 0x00008120ff0c77ac */ /* 0x000e620008000200 */
[----:B------:R-:W-:Y:S01]  /*dd70*/  IMAD.MOV.U32 R19, RZ, RZ, 0x3fd80000 ;  /* 0x3fd80000ff137424 */ /* 0x000fe200078e00ff */
[----:B------:R-:W-:Y:S01]  /*dd80*/  ISETP.NE.OR P1, PT, R9, R8, P1 ;  /* 0x000000080900720c */ /* 0x000fe20000f25670 */
[----:B------:R-:W-:Y:S01]  /*dd90*/  IMAD R15, R15, 0x2, R20 ;  /* 0x000000020f0f7824 */ /* 0x000fe200078e0214 */
[----:B------:R-:W-:Y:S01]  /*dda0*/  LOP3.LUT R20, R20, 0x2, RZ, 0xc0, !PT ;  /* 0x0000000214147812 */ /* 0x000fe200078ec0ff */
[----:B------:R-:W-:Y:S01]  /*ddb0*/  UMOV UR14, 0x54442d18 ;  /* 0x54442d18000e7882 */ /* 0x000fe20000000000 */
[----:B------:R-:W-:Y:S01]  /*ddc0*/  ISETP.NE.OR P1, PT, R0, 0x2, P1 ;  /* 0x000000020000780c */ /* 0x000fe20000f25670 */
[----:B------:R-:W-:Y:S01]  /*ddd0*/  VIADD R15, R15, 0x1 ;  /* 0x000000010f0f7836 */ /* 0x000fe20000000000 */
[----:B------:R-:W-:Y:S01]  /*dde0*/  IADD3 R20, PT, PT, -R20, 0x1, RZ ;  /* 0x0000000114147810 */ /* 0x000fe20007ffe1ff */
[----:B------:R-:W-:Y:S01]  /*ddf0*/  UMOV UR15, 0x402921fb ;  /* 0x402921fb000f7882 */ /* 0x000fe20000000000 */
[----:B------:R-:W-:Y:S01]  /*de00*/  BSSY.RECONVERGENT B2, `(.L_x_1407) ;  /* 0x0000025000027945 */ /* 0x000fe20003800200 */
[----:B------:R-:W2:Y:S01]  /*de10*/  I2F.F64 R48, R15 ;  /* 0x0000000f00307312 */ /* 0x000ea20000201c00 */
[----:B0-----:R-:W-:Y:S01]  /*de20*/  UPRMT UR11, UR11, 0x8880, URZ ;  /* 0x000088800b0b7896 */ /* 0x001fe200080000ff */
[----:B-1----:R-:W-:-:S06]  /*de30*/  ISETP.NE.OR P1, PT, RZ, UR12, P1 ;  /* 0x0000000cff007c0c */ /* 0x002fcc0008f25670 */
[----:B------:R-:W0:Y:S01]  /*de40*/  I2F.F64 R20, R20 ;  /* 0x0000001400147312 */ /* 0x000e220000201c00 */
[----:B------:R-:W-:Y:S01]  /*de50*/  ISETP.NE.AND P3, PT, RZ, UR11, PT ;  /* 0x0000000bff007c0c */ /* 0x000fe2000bf65270 */
[----:B--2---:R-:W-:-:S06]  /*de60*/  VIADD R24, R49, 0xfcb00000 ;  /* 0xfcb0000031187836 */ /* 0x004fcc0000000000 */
        /* <DEDUP_REMOVED lines=11> */
[----:B------:R-:W-:Y:S01]  /*df20*/  IADD3 R27, PT, PT, R45, -0x100000, RZ ;  /* 0xfff000002d1b7810 */ /* 0x000fe20007ffe0ff */
[----:B------:R-:W-:Y:S01]  /*df30*/  IMAD.MOV.U32 R26, RZ, RZ, R44 ;  /* 0x000000ffff1a7224 */ /* 0x000fe200078e002c */
[----:B------:R-:W-:Y:S02]  /*df40*/  FSEL R15, R4, R18, P1 ;  /* 0x00000012040f7208 */ /* 0x000fe40000800000 */
[----:B------:R-:W-:Y:S02]  /*df50*/  FSEL R23, R5, R19, P1 ;  /* 0x0000001305177208 */ /* 0x000fe40000800000 */
        /* <DEDUP_REMOVED lines=8> */
[----:B------:R-:W-:Y:S01]  /*dfe0*/  MOV R54, 0xe030 ;  /* 0x0000e03000367802 */ /* 0x000fe20000000f00 */
[----:B------:R-:W-:Y:S02]  /*dff0*/  IMAD.MOV.U32 R53, RZ, RZ, R29 ;  /* 0x000000ffff357224 */ /* 0x000fe400078e001d */
[----:B------:R-:W-:Y:S02]  /*e000*/  IMAD.MOV.U32 R23, RZ, RZ, R24 ;  /* 0x000000ffff177224 */ /* 0x000fe400078e0018 */
[----:B------:R-:W-:-:S07]  /*e010*/  IMAD.MOV.U32 R45, RZ, RZ, R27 ;  /* 0x000000ffff2d7224 */ /* 0x000fce00078e001b */
[----:B-----5:R-:W-:Y:S05]  /*e020*/  CALL.REL.NOINC `($__internal_18_$__cuda_sm20_dsqrt_rn_f64_mediumpath_v1) ;  /* 0x0000000c00287944 */ /* 0x020fea0003c00000 */
[----:B------:R-:W-:Y:S01]  /*e030*/  IMAD.MOV.U32 R18, RZ, RZ, R23 ;  /* 0x000000ffff127224 */ /* 0x000fe200078e0017 */
[----:B------:R-:W-:-:S07]  /*e040*/  MOV R19, R46 ;  /* 0x0000002e00137202 */ /* 0x000fce0000000f00 */
.L_x_1408:
[----:B------:R-:W-:Y:S05]  /*e050*/  BSYNC.RECONVERGENT B2 ;  /* 0x0000000000027941 */ /* 0x000fea0003800200 */
.L_x_1407:
        /* <DEDUP_REMOVED lines=29> */
[----:B-----5:R-:W-:Y:S05]  /*e230*/  CALL.REL.NOINC `($__internal_17_$__cuda_sm20_div_rn_f64_full) ;  /* 0x0000000400387944 */ /* 0x020fea0003c00000 */
[----:B------:R-:W-:Y:S02]  /*e240*/  IMAD.MOV.U32 R4, RZ, RZ, R54 ;  /* 0x000000ffff047224 */ /* 0x000fe400078e0036 */
[----:B------:R-:W-:-:S07]  /*e250*/  IMAD.MOV.U32 R5, RZ, RZ, R55 ;  /* 0x000000ffff057224 */ /* 0x000fce00078e0037 */
.L_x_1410:
[----:B------:R-:W-:Y:S05]  /*e260*/  BSYNC.RECONVERGENT B2 ;  /* 0x0000000000027941 */ /* 0x000fea0003800200 */
.L_x_1409:
[----:B------:R-:W-:Y:S01]  /*e270*/  VIADD R13, R9, 0xffffffff ;  /* 0xffffffff090d7836 */ /* 0x000fe20000000000 */
[----:B------:R-:W-:Y:S01]  /*e280*/  IADD3 R14, PT, PT, R8, -0x1, RZ ;  /* 0xffffffff080e7810 */ /* 0x000fe20007ffe0ff */
[----:B------:R-:W0:Y:S03]  /*e290*/  LDCU.64 UR14, c[0x0][0x410] ;  /* 0x00008200ff0e77ac */ /* 0x000e260008000a00 */
[----:B------:R-:W-:Y:S02]  /*e2a0*/  ISETP.GT.U32.AND P1, PT, R13, 0x7, PT ;  /* 0x000000070d00780c */ /* 0x000fe40003f24070 */
[----:B------:R-:W-:-:S11]  /*e2b0*/  ISETP.GT.U32.AND P2, PT, R14, 0x7, PT ;  /* 0x000000070e00780c */ /* 0x000fd60003f44070 */
[----:B------:R-:W-:Y:S02]  /*e2c0*/  @!P1 LEA R13, R13, UR45, 0x2 ;  /* 0x0000002d0d0d9c11 */ /* 0x000fe4000f8e10ff */
[----:B------:R-:W-:-:S03]  /*e2d0*/  @!P2 LEA R14, R14, UR45, 0x2 ;  /* 0x0000002d0e0eac11 */ /* 0x000fc6000f8e10ff */
        /* <DEDUP_REMOVED lines=19> */
.L_x_1412:
[----:B------:R-:W-:Y:S05]  /*e410*/  BSYNC.RECONVERGENT B1 ;  /* 0x0000000000017941 */ /* 0x000fea0003800200 */
.L_x_1411:
[----:B------:R-:W-:-:S05]  /*e420*/  VIADD R22, R22, 0x4 ;  /* 0x0000000416167836 */ /* 0x000fca0000000000 */
[----:B------:R-:W-:-:S13]  /*e430*/  ISETP.GE.U32.AND P0, PT, R22, UR13, PT ;  /* 0x0000000d16007c0c */ /* 0x000fda000bf06070 */
[----:B------:R-:W-:Y:S05]  /*e440*/  @!P0 BRA `(.L_x_1413) ;  /* 0xffffffe000288947 */ /* 0x000fea000383ffff */
[----:B------:R-:W-:Y:S05]  /*e450*/  BSYNC.RECONVERGENT B0 ;  /* 0x0000000000007941 */ /* 0x000fea0003800200 */
.L_x_1396:
[----:B------:R-:W-:Y:S05]  /*e460*/  EXIT ;  /* 0x000000000000794d */ /* 0x000fea0003800000 */
        .weak           $__internal_16_$__cuda_sm20_dblrcp_rn_slowpath_v3
        .type           $__internal_16_$__cuda_sm20_dblrcp_rn_slowpath_v3,@function
        .size           $__internal_16_$__cuda_sm20_dblrcp_rn_slowpath_v3,($__internal_17_$__cuda_sm20_div_rn_f64_full - $__internal_16_$__cuda_sm20_dblrcp_rn_slowpath_v3)
$__internal_16_$__cuda_sm20_dblrcp_rn_slowpath_v3:
        /* <DEDUP_REMOVED lines=11> */
[----:B------:R-:W-:Y:S02]  /*e520*/  VIADD R3, R45, 0xc0200000 ;  /* 0xc02000002d037836 */ /* 0x000fe40000000000 */
[----:B------:R-:W-:Y:S02]  /*e530*/  IMAD.MOV.U32 R2, RZ, RZ, R44 ;  /* 0x000000ffff027224 */ /* 0x000fe400078e002c */
[----:B------:R-:W0:Y:S01]  /*e540*/  MUFU.RCP64H R5, R3 ;  /* 0x0000000300057308 */ /* 0x000e220000001800 */
[----:B------:R-:W-:-:S06]  /*e550*/  IMAD.MOV.U32 R4, RZ, RZ, R23 ;  /* 0x000000ffff047224 */ /* 0x000fcc00078e0017 */
        /* <DEDUP_REMOVED lines=10> */
.L_x_1417:
[----:B------:R-:W-:Y:S01]  /*e600*/  DMUL R4, R44, 8.11296384146066816958e+31 ;  /* 0x469000002c047828 */ /* 0x000fe20000000000 */
[----:B------:R-:W-:-:S05]  /*e610*/  MOV R2, R23 ;  /* 0x0000001700027202 */ /* 0x000fca0000000f00 */
        /* <DEDUP_REMOVED lines=8> */
.L_x_1415:
[----:B------:R-:W-:Y:S01]  /*e6a0*/  LOP3.LUT R3, R45, 0x80000, RZ, 0xfc, !PT ;  /* 0x000800002d037812 */ /* 0x000fe200078efcff */
[----:B------:R-:W-:-:S07]  /*e6b0*/  IMAD.MOV.U32 R2, RZ, RZ, R44 ;  /* 0x000000ffff027224 */ /* 0x000fce00078e002c */
.L_x_1416:
[----:B------:R-:W-:Y:S05]  /*e6c0*/  BSYNC B3 ;  /* 0x0000000000037941 */ /* 0x000fea0003800000 */
.L_x_1414:
[----:B------:R-:W-:Y:S02]  /*e6d0*/  IMAD.MOV.U32 R46, RZ, RZ, R2 ;  /* 0x000000ffff2e7224 */ /* 0x000fe400078e0002 */
[----:B------:R-:W-:Y:S02]  /*e6e0*/  IMAD.MOV.U32 R47, RZ, RZ, R3 ;  /* 0x000000ffff2f7224 */ /* 0x000fe400078e0003 */
[----:B------:R-:W-:Y:S02]  /*e6f0*/  IMAD.MOV.U32 R2, RZ, RZ, R0 ;  /* 0x000000ffff027224 */ /* 0x000fe400078e0000 */
[----:B------:R-:W-:-:S04]  /*e700*/  IMAD.MOV.U32 R3, RZ, RZ, 0x0 ;  /* 0x00000000ff037424 */ /* 0x000fc800078e00ff */
[----:B------:R-:W-:Y:S05]  /*e710*/  RET.REL.NODEC R2 `(_Z10mkstrxd_cuILi0ELi4EEviiiiPdPiiS1_dddS0_iS0_iS1_S1_S0_S0_bbbS0_S0_S1_S1_S0_S0_) ;  /* 0xffffff1802387950 */ /* 0x000fea0003c3ffff */
        .weak           $__internal_17_$__cuda_sm20_div_rn_f64_full
        .type           $__internal_17_$__cuda_sm20_div_rn_f64_full,@function
        .size           $__internal_17_$__cuda_sm20_div_rn_f64_full,($__internal_18_$__cuda_sm20_dsqrt_rn_f64_mediumpath_v1 - $__internal_17_$__cuda_sm20_div_rn_f64_full)
$__internal_17_$__cuda_sm20_div_rn_f64_full:
[C---:B------:R-:W-:Y:S01]  /*e720*/  FSETP.GEU.AND P1, PT, |R45|.reuse, 1.469367938527859385e-39, PT ;  /* 0x001000002d00780b */ /* 0x040fe20003f2e200 */
[----:B------:R-:W-:Y:S01]  /*e730*/  IMAD.MOV.U32 R51, RZ, RZ, 0x1ca00000 ;  /* 0x1ca00000ff337424 */ /* 0x000fe200078e00ff */
[----:B------:R-:W-:Y:S01]  /*e740*/  LOP3.LUT R48, R45, 0x800fffff, RZ, 0xc0, !PT ;  /* 0x800fffff2d307812 */ /* 0x000fe200078ec0ff */
[----:B------:R-:W-:Y:S01]  /*e750*/  BSSY B1, `(.L_x_1418) ;  /* 0x0000055000017945 */ /* 0x000fe20003800000 */
[----:B------:R-:W-:Y:S02]  /*e760*/  MOV R52, 0x1 ;  /* 0x0000000100347802 */ /* 0x000fe40000000f00 */
[----:B------:R-:W-:Y:S01]  /*e770*/  LOP3.LUT R49, R48, 0x3ff00000, RZ, 0xfc, !PT ;  /* 0x3ff0000030317812 */ /* 0x000fe200078efcff */
[----:B------:R-:W-:Y:S01]  /*e780*/  IMAD.MOV.U32 R48, RZ, RZ, R44 ;  /* 0x000000ffff307224 */ /* 0x000fe200078e002c */
[C---:B------:R-:W-:Y:S02]  /*e790*/  FSETP.GEU.AND P3, PT, |R47|.reuse, 1.469367938527859385e-39, PT ;  /* 0x001000002f00780b */ /* 0x040fe40003f6e200 */
[----:B------:R-:W-:-:S02]  /*e7a0*/  LOP3.LUT R61, R47, 0x7ff00000, RZ, 0xc0, !PT ;  /* 0x7ff000002f3d7812 */ /* 0x000fc400078ec0ff */
[----:B------:R-:W-:Y:S01]  /*e7b0*/  LOP3.LUT R60, R45, 0x7ff00000, RZ, 0xc0, !PT ;  /* 0x7ff000002d3c7812 */ /* 0x000fe200078ec0ff */
[----:B------:R-:W-:-:S03]  /*e7c0*/  @!P1 DMUL R48, R44, 8.98846567431157953865e+307 ;  /* 0x7fe000002c309828 */ /* 0x000fc60000000000 */
[----:B------:R-:W-:-:S03]  /*e7d0*/  ISETP.GE.U32.AND P5, PT, R61, R60, PT ;  /* 0x0000003c3d00720c */ /* 0x000fc60003fa6070 */
[----:B------:R-:W0:Y:S02]  /*e7e0*/  MUFU.RCP64H R53, R49 ;  /* 0x0000003100357308 */ /* 0x000e240000001800 */
[----:B------:R-:W-:-:S04]  /*e7f0*/  @!P3 LOP3.LUT R23, R45, 0x7ff00000, RZ, 0xc0, !PT ;  /* 0x7ff000002d17b812 */ /* 0x000fc800078ec0ff */
[----:B------:R-:W-:-:S04]  /*e800*/  @!P3 ISETP.GE.U32.AND P4, PT, R61, R23, PT ;  /* 0x000000173d00b20c */ /* 0x000fc80003f86070 */
[----:B------:R-:W-:-:S04]  /*e810*/  @!P3 SEL R23, R51, 0x63400000, !P4 ;  /* 0x634000003317b807 */ /* 0x000fc80006000000 */
[----:B------:R-:W-:Y:S01]  /*e820*/  @!P3 LOP3.LUT R23, R23, 0x80000000, R47, 0xf8, !PT ;  /* 0x800000001717b812 */ /* 0x000fe200078ef82f */
[----:B0-----:R-:W-:-:S08]  /*e830*/  DFMA R54, R52, -R48, 1 ;  /* 0x3ff000003436742b */ /* 0x001fd00000000830 */
[----:B------:R-:W-:-:S08]  /*e840*/  DFMA R54, R54, R54, R54 ;  /* 0x000000363636722b */ /* 0x000fd00000000036 */
[----:B------:R-:W-:Y:S01]  /*e850*/  DFMA R56, R52, R54, R52 ;  /* 0x000000363438722b */ /* 0x000fe20000000034 */
[----:B------:R-:W-:Y:S01]  /*e860*/  SEL R53, R51, 0x63400000, !P5 ;  /* 0x6340000033357807 */ /* 0x000fe20006800000 */
[----:B------:R-:W-:Y:S01]  /*e870*/  IMAD.MOV.U32 R52, RZ, RZ, R46 ;  /* 0x000000ffff347224 */ /* 0x000fe200078e002e */
[----:B------:R-:W-:Y:S01]  /*e880*/  @!P3 LOP3.LUT R55, R23, 0x100000, RZ, 0xfc, !PT ;  /* 0x001000001737b812 */ /* 0x000fe200078efcff */
[----:B------:R-:W-:Y:S01]  /*e890*/  @!P3 IMAD.MOV.U32 R54, RZ, RZ, RZ ;  /* 0x000000ffff36b224 */ /* 0x000fe200078e00ff */
[----:B------:R-:W-:Y:S01]  /*e8a0*/  LOP3.LUT R53, R53, 0x800fffff, R47, 0xf8, !PT ;  /* 0x800fffff35357812 */ /* 0x000fe200078ef82f */
[----:B------:R-:W-:Y:S02]  /*e8b0*/  IMAD.MOV.U32 R23, RZ, RZ, R60 ;  /* 0x000000ffff177224 */ /* 0x000fe400078e003c */
[----:B------:R-:W-:Y:S01]  /*e8c0*/  DFMA R58, R56, -R48, 1 ;  /* 0x3ff00000383a742b */ /* 0x000fe20000000830 */
[----:B------:R-:W-:Y:S02]  /*e8d0*/  @!P1 LOP3.LUT R23, R49, 0x7ff00000, RZ, 0xc0, !PT ;  /* 0x7ff0000031179812 */ /* 0x000fe400078ec0ff */
[----:B------:R-:W-:-:S05]  /*e8e0*/  @!P3 DFMA R52, R52, 2, -R54 ;  /* 0x400000003434b82b */ /* 0x000fca0000000836 */
[----:B------:R-:W-:-:S08]  /*e8f0*/  DFMA R56, R56, R58, R56 ;  /* 0x0000003a3838722b */ /* 0x000fd00000000038 */
[----:B------:R-:W-:-:S08]  /*e900*/  DMUL R54, R56, R52 ;  /* 0x0000003438367228 */ /* 0x000fd00000000000 */
[----:B------:R-:W-:-:S08]  /*e910*/  DFMA R58, R54, -R48, R52 ;  /* 0x80000030363a722b */ /* 0x000fd00000000034 */
[----:B------:R-:W-:Y:S01]  /*e920*/  DFMA R56, R56, R58, R54 ;  /* 0x0000003a3838722b */ /* 0x000fe20000000036 */
[----:B------:R-:W-:Y:S01]  /*e930*/  IMAD.MOV.U32 R58, RZ, RZ, R61 ;  /* 0x000000ffff3a7224 */ /* 0x000fe200078e003d */
[----:B------:R-:W-:Y:S02]  /*e940*/  @!P3 LOP3.LUT R58, R53, 0x7ff00000, RZ, 0xc0, !PT ;  /* 0x7ff00000353ab812 */ /* 0x000fe400078ec0ff */
[----:B------:R-:W-:-:S03]  /*e950*/  IADD3 R55, PT, PT, R23, -0x1, RZ ;  /* 0xffffffff17377810 */ /* 0x000fc60007ffe0ff */
[----:B------:R-:W-:-:S05]  /*e960*/  VIADD R54, R58, 0xffffffff ;  /* 0xffffffff3a367836 */ /* 0x000fca0000000000 */
[----:B------:R-:W-:-:S04]  /*e970*/  ISETP.GT.U32.AND P1, PT, R54, 0x7feffffe, PT ;  /* 0x7feffffe3600780c */ /* 0x000fc80003f24070 */
[----:B------:R-:W-:-:S13]  /*e980*/  ISETP.GT.U32.OR P1, PT, R55, 0x7feffffe, P1 ;  /* 0x7feffffe3700780c */ /* 0x000fda0000f24470 */
[----:B------:R-:W-:Y:S05]  /*e990*/  @P1 BRA `(.L_x_1419) ;  /* 0x00000000006c1947 */ /* 0x000fea0003800000 */
[----:B------:R-:W-:-:S04]  /*e9a0*/  LOP3.LUT R46, R45, 0x7ff00000, RZ, 0xc0, !PT ;  /* 0x7ff000002d2e7812 */ /* 0x000fc800078ec0ff */
[CC--:B------:R-:W-:Y:S02]  /*e9b0*/  VIADDMNMX R23, R61.reuse, -R46.reuse, 0xb9600000, !PT ;  /* 0xb96000003d177446 */ /* 0x0c0fe4000780092e */
[----:B------:R-:W-:Y:S02]  /*e9c0*/  ISETP.GE.U32.AND P1, PT, R61, R46, PT ;  /* 0x0000002e3d00720c */ /* 0x000fe40003f26070 */
[----:B------:R-:W-:Y:S02]  /*e9d0*/  VIMNMX R23, PT, PT, R23, 0x46a00000, PT ;  /* 0x46a0000017177848 */ /* 0x000fe40003fe0100 */
[----:B------:R-:W-:-:S05]  /*e9e0*/  SEL R46, R51, 0x63400000, !P1 ;  /* 0x63400000332e7807 */ /* 0x000fca0004800000 */
[----:B------:R-:W-:Y:S02]  /*e9f0*/  IMAD.IADD R51, R23, 0x1, -R46 ;  /* 0x0000000117337824 */ /* 0x000fe400078e0a2e */
[----:B------:R-:W-:Y:S02]  /*ea00*/  IMAD.MOV.U32 R46, RZ, RZ, RZ ;  /* 0x000000ffff2e7224 */ /* 0x000fe400078e00ff */
        /* <DEDUP_REMOVED lines=11> */
[----:B------:R-:W-:Y:S01]  /*eac0*/  DMUL.RP R46, R56, R46 ;  /* 0x0000002e382e7228 */ /* 0x000fe20000008000 */
[----:B------:R-:W-:-:S06]  /*ead0*/  IMAD.MOV.U32 R44, RZ, RZ, RZ ;  /* 0x000000ffff2c7224 */ /* 0x000fcc00078e00ff */
[----:B------:R-:W-:-:S03]  /*eae0*/  DFMA R44, R54, -R44, R56 ;  /* 0x8000002c362c722b */ /* 0x000fc60000000038 */
[----:B------:R-:W-:-:S03]  /*eaf0*/  LOP3.LUT R23, R47, R23, RZ, 0x3c, !PT ;  /* 0x000000172f177212 */ /* 0x000fc600078e3cff */
[----:B------:R-:W-:-:S04]  /*eb00*/  IADD3 R44, PT, PT, -R51, -0x43300000, RZ ;  /* 0xbcd00000332c7810 */ /* 0x000fc80007ffe1ff */
[----:B------:R-:W-:-:S04]  /*eb10*/  FSETP.NEU.AND P1, PT, |R45|, R44, PT ;  /* 0x0000002c2d00720b */ /* 0x000fc80003f2d200 */
[----:B------:R-:W-:Y:S02]  /*eb20*/  FSEL R54, R46, R54, !P1 ;  /* 0x000000362e367208 */ /* 0x000fe40004800000 */
[----:B------:R-:W-:Y:S01]  /*eb30*/  FSEL R55, R23, R55, !P1 ;  /* 0x0000003717377208 */ /* 0x000fe20004800000 */
[----:B------:R-:W-:Y:S06]  /*eb40*/  BRA `(.L_x_1420) ;  /* 0x0000000000547947 */ /* 0x000fec0003800000 */
.L_x_1419:
[----:B------:R-:W-:-:S14]  /*eb50*/  DSETP.NAN.AND P1, PT, R46, R46, PT ;  /* 0x0000002e2e00722a */ /* 0x000fdc0003f28000 */
[----:B------:R-:W-:Y:S05]  /*eb60*/  @P1 BRA `(.L_x_1421) ;  /* 0x0000000000441947 */ /* 0x000fea0003800000 */
[----:B------:R-:W-:-:S14]  /*eb70*/  DSETP.NAN.AND P1, PT, R44, R44, PT ;  /* 0x0000002c2c00722a */ /* 0x000fdc0003f28000 */
[----:B------:R-:W-:Y:S05]  /*eb80*/  @P1 BRA `(.L_x_1422) ;  /* 0x0000000000301947 */ /* 0x000fea0003800000 */
[----:B------:R-:W-:Y:S01]  /*eb90*/  ISETP.NE.AND P1, PT, R58, R23, PT ;  /* 0x000000173a00720c */ /* 0x000fe20003f25270 */
[----:B------:R-:W-:Y:S01]  /*eba0*/  IMAD.MOV.U32 R55, RZ, RZ, -0x80000 ;  /* 0xfff80000ff377424 */ /* 0x000fe200078e00ff */
[----:B------:R-:W-:-:S11]  /*ebb0*/  MOV R54, 0x0 ;  /* 0x0000000000367802 */ /* 0x000fd60000000f00 */
[----:B------:R-:W-:Y:S05]  /*ebc0*/  @!P1 BRA `(.L_x_1420) ;  /* 0x0000000000349947 */ /* 0x000fea0003800000 */
[----:B------:R-:W-:Y:S02]  /*ebd0*/  ISETP.NE.AND P1, PT, R58, 0x7ff00000, PT ;  /* 0x7ff000003a00780c */ /* 0x000fe40003f25270 */
[----:B------:R-:W-:Y:S02]  /*ebe0*/  LOP3.LUT R55, R47, 0x80000000, R45, 0x48, !PT ;  /* 0x800000002f377812 */ /* 0x000fe400078e482d */
[----:B------:R-:W-:-:S13]  /*ebf0*/  ISETP.EQ.OR P1, PT, R23, RZ, !P1 ;  /* 0x000000ff1700720c */ /* 0x000fda0004f22670 */
[----:B------:R-:W-:Y:S01]  /*ec00*/  @P1 LOP3.LUT R23, R55, 0x7ff00000, RZ, 0xfc, !PT ;  /* 0x7ff0000037171812 */ /* 0x000fe200078efcff */
[----:B------:R-:W-:Y:S02]  /*ec10*/  @!P1 IMAD.MOV.U32 R54, RZ, RZ, RZ ;  /* 0x000000ffff369224 */ /* 0x000fe400078e00ff */
[----:B------:R-:W-:Y:S02]  /*ec20*/  @P1 IMAD.MOV.U32 R54, RZ, RZ, RZ ;  /* 0x000000ffff361224 */ /* 0x000fe400078e00ff */
[----:B------:R-:W-:Y:S01]  /*ec30*/  @P1 IMAD.MOV.U32 R55, RZ, RZ, R23 ;  /* 0x000000ffff371224 */ /* 0x000fe200078e0017 */
[----:B------:R-:W-:Y:S06]  /*ec40*/  BRA `(.L_x_1420) ;  /* 0x0000000000147947 */ /* 0x000fec0003800000 */
.L_x_1422:
[----:B------:R-:W-:Y:S01]  /*ec50*/  LOP3.LUT R55, R45, 0x80000, RZ, 0xfc, !PT ;  /* 0x000800002d377812 */ /* 0x000fe200078efcff */
[----:B------:R-:W-:Y:S01]  /*ec60*/  IMAD.MOV.U32 R54, RZ, RZ, R44 ;  /* 0x000000ffff367224 */ /* 0x000fe200078e002c */
[----:B------:R-:W-:Y:S06]  /*ec70*/  BRA `(.L_x_1420) ;  /* 0x0000000000087947 */ /* 0x000fec0003800000 */
.L_x_1421:
[----:B------:R-:W-:Y:S02]  /*ec80*/  LOP3.LUT R55, R47, 0x80000, RZ, 0xfc, !PT ;  /* 0x000800002f377812 */ /* 0x000fe400078efcff */
[----:B------:R-:W-:-:S07]  /*ec90*/  MOV R54, R46 ;  /* 0x0000002e00367202 */ /* 0x000fce0000000f00 */
.L_x_1420:
[----:B------:R-:W-:Y:S05]  /*eca0*/  BSYNC B1 ;  /* 0x0000000000017941 */ /* 0x000fea0003800000 */
.L_x_1418:
[----:B------:R-:W-:-:S04]  /*ecb0*/  IMAD.MOV.U32 R51, RZ, RZ, 0x0 ;  /* 0x00000000ff337424 */ /* 0x000fc800078e00ff */
[----:B------:R-:W-:Y:S05]  /*ecc0*/  RET.REL.NODEC R50 `(_Z10mkstrxd_cuILi0ELi4EEviiiiPdPiiS1_dddS0_iS0_iS1_S1_S0_S0_bbbS0_S0_S1_S1_S0_S0_) ;  /* 0xffffff1032cc7950 */ /* 0x000fea0003c3ffff */
        .weak           $__internal_18_$__cuda_sm20_dsqrt_rn_f64_mediumpath_v1
        .type           $__internal_18_$__cuda_sm20_dsqrt_rn_f64_mediumpath_v1,@function
        .size           $__internal_18_$__cuda_sm20_dsqrt_rn_f64_mediumpath_v1,($__internal_19_$__cuda_sm20_sqrt_rn_f32_slowpath - $__internal_18_$__cuda_sm20_dsqrt_rn_f64_mediumpath_v1)
$__internal_18_$__cuda_sm20_dsqrt_rn_f64_mediumpath_v1:
[----:B------:R-:W-:Y:S01]  /*ecd0*/  ISETP.GE.U32.AND P1, PT, R23, -0x3400000, PT ;  /* 0xfcc000001700780c */ /* 0x000fe20003f26070 */
[----:B------:R-:W-:Y:S01]  /*ece0*/  BSSY.RECONVERGENT B1, `(.L_x_1423) ;  /* 0x0000027000017945 */ /* 0x000fe20003800200 */
[----:B------:R-:W-:Y:S02]  /*ecf0*/  IMAD.MOV.U32 R50, RZ, RZ, R48 ;  /* 0x000000ffff327224 */ /* 0x000fe400078e0030 */
[----:B------:R-:W-:Y:S02]  /*ed00*/  IMAD.MOV.U32 R51, RZ, RZ, R49 ;  /* 0x000000ffff337224 */ /* 0x000fe400078e0031 */
[----:B------:R-:W-:Y:S02]  /*ed10*/  IMAD.MOV.U32 R48, RZ, RZ, R52 ;  /* 0x000000ffff307224 */ /* 0x000fe400078e0034 */
[----:B------:R-:W-:-:S05]  /*ed20*/  IMAD.MOV.U32 R49, RZ, RZ, R53 ;  /* 0x000000ffff317224 */ /* 0x000fca00078e0035 */
        /* <DEDUP_REMOVED lines=9> */
.L_x_1424:
        /* <DEDUP_REMOVED lines=9> */
[----:B------:R-:W-:Y:S02]  /*ee50*/  IMAD.MOV.U32 R46, RZ, RZ, RZ ;  /* 0x000000ffff2e7224 */ /* 0x000fe400078e00ff */
[----:B------:R-:W-:Y:S02]  /*ee60*/  IMAD.MOV.U32 R50, RZ, RZ, 0x0 ;  /* 0x00000000ff327424 */ /* 0x000fe400078e00ff */
[----:B------:R-:W-:Y:S01]  /*ee70*/  IMAD.MOV.U32 R51, RZ, RZ, 0x3fd80000 ;  /* 0x3fd80000ff337424 */ /* 0x000fe200078e00ff */
        /* <DEDUP_REMOVED lines=12> */
.L_x_1426:
[----:B------:R-:W-:-:S11]  /*ef40*/  DADD R44, R50, R50 ;  /* 0x00000000322c7229 */ /* 0x000fd60000000032 */
.L_x_1425:
[----:B------:R-:W-:Y:S05]  /*ef50*/  BSYNC.RECONVERGENT B1 ;  /* 0x0000000000017941 */ /* 0x000fea0003800200 */
.L_x_1423:
[----:B------:R-:W-:Y:S02]  /*ef60*/  IMAD.MOV.U32 R23, RZ, RZ, R44 ;  /* 0x000000ffff177224 */ /* 0x000fe400078e002c */
[----:B------:R-:W-:Y:S02]  /*ef70*/  IMAD.MOV.U32 R46, RZ, RZ, R45 ;  /* 0x000000ffff2e7224 */ /* 0x000fe400078e002d */
[----:B------:R-:W-:Y:S02]  /*ef80*/  IMAD.MOV.U32 R44, RZ, RZ, R54 ;  /* 0x000000ffff2c7224 */ /* 0x000fe400078e0036 */
[----:B------:R-:W-:-:S04]  /*ef90*/  IMAD.MOV.U32 R45, RZ, RZ, 0x0 ;  /* 0x00000000ff2d7424 */ /* 0x000fc800078e00ff */
[----:B------:R-:W-:Y:S05]  /*efa0*/  RET.REL.NODEC R44 `(_Z10mkstrxd_cuILi0ELi4EEviiiiPdPiiS1_dddS0_iS0_iS1_S1_S0_S0_bbbS0_S0_S1_S1_S0_S0_) ;  /* 0xffffff102c147950 */ /* 0x000fea0003c3ffff */
        .weak           $__internal_19_$__cuda_sm20_sqrt_rn_f32_slowpath
        .type           $__internal_19_$__cuda_sm20_sqrt_rn_f32_slowpath,@function
        .size           $__internal_19_$__cuda_sm20_sqrt_rn_f32_slowpath,($_Z10mkstrxd_cuILi0ELi4EEviiiiPdPiiS1_dddS0_iS0_iS1_S1_S0_S0_bbbS0_S0_S1_S1_S0_S0_$__internal_trig_reduction_slowpathd - $__internal_19_$__cuda_sm20_sqrt_rn_f32_slowpath)
$__internal_19_$__cuda_sm20_sqrt_rn_f32_slowpath:
        /* <DEDUP_REMOVED lines=15> */
[----:B------:R-:W-:Y:S02]  /*f0a0*/  @!P0 IMAD.MOV.U32 R2, RZ, RZ, R0 ;  /* 0x000000ffff028224 */ /* 0x000fe400078e0000 */
[----:B------:R-:W-:-:S04]  /*f0b0*/  @P0 FADD.FTZ R5, -R4, -RZ ;  /* 0x800000ff04050221 */ /* 0x000fc80000010100 */
[----:B------:R-:W-:-:S04]  /*f0c0*/  @P0 FFMA R5, R4, R5, R3 ;  /* 0x0000000504050223 */ /* 0x000fc80000000003 */
[----:B------:R-:W-:-:S04]  /*f0d0*/  @P0 FFMA R5, R5, R6, R4 ;  /* 0x0000000605050223 */ /* 0x000fc80000000004 */
[----:B------:R-:W-:-:S07]  /*f0e0*/  @P0 FMUL.FTZ R2, R5, 2.3283064365386962891e-10 ;  /* 0x2f80000005020820 */ /* 0x000fce0000410000 */
.L_x_1427:
[----:B------:R-:W-:Y:S02]  /*f0f0*/  HFMA2 R3, -RZ, RZ, 0, 0 ;  /* 0x00000000ff037431 */ /* 0x000fe400000001ff */
[----:B------:R-:W-:Y:S02]  /*f100*/  IMAD.MOV.U32 R0, RZ, RZ, R2 ;  /* 0x000000ffff007224 */ /* 0x000fe400078e0002 */
[----:B------:R-:W-:-:S04]  /*f110*/  IMAD.MOV.U32 R2, RZ, RZ, R7 ;  /* 0x000000ffff027224 */ /* 0x000fc800078e0007 */
[----:B------:R-:W-:Y:S05]  /*f120*/  RET.REL.NODEC R2 `(_Z10mkstrxd_cuILi0ELi4EEviiiiPdPiiS1_dddS0_iS0_iS1_S1_S0_S0_bbbS0_S0_S1_S1_S0_S0_) ;  /* 0xffffff0c02b47950 */ /* 0x000fea0003c3ffff */
        .type           $_Z10mkstrxd_cuILi0ELi4EEviiiiPdPiiS1_dddS0_iS0_iS1_S1_S0_S0_bbbS0_S0_S1_S1_S0_S0_$__internal_trig_reduction_slowpathd,@function
        .size           $_Z10mkstrxd_cuILi0ELi4EEviiiiPdPiiS1_dddS0_iS0_iS1_S1_S0_S0_bbbS0_S0_S1_S1_S0_S0_$__internal_trig_reduction_slowpathd,(.L_x_2847 - $_Z10mkstrxd_cuILi0ELi4EEviiiiPdPiiS1_dddS0_iS0_iS1_S1_S0_S0_bbbS0_S0_S1_S1_S0_S0_$__internal_trig_reduction_slowpathd)
$_Z10mkstrxd_cuILi0ELi4EEviiiiPdPiiS1_dddS0_iS0_iS1_S1_S0_S0_bbbS0_S0_S1_S1_S0_S0_$__internal_trig_reduction_slowpathd:
[----:B------:R-:W-:Y:S01]  /*f130*/  SHF.R.U32.HI R25, RZ, 0x14, R46 ;  /* 0x00000014ff197819 */ /* 0x000fe2000001162e */
[----:B------:R-:W-:Y:S02]  /*f140*/  IMAD.MOV.U32 R16, RZ, RZ, R0 ;  /* 0x000000ffff107224 */ /* 0x000fe400078e0000 */
[----:B------:R-:W-:Y:S01]  /*f150*/  IMAD.MOV.U32 R13, RZ, RZ, R46 ;  /* 0x000000ffff0d7224 */ /* 0x000fe200078e002e */
[----:B------:R-:W-:Y:S01]  /*f160*/  LOP3.LUT R12, R25, 0x7ff, RZ, 0xc0, !PT ;  /* 0x000007ff190c7812 */ /* 0x000fe200078ec0ff */
[----:B------:R-:W-:-:S03]  /*f170*/  IMAD.MOV.U32 R0, RZ, RZ, RZ ;  /* 0x000000ffff007224 */ /* 0x000fc600078e00ff */
        /* <DEDUP_REMOVED lines=22> */
.L_x_1432:
        /* <DEDUP_REMOVED lines=8> */
[----:B------:R-:W-:Y:S02]  /*f360*/  IMAD R23, R12, R51, RZ ;  /* 0x000000330c177224 */ /* 0x000fe400078e02ff */
[CC--:B------:R-:W-:Y:S02]  /*f370*/  IMAD R44, R13.reuse, R27.reuse, RZ ;  /* 0x0000001b0d2c7224 */ /* 0x0c0fe400078e02ff */
[----:B------:R-:W-:Y:S01]  /*f380*/  IMAD.HI.U32 R45, R13, R27, RZ ;  /* 0x0000001b0d2d7227 */ /* 0x000fe200078e00ff */
[----:B------:R-:W-:-:S03]  /*f390*/  IADD3 R17, P0, PT, R23, R17, RZ ;  /* 0x0000001117117210 */ /* 0x000fc60007f1e0ff */
[----:B------:R-:W-:Y:S01]  /*f3a0*/  IMAD R23, R19, 0x8, R0 ;  /* 0x0000000813177824 */ /* 0x000fe200078e0200 */
[----:B------:R-:W-:Y:S01]  /*f3b0*/  IADD3 R17, P1, PT, R44, R17, RZ ;  /* 0x000000112c117210 */ /* 0x000fe20007f3e0ff */
[----:B------:R-:W-:-:S04]  /*f3c0*/  IMAD.HI.U32 R44, R12, R51, RZ ;  /* 0x000000330c2c7227 */ /* 0x000fc800078e00ff */
[----:B------:R-:W-:Y:S01]  /*f3d0*/  IMAD.X R12, RZ, RZ, R44, P4 ;  /* 0x000000ffff0c7224 */ /* 0x000fe200020e062c */
[----:B------:R1:W-:Y:S01]  /*f3e0*/  STL.64 [R23], R16 ;  /* 0x0000001017007387 */ /* 0x0003e20000100a00 */
[----:B------:R-:W-:-:S03]  /*f3f0*/  IMAD.HI.U32 R48, R13, R51, RZ ;  /* 0x000000330d307227 */ /* 0x000fc600078e00ff */
[----:B------:R-:W-:Y:S01]  /*f400*/  IADD3.X R12, P0, PT, R45, R12, RZ, P0, !PT ;  /* 0x0000000c2d0c7210 */ /* 0x000fe2000071e4ff */
[----:B------:R-:W-:Y:S02]  /*f410*/  IMAD R13, R13, R51, RZ ;  /* 0x000000330d0d7224 */ /* 0x000fe400078e02ff */
[----:B------:R-:W-:-:S03]  /*f420*/  VIADD R19, R19, 0x1 ;  /* 0x0000000113137836 */ /* 0x000fc60000000000 */
[----:B------:R-:W-:Y:S02]  /*f430*/  IADD3.X R44, P1, PT, R13, R12, RZ, P1, !PT ;  /* 0x0000000c0d2c7210 */ /* 0x000fe40000f3e4ff */
[----:B------:R-:W-:Y:S02]  /*f440*/  IADD3.X R12, PT, PT, R48, RZ, RZ, P0, !PT ;  /* 0x000000ff300c7210 */ /* 0x000fe400007fe4ff */
[----:B------:R-:W-:-:S03]  /*f450*/  ISETP.NE.AND P0, PT, R18, -0xf, PT ;  /* 0xfffffff11200780c */ /* 0x000fc60003f05270 */
[----:B------:R-:W-:-:S10]  /*f460*/  IMAD.X R45, RZ, RZ, R12, P1 ;  /* 0x000000ffff2d7224 */ /* 0x000fd400008e060c */
[----:B-1----:R-:W-:Y:S05]  /*f470*/  @P0 BRA `(.L_x_1432) ;  /* 0xfffffffc00980947 */ /* 0x002fea000383ffff */
[----:B------:R-:W-:Y:S05]  /*f480*/  BSYNC.RECONVERGENT B4 ;  /* 0x0000000000047941 */ /* 0x000fea0003800200 */
.L_x_1431:
[----:B------:R-:W-:-:S07]  /*f490*/  IMAD.MOV.U32 R12, RZ, RZ, R26 ;  /* 0x000000ffff0c7224 */ /* 0x000fce00078e001a */
.L_x_1430:
[----:B------:R-:W-:Y:S05]  /*f4a0*/  BSYNC.RECONVERGENT B3 ;  /* 0x0000000000037941 */ /* 0x000fea0003800200 */
.L_x_1429:
        /* <DEDUP_REMOVED lines=18> */
[----:B0-----:R-:W-:Y:S02]  /*f5d0*/  @P0 SHF.R.U64 R44, R23, R0, R25 ;  /* 0x00000000172c0219 */ /* 0x001fe40000001219 */
        /* <DEDUP_REMOVED lines=25> */
[----:B------:R-:W0:Y:S02]  /*f770*/  FLO.U32 R12, R12 ;  /* 0x0000000c000c7300 */ /* 0x000e2400000e0000 */
[C---:B0-----:R-:W-:Y:S02]  /*f780*/  IADD3 R17, PT, PT, -R12.reuse, 0x1f, RZ ;  /* 0x0000001f0c117810 */ /* 0x041fe40007ffe1ff */
[----:B------:R-:W-:-:S03]  /*f790*/  IADD3 R18, PT, PT, -R12, 0x3f, RZ ;  /* 0x0000003f0c127810 */ /* 0x000fc60007ffe1ff */
[----:B------:R-:W-:-:S05]  /*f7a0*/  @P1 IMAD.MOV R18, RZ, RZ, R17 ;  /* 0x000000ffff121224 */ /* 0x000fca00078e0211 */
[----:B------:R-:W-:-:S13]  /*f7b0*/  ISETP.NE.AND P1, PT, R18, RZ, PT ;  /* 0x000000ff1200720c */ /* 0x000fda0003f25270 */
[----:B------:R-:W-:Y:S05]  /*f7c0*/  @!P1 BRA `(.L_x_1434) ;  /* 0x0000000000289947 */ /* 0x000fea0003800000 */
[--C-:B------:R-:W-:Y:S02]  /*f7d0*/  SHF.R.U64 R17, R19, 0x1, R16.reuse ;  /* 0x0000000113117819 */ /* 0x100fe40000001210 */
[C---:B------:R-:W-:Y:S02]  /*f7e0*/  LOP3.LUT R12, R18.reuse, 0x3f, RZ, 0xc0, !PT ;  /* 0x0000003f120c7812 */ /* 0x040fe400078ec0ff */
        /* <DEDUP_REMOVED lines=8> */
.L_x_1434:
[----:B------:R-:W-:Y:S05]  /*f870*/  BSYNC.RECONVERGENT B3 ;  /* 0x0000000000037941 */ /* 0x000fea0003800200 */
.L_x_1433:
[----:B------:R-:W-:Y:S01]  /*f880*/  IMAD.WIDE.U32 R26, R21, 0x2168c235, RZ ;  /* 0x2168c235151a7825 */ /* 0x000fe200078e00ff */
[----:B------:R-:W-:-:S03]  /*f890*/  MOV R17, RZ ;  /* 0x000000ff00117202 */ /* 0x000fc60000000f00 */
[----:B------:R-:W-:Y:S01]  /*f8a0*/  IMAD.MOV.U32 R16, RZ, RZ, R27 ;  /* 0x000000ffff107224 */ /* 0x000fe200078e001b */
[----:B------:R-:W-:Y:S01]  /*f8b0*/  IADD3 RZ, P1, PT, R26, R26, RZ ;  /* 0x0000001a1aff7210 */ /* 0x000fe20007f3e0ff */
[----:B------:R-:W-:-:S04]  /*f8c0*/  IMAD.HI.U32 R12, R23, -0x36f0255e, RZ ;  /* 0xc90fdaa2170c7827 */ /* 0x000fc800078e00ff */
[----:B------:R-:W-:-:S04]  /*f8d0*/  IMAD.WIDE.U32 R16, R21, -0x36f0255e, R16 ;  /* 0xc90fdaa215107825 */ /* 0x000fc800078e0010 */
[----:B------:R-:W-:-:S04]  /*f8e0*/  IMAD.WIDE.U32 R16, P4, R23, 0x2168c235, R16 ;  /* 0x2168c23517107825 */ /* 0x000fc80007880010 */
[----:B------:R-:W-:Y:S01]  /*f8f0*/  IMAD R23, R23, -0x36f0255e, RZ ;  /* 0xc90fdaa217177824 */ /* 0x000fe200078e02ff */
[----:B------:R-:W-:Y:S01]  /*f900*/  IADD3.X RZ, P1, PT, R16, R16, RZ, P1, !PT ;  /* 0x0000001010ff7210 */ /* 0x000fe20000f3e4ff */
[----:B------:R-:W-:-:S03]  /*f910*/  IMAD.X R12, RZ, RZ, R12, P4 ;  /* 0x000000ffff0c7224 */ /* 0x000fc600020e060c */
        /* <DEDUP_REMOVED lines=10> */
[----:B------:R-:W-:Y:S01]  /*f9c0*/  LOP3.LUT P1, R12, R46, 0x80000000, RZ, 0xc0, !PT ;  /* 0x800000002e0c7812 */ /* 0x000fe2000782c0ff */
[----:B------:R-:W-:Y:S02]  /*f9d0*/  IMAD.X R17, RZ, RZ, R17, P4 ;  /* 0x000000ffff117224 */ /* 0x000fe400020e0611 */
[----:B------:R-:W-:Y:S01]  /*f9e0*/  IMAD.IADD R18, R19, 0x1, -R18 ;  /* 0x0000000113127824 */ /* 0x000fe200078e0a12 */
[----:B------:R-:W-:-:S02]  /*f9f0*/  SHF.R.U32.HI R19, RZ, 0x1e, R13 ;  /* 0x0000001eff137819 */ /* 0x000fc4000001160d */
[----:B------:R-:W-:Y:S02]  /*fa00*/  SHF.R.U64 R16, R16, 0xa, R17 ;  /* 0x0000000a10107819 */ /* 0x000fe40000001211 */
[----:B------:R-:W-:Y:S02]  /*fa10*/  SHF.L.U32 R13, R18, 0x14, RZ ;  /* 0x00000014120d7819 */ /* 0x000fe400000006ff */
[----:B------:R-:W-:Y:S02]  /*fa20*/  IADD3 R16, P4, PT, R16, 0x1, RZ ;  /* 0x0000000110107810 */ /* 0x000fe40007f9e0ff */
[----:B------:R-:W-:Y:S02]  /*fa30*/  LEA.HI R0, R0, R19, RZ, 0x1 ;  /* 0x0000001300007211 */ /* 0x000fe400078f08ff */
[----:B------:R-:W-:Y:S02]  /*fa40*/  LEA.HI.X R17, R17, RZ, RZ, 0x16, P4 ;  /* 0x000000ff11117211 */ /* 0x000fe400020fb4ff */
[----:B------:R-:W-:Y:S01]  /*fa50*/  @!P0 LOP3.LUT R12, R12, 0x80000000, RZ, 0x3c, !PT ;  /* 0x800000000c0c8812 */ /* 0x000fe200078e3cff */
[----:B------:R-:W-:Y:S01]  /*fa60*/  @P1 IMAD.MOV R0, RZ, RZ, -R0 ;  /* 0x000000ffff001224 */ /* 0x000fe200078e0a00 */
[----:B------:R-:W-:-:S02]  /*fa70*/  SHF.R.U64 R16, R16, 0x1, R17 ;  /* 0x0000000110107819 */ /* 0x000fc40000001211 */
[----:B------:R-:W-:Y:S02]  /*fa80*/  SHF.R.U32.HI R18, RZ, 0x1, R17 ;  /* 0x00000001ff127819 */ /* 0x000fe40000011611 */
[----:B------:R-:W-:-:S04]  /*fa90*/  IADD3 R16, P4, P5, RZ, RZ, R16 ;  /* 0x000000ffff107210 */ /* 0x000fc80007d9e010 */
[----:B------:R-:W-:-:S04]  /*faa0*/  IADD3.X R13, PT, PT, R13, 0x3fe00000, R18, P4, P5 ;  /* 0x3fe000000d0d7810 */ /* 0x000fc800027ea412 */
[----:B------:R-:W-:-:S07]  /*fab0*/  LOP3.LUT R13, R13, R12, RZ, 0xfc, !PT ;  /* 0x0000000c0d0d7212 */ /* 0x000fce00078efcff */
.L_x_1428:
[----:B------:R-:W-:Y:S02]  /*fac0*/  IMAD.MOV.U32 R12, RZ, RZ, R16 ;  /* 0x000000ffff0c7224 */ /* 0x000fe400078e0010 */
[----:B------:R-:W-:Y:S02]  /*fad0*/  IMAD.MOV.U32 R16, RZ, RZ, R47 ;  /* 0x000000ffff107224 */ /* 0x000fe400078e002f */
[----:B------:R-:W-:-:S04]  /*fae0*/  IMAD.MOV.U32 R17, RZ, RZ, 0x0 ;  /* 0x00000000ff117424 */ /* 0x000fc800078e00ff */
[----:B------:R-:W-:Y:S05]  /*faf0*/  RET.REL.NODEC R16 `(_Z10mkstrxd_cuILi0ELi4EEviiiiPdPiiS1_dddS0_iS0_iS1_S1_S0_S0_bbbS0_S0_S1_S1_S0_S0_) ;  /* 0xffffff0410407950 */ /* 0x000fea0003c3ffff */
.L_x_1435:
        /* <DEDUP_REMOVED lines=16> */
.L_x_2847:


//--------------------- .text._Z10mkstrxd_cuILi4ELi32EEviiiiPdPiiS1_dddS0_iS0_iS1_S1_S0_S0_bbbS0_S0_S1_S1_S0_S0_ --------------------------
	.section	.text._Z10mkstrxd_cuILi4ELi32EEviiiiPdPiiS1_dddS0_iS0_iS1_S1_S0_S0_bbbS0_S0_S1_S1_S0_S0_,"ax",@progbits
	.align	128
        .global         _Z10mkstrxd_cuILi4ELi32EEviiiiPdPiiS1_dddS0_iS0_iS1_S1_S0_S0_bbbS0_S0_S1_S1_S0_S0_
        .type           _Z10mkstrxd_cuILi4ELi32EEviiiiPdPiiS1_dddS0_iS0_iS1_S1_S0_S0_bbbS0_S0_S1_S1_S0_S0_,@function
        .size           _Z10mkstrxd_cuILi4ELi32EEviiiiPdPiiS1_dddS0_iS0_iS1_S1_S0_S0_bbbS0_S0_S1_S1_S0_S0_,(.L_x_2852 - _Z10mkstrxd_cuILi4ELi32EEviiiiPdPiiS1_dddS0_iS0_iS1_S1_S0_S0_bbbS0_S0_S1_S1_S0_S0_)
        .other          _Z10mkstrxd_cuILi4ELi32EEviiiiPdPiiS1_dddS0_iS0_iS1_S1_S0_S0_bbbS0_S0_S1_S1_S0_S0_,@"STO_CUDA_ENTRY STV_DEFAULT"
_Z10mkstrxd_cuILi4ELi32EEviiiiPdPiiS1_dddS0_iS0_iS1_S1_S0_S0_bbbS0_S0_S1_S1_S0_S0_:
.text._Z10mkstrxd_cuILi4ELi32EEviiiiPdPiiS1_dddS0_iS0_iS1_S1_S0_S0_bbbS0_S0_S1_S1_S0_S0_:
        /* <DEDUP_REMOVED lines=29> */
[----:B0-----:R-:W-:Y:S01]  /*01d0*/  @!P0 LEA R0, R3, R0, 0x18 ;  /* 0x0000000003008211 */ /* 0x001fe200078ec0ff */
[----:B---3--:R-:W-:-:S04]  /*01e0*/  IMAD.WIDE R2, R11, 0x4, R6 ;  /* 0x000000040b027825 */ /* 0x008fc800078e0206 */
[----:B------:R0:W-:Y:S01]  /*01f0*/  @!P0 STS.128 [R0+0x68b0], R16 ;  /* 0x0068b01000008388 */ /* 0x0001e20000000c00 */
[----:B----4-:R-:W-:-:S03]  /*0200*/  IMAD.WIDE.U32 R6, R43, 0x4, R6 ;  /* 0x000000042b067825 */ /* 0x010fc600078e0006 */
[----:B------:R-:W-:Y:S04]  /*0210*/  @!P0 STS.128 [R0+0x68c0], R20 ;  /* 0x0068c01400008388 */ /* 0x000fe80000000c00 */
        /* <DEDUP_REMOVED lines=143> */
.L_x_1439:
[----:B------:R-:W0:Y:S01]  /*0b10*/  LDC.64 R2, c[0x4][R2] ;  /* 0x0100000002027b82 */ /* 0x000e220000000a00 */
[----:B------:R-:W1:Y:S01]  /*0b20*/  LDCU.64 UR4, c[0x4][0x8] ;  /* 0x01000100ff0477ac */ /* 0x000e620008000a00 */
[----:B------:R-:W-:Y:S02]  /*0b30*/  CS2R R6, SRZ ;  /* 0x0000000000067805 */ /* 0x000fe4000001ff00 */
[----:B-1----:R-:W-:Y:S01]  /*0b40*/  MOV R4, UR4 ;  /* 0x0000000400047c02 */ /* 0x002fe20008000f00 */
[----:B------:R-:W-:-:S07]  /*0b50*/  IMAD.U32 R5, RZ, RZ, UR5 ;  /* 0x00000005ff057e24 */ /* 0x000fce000f8e00ff */
[----:B------:R-:W-:-:S07]  /*0b60*/  LEPC R20, `(.L_x_1440) ;  /* 0x000000001014794e */ /* 0x000fce0000000000 */
[----:B0-----:R-:W-:Y:S05]  /*0b70*/  CALL.ABS.NOINC R2 ;  /* 0x0000000002007343 */ /* 0x001fea0003c00000 */
.L_x_1440:
[----:B------:R-:W-:Y:S05]  /*0b80*/  BRA `(.L_x_1437) ;  /* 0x000000b800b07947 */ /* 0x000fea0003800000 */
.L_x_1438:
        /* <DEDUP_REMOVED lines=24> */
[----:B------:R-:W-:Y:S05]  /*0d10*/  CALL.REL.NOINC `($__internal_21_$__cuda_sm20_div_rn_f64_full) ;  /* 0x0000014800d87944 */ /* 0x000fea0003c00000 */
[----:B------:R-:W-:Y:S01]  /*0d20*/  IMAD.MOV.U32 R2, RZ, RZ, R72 ;  /* 0x000000ffff027224 */ /* 0x000fe200078e0048 */
[----:B------:R-:W-:-:S07]  /*0d30*/  MOV R3, R73 ;  /* 0x0000004900037202 */ /* 0x000fce0000000f00 */
.L_x_1441:
        /* <DEDUP_REMOVED lines=23> */
[----:B------:R-:W-:Y:S05]  /*0eb0*/  CALL.REL.NOINC `($__internal_21_$__cuda_sm20_div_rn_f64_full) ;  /* 0x0000014800707944 */ /* 0x000fea0003c00000 */
[----:B------:R-:W-:Y:S02]  /*0ec0*/  IMAD.MOV.U32 R8, RZ, RZ, R72 ;  /* 0x000000ffff087224 */ /* 0x000fe400078e0048 */
[----:B------:R-:W-:-:S07]  /*0ed0*/  IMAD.MOV.U32 R9, RZ, RZ, R73 ;  /* 0x000000ffff097224 */ /* 0x000fce00078e0049 */
.L_x_1442:
        /* <DEDUP_REMOVED lines=11> */
.L_x_1445:
        /* <DEDUP_REMOVED lines=12> */
.L_x_1444:
        /* <DEDUP_REMOVED lines=16> */
.L_x_1446:
        /* <DEDUP_REMOVED lines=14> */
.L_x_1447:
[----:B------:R-:W-:Y:S01]  /*1230*/  IMAD.U32 R5, RZ, RZ, UR4 ;  /* 0x00000004ff057e24 */ /* 0x000fe2000f8e00ff */
[----:B------:R-:W-:Y:S02]  /*1240*/  UIADD3 UR5, UPT, UPT, UR5, 0x1, URZ ;  /* 0x0000000105057890 */ /* 0x000fe4000fffe0ff */
[----:B------:R-:W-:Y:S02]  /*1250*/  UIADD3 UR4, UPT, UPT, UR4, 0x1, URZ ;  /* 0x0000000104047890 */ /* 0x000fe4000fffe0ff */
[----:B--23--:R-:W-:Y:S01]  /*1260*/  LEA R0, R5, R50, 0x3 ;  /* 0x0000003205007211 */ /* 0x00cfe200078e18ff */
[----:B------:R-:W-:-:S04]  /*1270*/  UISETP.NE.AND UP0, UPT, UR5, UR6, UPT ;  /* 0x000000060500728c */ /* 0x000fc8000bf05270 */
[----:B------:R3:W-:Y:S05]  /*1280*/  STS.64 [R0], RZ ;  /* 0x000000ff00007388 */ /* 0x0007ea0000000a00 */
[----:B------:R-:W-:Y:S05]  /*1290*/  BRA.U UP0, `(.L_x_1447) ;  /* 0xfffffffd00e47547 */ /* 0x000fea000b83ffff */
.L_x_1443:
        /* <DEDUP_REMOVED lines=32> */
[----:B------:R-:W-:Y:S05]  /*14a0*/  CALL.REL.NOINC `($__internal_21_$__cuda_sm20_div_rn_f64_full) ;  /* 0x0000014000f47944 */ /* 0x000fea0003c00000 */
[----:B------:R-:W-:Y:S01]  /*14b0*/  MOV R10, R72 ;  /* 0x00000048000a7202 */ /* 0x000fe20000000f00 */
[----:B------:R-:W-:-:S07]  /*14c0*/  IMAD.MOV.U32 R11, RZ, RZ, R73 ;  /* 0x000000ffff0b7224 */ /* 0x000fce00078e0049 */
.L_x_1450:
[----:B------:R-:W-:-:S06]  /*14d0*/  UIADD3 UR4, UPT, UPT, UR46, -0x1, URZ ;  /* 0xffffffff2e047890 */ /* 0x000fcc000fffe0ff */
[----:B------:R-:W-:-:S05]  /*14e0*/  IMAD.U32 R53, RZ, RZ, UR4 ;  /* 0x00000004ff357e24 */ /* 0x000fca000f8e00ff */
[----:B------:R-:W-:-:S07]  /*14f0*/  LOP3.LUT R53, R53, 0x3, RZ, 0xc0, !PT ;  /* 0x0000000335357812 */ /* 0x000fce00078ec0ff */
.L_x_1513:
        /* <DEDUP_REMOVED lines=42> */
[----:B------:R-:W-:Y:S05]  /*17a0*/  CALL.REL.NOINC `($_Z10mkstrxd_cuILi4ELi32EEviiiiPdPiiS1_dddS0_iS0_iS1_S1_S0_S0_bbbS0_S0_S1_S1_S0_S0_$__internal_trig_reduction_slowpathd) ;  /* 0x0000014800b87944 */ /* 0x000fea0003c00000 */
.L_x_1454:
[----:B------:R-:W-:Y:S05]  /*17b0*/  BSYNC.RECONVERGENT B2 ;  /* 0x0000000000027941 */ /* 0x000fea0003800200 */
.L_x_1453:
[----:B------:R-:W-:-:S07]  /*17c0*/  VIADD R0, R0, 0x1 ;  /* 0x0000000100007836 */ /* 0x000fce0000000000 */
.L_x_1452:
[----:B------:R-:W-:Y:S05]  /*17d0*/  BSYNC.RECONVERGENT B1 ;  /* 0x0000000000017941 */ /* 0x000fea0003800200 */
.L_x_1451:
        /* <DEDUP_REMOVED lines=53> */
[----:B------:R-:W-:Y:S01]  /*1b30*/  IMAD.MOV.U32 R12, RZ, RZ, R4 ;  /* 0x000000ffff0c7224 */ /* 0x000fe200078e0004 */
[----:B------:R-:W-:-:S07]  /*1b40*/  MOV R13, R5 ;  /* 0x00000005000d7202 */ /* 0x000fce0000000f00 */
.L_x_1456:
[----:B------:R-:W-:Y:S05]  /*1b50*/  BSYNC.RECONVERGENT B1 ;  /* 0x0000000000017941 */ /* 0x000fea0003800200 */
.L_x_1455:
        /* <DEDUP_REMOVED lines=59> */
.L_x_1460:
        /* <DEDUP_REMOVED lines=15> */
.L_x_1459:
        /* <DEDUP_REMOVED lines=19> */
.L_x_1462:
        /* <DEDUP_REMOVED lines=24> */
.L_x_1458:
        /* <DEDUP_REMOVED lines=11> */
.L_x_1502:
        /* <DEDUP_REMOVED lines=39> */
[----:B------:R-:W-:Y:S05]  /*25d0*/  CALL.REL.NOINC `($__internal_21_$__cuda_sm20_div_rn_f64_full) ;  /* 0x0000013000a87944 */ /* 0x000fea0003c00000 */
[----:B------:R-:W-:Y:S02]  /*25e0*/  IMAD.MOV.U32 R20, RZ, RZ, R72 ;  /* 0x000000ffff147224 */ /* 0x000fe400078e0048 */
[----:B------:R-:W-:-:S07]  /*25f0*/  IMAD.MOV.U32 R21, RZ, RZ, R73 ;  /* 0x000000ffff157224 */ /* 0x000fce00078e0049 */
.L_x_1464:
[----:B------:R-:W-:Y:S05]  /*2600*/  BSYNC.RECONVERGENT B3 ;  /* 0x0000000000037941 */ /* 0x000fea0003800200 */
.L_x_1463:
        /* <DEDUP_REMOVED lines=35> */
.L_x_1476:
        /* <DEDUP_REMOVED lines=33> */
.L_x_1469:
[----:B------:R-:W-:Y:S05]  /*2a50*/  BSYNC.RECONVERGENT B4 ;  /* 0x0000000000047941 */ /* 0x000fea0003800200 */
.L_x_1468:
        /* <DEDUP_REMOVED lines=42> */
[----:B------:R-:W-:Y:S05]  /*2d00*/  CALL.REL.NOINC `($__internal_21_$__cuda_sm20_div_rn_f64_full) ;  /* 0x0000012800dc7944 */ /* 0x000fea0003c00000 */
[----:B------:R-:W-:Y:S01]  /*2d10*/  IMAD.MOV.U32 R22, RZ, RZ, R72 ;  /* 0x000000ffff167224 */ /* 0x000fe200078e0048 */
[----:B------:R-:W-:-:S07]  /*2d20*/  MOV R23, R73 ;  /* 0x0000004900177202 */ /* 0x000fce0000000f00 */
.L_x_1471:
[----:B------:R-:W-:Y:S05]  /*2d30*/  BSYNC.RECONVERGENT B4 ;  /* 0x0000000000047941 */ /* 0x000fea0003800200 */
.L_x_1470:
        /* <DEDUP_REMOVED lines=40> */
[----:B------:R-:W-:Y:S05]  /*2fc0*/  CALL.REL.NOINC `($__internal_21_$__cuda_sm20_div_rn_f64_full) ;  /* 0x00000128002c7944 */ /* 0x000fea0003c00000 */
[----:B------:R-:W-:Y:S01]  /*2fd0*/  IMAD.MOV.U32 R22, RZ, RZ, R72 ;  /* 0x000000ffff167224 */ /* 0x000fe200078e0048 */
[----:B------:R-:W-:-:S07]  /*2fe0*/  MOV R23, R73 ;  /* 0x0000004900177202 */ /* 0x000fce0000000f00 */
.L_x_1473:
[----:B------:R-:W-:Y:S05]  /*2ff0*/  BSYNC.RECONVERGENT B4 ;  /* 0x0000000000047941 */ /* 0x000fea0003800200 */
.L_x_1472:
        /* <DEDUP_REMOVED lines=43> */
.L_x_1475:
[----:B------:R-:W-:Y:S05]  /*32b0*/  BSYNC.RECONVERGENT B4 ;  /* 0x0000000000047941 */ /* 0x000fea0003800200 */
.L_x_1474:
        /* <DEDUP_REMOVED lines=13> */
.L_x_1467:
        /* <DEDUP_REMOVED lines=37> */
.L_x_1480:
[----:B------:R-:W-:Y:S05]  /*35e0*/  BSYNC.RECONVERGENT B4 ;  /* 0x0000000000047941 */ /* 0x000fea0003800200 */
.L_x_1479:
        /* <DEDUP_REMOVED lines=43> */
[----:B------:R-:W-:Y:S01]  /*38a0*/  MOV R22, R72 ;  /* 0x0000004800167202 */ /* 0x000fe20000000f00 */
[----:B------:R-:W-:-:S07]  /*38b0*/  IMAD.MOV.U32 R23, RZ, RZ, R73 ;  /* 0x000000ffff177224 */ /* 0x000fce00078e0049 */
.L_x_1482:
[----:B------:R-:W-:Y:S05]  /*38c0*/  BSYNC.RECONVERGENT B4 ;  /* 0x0000000000047941 */ /* 0x000fea0003800200 */
.L_x_1481:
        /* <DEDUP_REMOVED lines=11> */
.L_x_1478:
        /* <DEDUP_REMOVED lines=36> */
.L_x_1484:
[----:B------:R-:W-:Y:S05]  /*3bc0*/  BSYNC.RECONVERGENT B4 ;  /* 0x0000000000047941 */ /* 0x000fea0003800200 */
.L_x_1483:
        /* <DEDUP_REMOVED lines=12> */
.L_x_1466:
[----:B------:R-:W-:Y:S01]  /*3c90*/  ISETP.GE.U32.AND P0, PT, R76, 0x3, PT ;  /* 0x000000034c00780c */ /* 0x000fe20003f06070 */
[----:B------:R-:W-:-:S12]  /*3ca0*/  IMAD.MOV.U32 R61, RZ, RZ, 0x1 ;  /* 0x00000001ff3d7424 */ /* 0x000fd800078e00ff */
[----:B------:R-:W-:Y:S05]  /*3cb0*/  @!P0 BRA `(.L_x_1485) ;  /* 0x00000008009c8947 */ /* 0x000fea0003800000 */
[----:B------:R-:W-:-:S07]  /*3cc0*/  IMAD.MOV.U32 R87, RZ, RZ, 0x1 ;  /* 0x00000001ff577424 */ /* 0x000fce00078e00ff */
.L_x_1494:
        /* <DEDUP_REMOVED lines=30> */
[----:B------:R-:W-:Y:S05]  /*3eb0*/  CALL.REL.NOINC `($__internal_21_$__cuda_sm20_div_rn_f64_full) ;  /* 0x0000011800707944 */ /* 0x000fea0003c00000 */
[----:B------:R-:W-:Y:S02]  /*3ec0*/  IMAD.MOV.U32 R20, RZ, RZ, R72 ;  /* 0x000000ffff147224 */ /* 0x000fe400078e0048 */
[----:B------:R-:W-:-:S07]  /*3ed0*/  IMAD.MOV.U32 R21, RZ, RZ, R73 ;  /* 0x000000ffff157224 */ /* 0x000fce00078e0049 */
.L_x_1487:
[----:B------:R-:W-:Y:S05]  /*3ee0*/  BSYNC.RECONVERGENT B4 ;  /* 0x0000000000047941 */ /* 0x000fea0003800200 */
.L_x_1486:
        /* <DEDUP_REMOVED lines=42> */
.L_x_1489:
[----:B------:R-:W-:Y:S05]  /*4190*/  BSYNC.RECONVERGENT B4 ;  /* 0x0000000000047941 */ /* 0x000fea0003800200 */
.L_x_1488:
        /* <DEDUP_REMOVED lines=39> */
.L_x_1491:
[----:B------:R-:W-:Y:S05]  /*4410*/  BSYNC.RECONVERGENT B4 ;  /* 0x0000000000047941 */ /* 0x000fea0003800200 */
.L_x_1490:
        /* <DEDUP_REMOVED lines=32> */
[----:B------:R-:W-:Y:S05]  /*4620*/  CALL.REL.NOINC `($__internal_21_$__cuda_sm20_div_rn_f64_full) ;  /* 0x0000011000947944 */ /* 0x000fea0003c00000 */
[----:B------:R-:W-:Y:S02]  /*4630*/  IMAD.MOV.U32 R20, RZ, RZ, R72 ;  /* 0x000000ffff147224 */ /* 0x000fe400078e0048 */
[----:B------:R-:W-:-:S07]  /*4640*/  IMAD.MOV.U32 R21, RZ, RZ, R73 ;  /* 0x000000ffff157224 */ /* 0x000fce00078e0049 */
.L_x_1493:
[----:B------:R-:W-:Y:S05]  /*4650*/  BSYNC.RECONVERGENT B4 ;  /* 0x0000000000047941 */ /* 0x000fea0003800200 */
.L_x_1492:
        /* <DEDUP_REMOVED lines=13> */
.L_x_1485:
        /* <DEDUP_REMOVED lines=37> */
.L_x_1497:
[----:B------:R-:W-:Y:S05]  /*4980*/  BSYNC.RECONVERGENT B4 ;  /* 0x0000000000047941 */ /* 0x000fea0003800200 */
.L_x_1496:
        /* <DEDUP_REMOVED lines=44> */
.L_x_1499:
[----:B------:R-:W-:Y:S05]  /*4c50*/  BSYNC.RECONVERGENT B4 ;  /* 0x0000000000047941 */ /* 0x000fea0003800200 */
.L_x_1498:
        /* <DEDUP_REMOVED lines=9> */
.L_x_1495:
        /* <DEDUP_REMOVED lines=36> */
.L_x_1501:
[----:B------:R-:W-:Y:S05]  /*4f30*/  BSYNC.RECONVERGENT B4 ;  /* 0x0000000000047941 */ /* 0x000fea0003800200 */
.L_x_1500:
        /* <DEDUP_REMOVED lines=13> */
.L_x_1477:
[----:B------:R-:W-:Y:S05]  /*5010*/  BSYNC.RECONVERGENT B3 ;  /* 0x0000000000037941 */ /* 0x000fea0003800200 */
.L_x_1465:
[----:B------:R-:W-:Y:S01]  /*5020*/  ISETP.NE.AND P0, PT, R59, UR38, PT ;  /* 0x000000263b007c0c */ /* 0x000fe2000bf05270 */
[----:B------:R-:W-:-:S12]  /*5030*/  VIADD R57, R57, 0x1 ;  /* 0x0000000139397836 */ /* 0x000fd80000000000 */
[----:B------:R-:W-:Y:S05]  /*5040*/  @P0 BRA `(.L_x_1502) ;  /* 0xffffffd000c40947 */ /* 0x000fea000383ffff */
.L_x_1461:
[----:B------:R-:W-:Y:S05]  /*5050*/  BSYNC.RECONVERGENT B2 ;  /* 0x0000000000027941 */ /* 0x000fea0003800200 */
.L_x_1457:
        /* <DEDUP_REMOVED lines=66> */
.L_x_1504:
[----:B------:R-:W-:Y:S05]  /*5480*/  BSYNC.RECONVERGENT B1 ;  /* 0x0000000000017941 */ /* 0x000fea0003800200 */
.L_x_1503:
        /* <DEDUP_REMOVED lines=16> */
.L_x_1506:
[----:B------:R-:W-:Y:S05]  /*5590*/  BSYNC.RECONVERGENT B2 ;  /* 0x0000000000027941 */ /* 0x000fea0003800200 */
.L_x_1505:
[----:B------:R-:W-:Y:S05]  /*55a0*/  @!P1 BRA `(.L_x_1507) ;  /* 0x0000000800ac9947 */ /* 0x000fea0003800000 */
[----:B------:R-:W-:Y:S01]  /*55b0*/  PRMT R0, RZ, 0x7610, R0 ;  /* 0x00007610ff007816 */ /* 0x000fe20000000000 */
[----:B------:R-:W-:Y:S01]  /*55c0*/  IMAD.MOV.U32 R76, RZ, RZ, RZ ;  /* 0x000000ffff4c7224 */ /* 0x000fe200078e00ff */
[----:B------:R-:W-:Y:S01]  /*55d0*/  PRMT R55, RZ, 0x7610, R55 ;  /* 0x00007610ff377816 */ /* 0x000fe20000000037 */
[----:B------:R-:W-:Y:S01]  /*55e0*/  UMOV UR4, URZ ;  /* 0x000000ff00047c82 */ /* 0x000fe20008000000 */
[----:B------:R-:W-:-:S05]  /*55f0*/  UMOV UR6, 0x1 ;  /* 0x0000000100067882 */ /* 0x000fca0000000000 */
.L_x_1512:
        /* <DEDUP_REMOVED lines=10> */
.L_x_1509:
        /* <DEDUP_REMOVED lines=70> */
.L_x_1508:
        /* <DEDUP_REMOVED lines=44> */
.L_x_1511:
        /* <DEDUP_REMOVED lines=37> */
.L_x_1510:
[----:B------:R-:W-:Y:S01]  /*6010*/  DADD R16, -RZ, -R64 ;  /* 0x00000000ff107229 */ /* 0x000fe20000000940 */
[----:B------:R-:W-:Y:S01]  /*6020*/  VIADD R55, R55, 0x1 ;  /* 0x0000000137377836 */ /* 0x000fe20000000000 */
[----:B------:R-:W-:Y:S01]  /*6030*/  UIADD3 UR6, UPT, UPT, UR6, 0x2, URZ ;  /* 0x0000000206067890 */ /* 0x000fe2000fffe0ff */
[----:B------:R-:W-:Y:S01]  /*6040*/  VIADD R0, R0, 0x1 ;  /* 0x0000000100007836 */ /* 0x000fe20000000000 */
[----:B------:R-:W-:Y:S10]  /*6050*/  BRA.U UP1, `(.L_x_1512) ;  /* 0xfffffff501687547 */ /* 0x000ff4000b83ffff */
.L_x_1507:
[----:B------:R-:W-:Y:S05]  /*6060*/  @!P2 BRA `(.L_x_1513) ;  /* 0xffffffb40024a947 */ /* 0x000fea000383ffff */
.L_x_1449:
[----:B------:R-:W-:Y:S05]  /*6070*/  BSYNC.RECONVERGENT B0 ;  /* 0x0000000000007941 */ /* 0x000fea0003800200 */
.L_x_1448:
        /* <DEDUP_REMOVED lines=32> */
.L_x_1581:
        /* <DEDUP_REMOVED lines=44> */
.L_x_1521:
        /* <DEDUP_REMOVED lines=14> */
.L_x_1520:
        /* <DEDUP_REMOVED lines=16> */
.L_x_1522:
        /* <DEDUP_REMOVED lines=19> */
.L_x_1518:
        /* <DEDUP_REMOVED lines=11> */
.L_x_1562:
        /* <DEDUP_REMOVED lines=42> */
.L_x_1524:
[----:B------:R-:W-:Y:S05]  /*6ba0*/  BSYNC.RECONVERGENT B3 ;  /* 0x0000000000037941 */ /* 0x000fea0003800200 */
.L_x_1523:
        /* <DEDUP_REMOVED lines=35> */
.L_x_1536:
        /* <DEDUP_REMOVED lines=33> */
.L_x_1529:
[----:B------:R-:W-:Y:S05]  /*6ff0*/  BSYNC.RECONVERGENT B4 ;  /* 0x0000000000047941 */ /* 0x000fea0003800200 */
.L_x_1528:
        /* <DEDUP_REMOVED lines=45> */
.L_x_1531:
[----:B------:R-:W-:Y:S05]  /*72d0*/  BSYNC.RECONVERGENT B4 ;  /* 0x0000000000047941 */ /* 0x000fea0003800200 */
.L_x_1530:
        /* <DEDUP_REMOVED lines=43> */
.L_x_1533:
[----:B------:R-:W-:Y:S05]  /*7590*/  BSYNC.RECONVERGENT B4 ;  /* 0x0000000000047941 */ /* 0x000fea0003800200 */
.L_x_1532:
        /* <DEDUP_REMOVED lines=43> */
.L_x_1535:
[----:B------:R-:W-:Y:S05]  /*7850*/  BSYNC.RECONVERGENT B4 ;  /* 0x0000000000047941 */ /* 0x000fea0003800200 */
.L_x_1534:
        /* <DEDUP_REMOVED lines=13> */
.L_x_1527:
        /* <DEDUP_REMOVED lines=37> */
.L_x_1540:
[----:B------:R-:W-:Y:S05]  /*7b80*/  BSYNC.RECONVERGENT B4 ;  /* 0x0000000000047941 */ /* 0x000fea0003800200 */
.L_x_1539:
        /* <DEDUP_REMOVED lines=45> */
.L_x_1542:
[----:B------:R-:W-:Y:S05]  /*7e60*/  BSYNC.RECONVERGENT B4 ;  /* 0x0000000000047941 */ /* 0x000fea0003800200 */
.L_x_1541:
        /* <DEDUP_REMOVED lines=11> */
.L_x_1538:
        /* <DEDUP_REMOVED lines=36> */
.L_x_1544:
[----:B------:R-:W-:Y:S05]  /*8160*/  BSYNC.RECONVERGENT B4 ;  /* 0x0000000000047941 */ /* 0x000fea0003800200 */
.L_x_1543:
        /* <DEDUP_REMOVED lines=12> */
.L_x_1526:
[----:B------:R-:W-:Y:S01]  /*8230*/  ISETP.GE.U32.AND P0, PT, R76, 0x3, PT ;  /* 0x000000034c00780c */ /* 0x000fe20003f06070 */
[----:B------:R-:W-:-:S12]  /*8240*/  IMAD.MOV.U32 R23, RZ, RZ, 0x1 ;  /* 0x00000001ff177424 */ /* 0x000fd800078e00ff */
[----:B------:R-:W-:Y:S05]  /*8250*/  @!P0 BRA `(.L_x_1545) ;  /* 0x00000008009c8947 */ /* 0x000fea0003800000 */
[----:B------:R-:W-:Y:S01]  /*8260*/  LOP3.LUT R84, R56, 0xfffffffc, RZ, 0xc0, !PT ;  /* 0xfffffffc38547812 */ /* 0x000fe200078ec0ff */
[----:B------:R-:W-:-:S07]  /*8270*/  IMAD.MOV.U32 R85, RZ, RZ, 0x1 ;  /* 0x00000001ff557424 */ /* 0x000fce00078e00ff */
.L_x_1554:
        /* <DEDUP_REMOVED lines=33> */
.L_x_1547:
[----:B------:R-:W-:Y:S05]  /*8490*/  BSYNC.RECONVERGENT B4 ;  /* 0x0000000000047941 */ /* 0x000fea0003800200 */
.L_x_1546:
        /* <DEDUP_REMOVED lines=42> */
.L_x_1549:
[----:B------:R-:W-:Y:S05]  /*8740*/  BSYNC.RECONVERGENT B4 ;  /* 0x0000000000047941 */ /* 0x000fea0003800200 */
.L_x_1548:
        /* <DEDUP_REMOVED lines=36> */
[----:B------:R-:W-:Y:S05]  /*8990*/  CALL.REL.NOINC `($__internal_21_$__cuda_sm20_div_rn_f64_full) ;  /* 0x000000cc00b87944 */ /* 0x000fea0003c00000 */
[----:B------:R-:W-:Y:S02]  /*89a0*/  IMAD.MOV.U32 R8, RZ, RZ, R72 ;  /* 0x000000ffff087224 */ /* 0x000fe400078e0048 */
[----:B------:R-:W-:-:S07]  /*89b0*/  IMAD.MOV.U32 R9, RZ, RZ, R73 ;  /* 0x000000ffff097224 */ /* 0x000fce00078e0049 */
.L_x_1551:
[----:B------:R-:W-:Y:S05]  /*89c0*/  BSYNC.RECONVERGENT B4 ;  /* 0x0000000000047941 */ /* 0x000fea0003800200 */
.L_x_1550:
        /* <DEDUP_REMOVED lines=35> */
.L_x_1553:
[----:B------:R-:W-:Y:S05]  /*8c00*/  BSYNC.RECONVERGENT B4 ;  /* 0x0000000000047941 */ /* 0x000fea0003800200 */
.L_x_1552:
        /* <DEDUP_REMOVED lines=12> */
.L_x_1545:
        /* <DEDUP_REMOVED lines=37> */
.L_x_1557:
[----:B------:R-:W-:Y:S05]  /*8f20*/  BSYNC.RECONVERGENT B4 ;  /* 0x0000000000047941 */ /* 0x000fea0003800200 */
.L_x_1556:
        /* <DEDUP_REMOVED lines=41> */
[----:B------:R-:W-:Y:S05]  /*91c0*/  CALL.REL.NOINC `($__internal_21_$__cuda_sm20_div_rn_f64_full) ;  /* 0x000000c400ac7944 */ /* 0x000fea0003c00000 */
[----:B------:R-:W-:Y:S02]  /*91d0*/  IMAD.MOV.U32 R8, RZ, RZ, R72 ;  /* 0x000000ffff087224 */ /* 0x000fe400078e0048 */
[----:B------:R-:W-:-:S07]  /*91e0*/  IMAD.MOV.U32 R9, RZ, RZ, R73 ;  /* 0x000000ffff097224 */ /* 0x000fce00078e0049 */
.L_x_1559:
[----:B------:R-:W-:Y:S05]  /*91f0*/  BSYNC.RECONVERGENT B4 ;  /* 0x0000000000047941 */ /* 0x000fea0003800200 */
.L_x_1558:
        /* <DEDUP_REMOVED lines=9> */
.L_x_1555:
        /* <DEDUP_REMOVED lines=36> */
.L_x_1561:
[----:B------:R-:W-:Y:S05]  /*94d0*/  BSYNC.RECONVERGENT B4 ;  /* 0x0000000000047941 */ /* 0x000fea0003800200 */
.L_x_1560:
        /* <DEDUP_REMOVED lines=13> */
.L_x_1537:
[----:B------:R-:W-:Y:S05]  /*95b0*/  BSYNC.RECONVERGENT B3 ;  /* 0x0000000000037941 */ /* 0x000fea0003800200 */
.L_x_1525:
[----:B------:R-:W-:Y:S01]  /*95c0*/  ISETP.NE.AND P0, PT, R58, UR38, PT ;  /* 0x000000263a007c0c */ /* 0x000fe2000bf05270 */
[----:B------:R-:W-:-:S12]  /*95d0*/  VIADD R57, R57, 0x1 ;  /* 0x0000000139397836 */ /* 0x000fd80000000000 */
[----:B------:R-:W-:Y:S05]  /*95e0*/  @P0 BRA `(.L_x_1562) ;  /* 0xffffffd000c40947 */ /* 0x000fea000383ffff */
.L_x_1519:
[----:B------:R-:W-:Y:S05]  /*95f0*/  BSYNC.RECONVERGENT B0 ;  /* 0x0000000000007941 */ /* 0x000fea0003800200 */
.L_x_1517:
        /* <DEDUP_REMOVED lines=27> */
[----:B------:R-:W-:Y:S05]  /*97b0*/  CALL.REL.NOINC `($__internal_22_$__cuda_sm20_dsqrt_rn_f64_mediumpath_v1) ;  /* 0x000000c4009c7944 */ /* 0x000fea0003c00000 */
.L_x_1564:
[----:B------:R-:W-:Y:S05]  /*97c0*/  BSYNC.RECONVERGENT B0 ;  /* 0x0000000000007941 */ /* 0x000fea0003800200 */
.L_x_1563:
        /* <DEDUP_REMOVED lines=161> */
.L_x_1566:
        /* <DEDUP_REMOVED lines=9> */
.L_x_1567:
[----:B------:R-:W-:Y:S05]  /*a270*/  BSYNC.RECONVERGENT B0 ;  /* 0x0000000000007941 */ /* 0x000fea0003800200 */
.L_x_1565:
        /* <DEDUP_REMOVED lines=17> */
[----:B------:R-:W-:Y:S05]  /*a390*/  CALL.REL.NOINC `($__internal_21_$__cuda_sm20_div_rn_f64_full) ;  /* 0x000000b400387944 */ /* 0x000fea0003c00000 */
[----:B------:R-:W-:Y:S01]  /*a3a0*/  IMAD.MOV.U32 R4, RZ, RZ, R72 ;  /* 0x000000ffff047224 */ /* 0x000fe200078e0048 */
[----:B------:R-:W-:-:S07]  /*a3b0*/  MOV R5, R73 ;  /* 0x0000004900057202 */ /* 0x000fce0000000f00 */
.L_x_1569:
[----:B------:R-:W-:Y:S05]  /*a3c0*/  BSYNC.RECONVERGENT B0 ;  /* 0x0000000000007941 */ /* 0x000fea0003800200 */
.L_x_1568:
        /* <DEDUP_REMOVED lines=66> */
.L_x_1571:
[----:B------:R-:W-:Y:S05]  /*a7f0*/  BSYNC.RECONVERGENT B0 ;  /* 0x0000000000007941 */ /* 0x000fea0003800200 */
.L_x_1570:
        /* <DEDUP_REMOVED lines=17> */
.L_x_1573:
[----:B------:R-:W-:Y:S05]  /*a910*/  BSYNC.RECONVERGENT B0 ;  /* 0x0000000000007941 */ /* 0x000fea0003800200 */
.L_x_1572:
        /* <DEDUP_REMOVED lines=19> */
[----:B------:R-:W-:Y:S05]  /*aa50*/  CALL.REL.NOINC `($__internal_20_$__cuda_sm20_dblrcp_rn_slowpath_v3) ;  /* 0x000000a800dc7944 */ /* 0x000fea0003c00000 */
[----:B------:R-:W-:Y:S02]  /*aa60*/  IMAD.MOV.U32 R10, RZ, RZ, R8 ;  /* 0x000000ffff0a7224 */ /* 0x000fe400078e0008 */
[----:B------:R-:W-:-:S07]  /*aa70*/  IMAD.MOV.U32 R11, RZ, RZ, R9 ;  /* 0x000000ffff0b7224 */ /* 0x000fce00078e0009 */
.L_x_1575:
[----:B------:R-:W-:Y:S05]  /*aa80*/  BSYNC.RECONVERGENT B0 ;  /* 0x0000000000007941 */ /* 0x000fea0003800200 */
.L_x_1574:
[----:B------:R-:W-:Y:S01]  /*aa90*/  PRMT R55, RZ, 0x7610, R55 ;  /* 0x00007610ff377816 */ /* 0x000fe20000000037 */
[----:B------:R-:W-:Y:S01]  /*aaa0*/  IMAD.MOV.U32 R72, RZ, RZ, 0x1 ;  /* 0x00000001ff487424 */ /* 0x000fe200078e00ff */
[----:B------:R-:W-:Y:S01]  /*aab0*/  PRMT R66, RZ, 0x7610, R66 ;  /* 0x00007610ff427816 */ /* 0x000fe20000000042 */
[----:B------:R-:W-:Y:S01]  /*aac0*/  UMOV UR6, 0x1 ;  /* 0x0000000100067882 */ /* 0x000fe20000000000 */
[----:B------:R-:W-:Y:S01]  /*aad0*/  UMOV UR5, 0x3 ;  /* 0x0000000300057882 */ /* 0x000fe20000000000 */
[----:B------:R-:W-:-:S05]  /*aae0*/  UMOV UR4, URZ ;  /* 0x000000ff00047c82 */ /* 0x000fca0008000000 */
.L_x_1580:
        /* <DEDUP_REMOVED lines=13> */
.L_x_1577:
        /* <DEDUP_REMOVED lines=70> */
.L_x_1576:
        /* <DEDUP_REMOVED lines=48> */
.L_x_1579:
        /* <DEDUP_REMOVED lines=37> */
.L_x_1578:
[----:B------:R-:W-:Y:S01]  /*b570*/  UISETP.NE.AND UP0, UPT, UR4, UR38, UPT ;  /* 0x000000260400728c */ /* 0x000fe2000bf05270 */
[----:B------:R-:W-:Y:S01]  /*b580*/  DMUL R6, R30, R6 ;  /* 0x000000061e067228 */ /* 0x000fe20000000000 */
[----:B------:R-:W-:Y:S02]  /*b590*/  UIADD3 UR6, UPT, UPT, UR4, 0x1, URZ ;  /* 0x0000000104067890 */ /* 0x000fe4000fffe0ff */
[----:B------:R-:W-:-:S05]  /*b5a0*/  ULEA UR5, UR5, 0x5, 0x1 ;  /* 0x0000000505057891 */ /* 0x000fca000f8e08ff */
[----:B------:R-:W-:Y:S07]  /*b5b0*/  BRA.U UP0, `(.L_x_1580) ;  /* 0xfffffff5004c7547 */ /* 0x000fee000b83ffff */
[----:B------:R-:W-:Y:S05]  /*b5c0*/  @!P1 BRA `(.L_x_1581) ;  /* 0xffffffac002c9947 */ /* 0x000fea000383ffff */
.L_x_1516:
[----:B------:R-:W-:Y:S05]  /*b5d0*/  BSYNC.RECONVERGENT B2 ;  /* 0x0000000000027941 */ /* 0x000fea0003800200 */
.L_x_1515:
[----:B------:R-:W-:Y:S05]  /*b5e0*/  BRA `(.L_x_1582) ;  /* 0x0000000c00f07947 */ /* 0x000fea0003800000 */
.L_x_1514:
[----:B------:R-:W2:Y:S01]  /*b5f0*/  LDCU UR4, c[0x0][0x3d0] ;  /* 0x00007a00ff0477ac */ /* 0x000ea20008000800 */
[----:B-1-3--:R-:W-:Y:S01]  /*b600*/  IMAD.IADD R0, R42, 0x1, R3 ;  /* 0x000000012a007824 */ /* 0x00afe200078e0203 */
[----:B------:R-:W-:Y:S01]  /*b610*/  BSSY.RECONVERGENT B0, `(.L_x_1583) ;  /* 0x00000f6000007945 */ /* 0x000fe20003800200 */
[----:B------:R-:W-:-:S03]  /*b620*/  CS2R R4, SRZ ;  /* 0x0000000000047805 */ /* 0x000fc6000001ff00 */
[----:B--2---:R-:W-:-:S13]  /*b630*/  ISETP.GE.AND P0, PT, R0, UR4, PT ;  /* 0x0000000400007c0c */ /* 0x004fda000bf06270 */
[----:B------:R-:W-:Y:S05]  /*b640*/  @P0 BRA `(.L_x_1584) ;  /* 0x0000000c00c80947 */ /* 0x000fea0003800000 */
[----:B------:R-:W-:-:S07]  /*b650*/  CS2R R4, SRZ ;  /* 0x0000000000047805 */ /* 0x000fce000001ff00 */
.L_x_1592:
        /* <DEDUP_REMOVED lines=43> */
[----:B------:R-:W-:Y:S02]  /*b910*/  IMAD.MOV.U32 R2, RZ, RZ, R64 ;  /* 0x000000ffff027224 */ /* 0x000fe400078e0040 */
[----:B------:R-:W-:-:S07]  /*b920*/  IMAD.MOV.U32 R3, RZ, RZ, R65 ;  /* 0x000000ffff037224 */ /* 0x000fce00078e0041 */
.L_x_1586:
[----:B------:R-:W-:Y:S05]  /*b930*/  BSYNC.RECONVERGENT B1 ;  /* 0x0000000000017941 */ /* 0x000fea0003800200 */
.L_x_1585:
        /* <DEDUP_REMOVED lines=162> */
.L_x_1588:
        /* <DEDUP_REMOVED lines=9> */
.L_x_1589:
[----:B------:R-:W-:Y:S05]  /*c3f0*/  BSYNC.RECONVERGENT B1 ;  /* 0x0000000000017941 */ /* 0x000fea0003800200 */
.L_x_1587:
        /* <DEDUP_REMOVED lines=17> */
[----:B------:R-:W-:Y:S05]  /*c510*/  CALL.REL.NOINC `($__internal_21_$__cuda_sm20_div_rn_f64_full) ;  /* 0x0000009000d87944 */ /* 0x000fea0003c00000 */
[----:B------:R-:W-:Y:S02]  /*c520*/  IMAD.MOV.U32 R2, RZ, RZ, R72 ;  /* 0x000000ffff027224 */ /* 0x000fe400078e0048 */
[----:B------:R-:W-:-:S07]  /*c530*/  IMAD.MOV.U32 R3, RZ, RZ, R73 ;  /* 0x000000ffff037224 */ /* 0x000fce00078e0049 */
.L_x_1591:
[----:B------:R-:W-:Y:S05]  /*c540*/  BSYNC.RECONVERGENT B2 ;  /* 0x0000000000027941 */ /* 0x000fea0003800200 */
.L_x_1590:
[----:B------:R-:W-:Y:S01]  /*c550*/  DADD R4, R2, R4 ;  /* 0x0000000002047229 */ /* 0x000fe20000000004 */
[----:B------:R-:W-:Y:S10]  /*c560*/  @!P1 BRA `(.L_x_1592) ;  /* 0xfffffff0003c9947 */ /* 0x000ff4000383ffff */
.L_x_1584:
[----:B------:R-:W-:Y:S05]  /*c570*/  BSYNC.RECONVERGENT B0 ;  /* 0x0000000000007941 */ /* 0x000fea0003800200 */
.L_x_1583:
[----:B------:R-:W1:Y:S02]  /*c580*/  LDS.64 R2, [R50] ;  /* 0x0000000032027984 */ /* 0x000e640000000a00 */
[----:B-1----:R-:W-:-:S07]  /*c590*/  DADD R2, R2, R4 ;  /* 0x0000000002027229 */ /* 0x002fce0000000004 */
[----:B------:R1:W-:Y:S04]  /*c5a0*/  STS.64 [R50], R2 ;  /* 0x0000000232007388 */ /* 0x0003e80000000a00 */
.L_x_1582:
        /* <DEDUP_REMOVED lines=10> */
.L_x_1437:
        /* <DEDUP_REMOVED lines=8> */
[----:B------:R-:W-:Y:S01]  /*c6d0*/  IMAD.U32 R0, RZ, RZ, UR44 ;  /* 0x0000002cff007e24 */ /* 0x000fe2000f8e00ff */
[----:B------:R-:W-:Y:S01]  /*c6e0*/  BSSY.RECONVERGENT B1, `(.L_x_1596) ;  /* 0x0000076000017945 */ /* 0x000fe20003800200 */
[----:B------:R-:W-:Y:S02]  /*c6f0*/  IMAD.U32 R14, RZ, RZ, UR44 ;  /* 0x0000002cff0e7e24 */ /* 0x000fe4000f8e00ff */
[----:B------:R-:W-:Y:S01]  /*c700*/  IMAD.U32 R15, RZ, RZ, UR44 ;  /* 0x0000002cff0f7e24 */ /* 0x000fe2000f8e00ff */
[----:B------:R-:W-:Y:S01]  /*c710*/  LOP3.LUT R0, R0, 0xf, RZ, 0xc0, !PT ;  /* 0x0000000f00007812 */ /* 0x000fe200078ec0ff */
[----:B------:R-:W-:Y:S01]  /*c720*/  IMAD.U32 R16, RZ, RZ, UR44 ;  /* 0x0000002cff107e24 */ /* 0x000fe2000f8e00ff */
[----:B------:R-:W-:Y:S01]  /*c730*/  LOP3.LUT R14, R14, 0x7, RZ, 0xc0, !PT ;  /* 0x000000070e0e7812 */ /* 0x000fe200078ec0ff */
[----:B------:R-:W-:Y:S01]  /*c740*/  IMAD.MOV.U32 R17, RZ, RZ, R42 ;  /* 0x000000ffff117224 */ /* 0x000fe200078e002a */
[----:B------:R-:W-:Y:S01]  /*c750*/  LOP3.LUT R15, R15, 0x30, RZ, 0xc0, !PT ;  /* 0x000000300f0f7812 */ /* 0x000fe200078ec0ff */
[----:B0-----:R-:W-:Y:S01]  /*c760*/  VIADD R2, R0, 0xffffffff ;  /* 0xffffffff00027836 */ /* 0x001fe20000000000 */
[----:B------:R-:W-:-:S02]  /*c770*/  IADD3 R3, PT, PT, R14, -0x1, RZ ;  /* 0xffffffff0e037810 */ /* 0x000fc40007ffe0ff */
[----:B------:R-:W-:Y:S02]  /*c780*/  LOP3.LUT R16, R16, 0x3, RZ, 0xc0, !PT ;  /* 0x0000000310107812 */ /* 0x000fe400078ec0ff */
[----:B------:R-:W-:Y:S02]  /*c790*/  ISETP.GE.U32.AND P0, PT, R2, 0x7, PT ;  /* 0x000000070200780c */ /* 0x000fe40003f06070 */
[----:B------:R-:W-:-:S13]  /*c7a0*/  ISETP.GE.U32.AND P1, PT, R3, 0x3, PT ;  /* 0x000000030300780c */ /* 0x000fda0003f26070 */
.L_x_1602:
[----:B0-----:R-:W0:Y:S01]  /*c7b0*/  S2R R23, SR_CgaCtaId ;  /* 0x0000000000177919 */ /* 0x001e220000008800 */
[----:B------:R-:W1:Y:S01]  /*c7c0*/  LDCU UR4, c[0x0][0x3e0] ;  /* 0x00007c00ff0477ac */ /* 0x000e620008000800 */
[----:B------:R-:W-:Y:S02]  /*c7d0*/  MOV R20, 0x400 ;  /* 0x0000040000147802 */ /* 0x000fe40000000f00 */
[----:B------:R-:W-:Y:S02]  /*c7e0*/  CS2R R2, SRZ ;  /* 0x0000000000027805 */ /* 0x000fe4000001ff00 */
[----:B------:R-:W-:Y:S01]  /*c7f0*/  MOV R18, RZ ;  /* 0x000000ff00127202 */ /* 0x000fe20000000f00 */
[----:B-1----:R-:W-:Y:S01]  /*c800*/  UISETP.GE.U32.AND UP0, UPT, UR4, 0x10, UPT ;  /* 0x000000100400788c */ /* 0x002fe2000bf06070 */
[----:B0-----:R-:W-:-:S05]  /*c810*/  LEA R4, R23, R20, 0x18 ;  /* 0x0000001417047211 */ /* 0x001fca00078ec0ff */
[----:B------:R-:W-:-:S03]  /*c820*/  IMAD R21, R17, 0x8, R4 ;  /* 0x0000000811157824 */ /* 0x000fc600078e0204 */
[----:B------:R-:W-:Y:S05]  /*c830*/  BRA.U !UP0, `(.L_x_1597) ;  /* 0x00000001089c7547 */ /* 0x000fea000b800000 */
[----:B------:R-:W-:Y:S01]  /*c840*/  IMAD.MOV.U32 R18, RZ, RZ, RZ ;  /* 0x000000ffff127224 */ /* 0x000fe200078e00ff */
[----:B------:R-:W-:-:S07]  /*c850*/  CS2R R2, SRZ ;  /* 0x0000000000027805 */ /* 0x000fce000001ff00 */
.L_x_1598:
[C---:B------:R-:W-:Y:S02]  /*c860*/  IMAD R19, R18.reuse, 0x320, R21 ;  /* 0x0000032012137824 */ /* 0x040fe400078e0215 */
[----:B------:R-:W-:-:S03]  /*c870*/  VIADD R18, R18, 0x10 ;  /* 0x0000001012127836 */ /* 0x000fc60000000000 */
[----:B------:R-:W0:Y:S02]  /*c880*/  LDS.64 R4, [R19] ;  /* 0x0000000013047984 */ /* 0x000e240000000a00 */
[----:B------:R-:W-:Y:S02]  /*c890*/  ISETP.NE.AND P2, PT, R18, R15, PT ;  /* 0x0000000f1200720c */ /* 0x000fe40003f45270 */
[----:B------:R-:W1:Y:S04]  /*c8a0*/  LDS.64 R6, [R19+0x320] ;  /* 0x0003200013067984 */ /* 0x000e680000000a00 */
[----:B------:R-:W2:Y:S04]  /*c8b0*/  LDS.64 R8, [R19+0x640] ;  /* 0x0006400013087984 */ /* 0x000ea80000000a00 */
[----:B------:R-:W3:Y:S04]  /*c8c0*/  LDS.64 R10, [R19+0x960] ;  /* 0x00096000130a7984 */ /* 0x000ee80000000a00 */
[----:B------:R-:W4:Y:S01]  /*c8d0*/  LDS.64 R12, [R19+0xc80] ;  /* 0x000c8000130c7984 */ /* 0x000f220000000a00 */
[----:B0-----:R-:W-:-:S03]  /*c8e0*/  DADD R4, R4, R2 ;  /* 0x0000000004047229 */ /* 0x001fc60000000002 */
[----:B------:R-:W0:Y:S05]  /*c8f0*/  LDS.64 R2, [R19+0xfa0] ;  /* 0x000fa00013027984 */ /* 0x000e2a0000000a00 */
[----:B-1----:R-:W-:Y:S01]  /*c900*/  DADD R4, R4, R6 ;  /* 0x0000000004047229 */ /* 0x002fe20000000006 */
[----:B------:R-:W1:Y:S07]  /*c910*/  LDS.64 R6, [R19+0x12c0] ;  /* 0x0012c00013067984 */ /* 0x000e6e0000000a00 */
[----:B--2---:R-:W-:Y:S01]  /*c920*/  DADD R4, R4, R8 ;  /* 0x0000000004047229 */ /* 0x004fe20000000008 */
[----:B------:R-:W2:Y:S07]  /*c930*/  LDS.64 R8, [R19+0x15e0] ;  /* 0x0015e00013087984 */ /* 0x000eae0000000a00 */
[----:B---3--:R-:W-:Y:S01]  /*c940*/  DADD R4, R4, R10 ;  /* 0x0000000004047229 */ /* 0x008fe2000000000a */
[----:B------:R-:W3:Y:S07]  /*c950*/  LDS.64 R10, [R19+0x1900] ;  /* 0x00190000130a7984 */ /* 0x000eee0000000a00 */
[----:B----4-:R-:W-:Y:S01]  /*c960*/  DADD R4, R4, R12 ;  /* 0x0000000004047229 */ /* 0x010fe2000000000c */
[----:B------:R-:W4:Y:S07]  /*c970*/  LDS.64 R12, [R19+0x1c20] ;  /* 0x001c2000130c7984 */ /* 0x000f2e0000000a00 */
[----:B0-----:R-:W-:-:S02]  /*c980*/  DADD R2, R4, R2 ;  /* 0x0000000004027229 */ /* 0x001fc40000000002 */
[----:B------:R-:W0:Y:S06]  /*c990*/  LDS.64 R4, [R19+0x1f40] ;  /* 0x001f400013047984 */ /* 0x000e2c0000000a00 */
        /* <DEDUP_REMOVED lines=8> */
[----:B0-----:R-:W-:Y:S01]  /*ca20*/  DADD R2, R2, R4 ;  /* 0x0000000002027229 */ /* 0x001fe20000000004 */
[----:B------:R-:W0:Y:S07]  /*ca30*/  LDS.64 R4, [R19+0x2ee0] ;  /* 0x002ee00013047984 */ /* 0x000e2e0000000a00 */
[----:B-1----:R-:W-:-:S08]  /*ca40*/  DADD R2, R2, R6 ;  /* 0x0000000002027229 */ /* 0x002fd00000000006 */
[----:B--2---:R-:W-:-:S08]  /*ca50*/  DADD R2, R2, R8 ;  /* 0x0000000002027229 */ /* 0x004fd00000000008 */
[----:B---3--:R-:W-:-:S08]  /*ca60*/  DADD R2, R2, R10 ;  /* 0x0000000002027229 */ /* 0x008fd0000000000a */
[----:B----4-:R-:W-:-:S08]  /*ca70*/  DADD R2, R2, R12 ;  /* 0x0000000002027229 */ /* 0x010fd0000000000c */
[----:B0-----:R-:W-:Y:S01]  /*ca80*/  DADD R2, R2, R4 ;  /* 0x0000000002027229 */ /* 0x001fe20000000004 */
[----:B------:R-:W-:Y:S10]  /*ca90*/  @P2 BRA `(.L_x_1598) ;  /* 0xfffffffc00702947 */ /* 0x000ff4000383ffff */
[----:B------:R-:W-:-:S07]  /*caa0*/  MOV R18, R15 ;  /* 0x0000000f00127202 */ /* 0x000fce0000000f00 */
.L_x_1597:
[----:B------:R-:W-:-:S13]  /*cab0*/  ISETP.NE.AND P2, PT, R0, RZ, PT ;  /* 0x000000ff0000720c */ /* 0x000fda0003f45270 */
[----:B------:R-:W-:Y:S05]  /*cac0*/  @!P2 BRA `(.L_x_1599) ;  /* 0x0000000000b0a947 */ /* 0x000fea0003800000 */
[----:B------:R-:W-:Y:S01]  /*cad0*/  ISETP.NE.AND P2, PT, R14, RZ, PT ;  /* 0x000000ff0e00720c */ /* 0x000fe20003f45270 */
[----:B------:R-:W-:-:S12]  /*cae0*/  @!P0 BRA `(.L_x_1600) ;  /* 0x0000000000488947 */ /* 0x000fd80003800000 */
[C---:B------:R-:W-:Y:S02]  /*caf0*/  IMAD R19, R18.reuse, 0x320, R21 ;  /* 0x0000032012137824 */ /* 0x040fe400078e0215 */
[----:B------:R-:W-:-:S03]  /*cb00*/  VIADD R18, R18, 0x8 ;  /* 0x0000000812127836 */ /* 0x000fc60000000000 */
[----:B------:R-:W0:Y:S04]  /*cb10*/  LDS.64 R4, [R19] ;  /* 0x0000000013047984 */ /* 0x000e280000000a00 */
        /* <DEDUP_REMOVED lines=10> */
[----:B---3--:R-:W-:-:S08]  /*cbc0*/  DADD R4, R4, R10 ;  /* 0x0000000004047229 */ /* 0x008fd0000000000a */
[----:B----4-:R-:W-:-:S08]  /*cbd0*/  DADD R4, R4, R12 ;  /* 0x0000000004047229 */ /* 0x010fd0000000000c */
[----:B0-----:R-:W-:-:S08]  /*cbe0*/  DADD R2, R4, R2 ;  /* 0x0000000004027229 */ /* 0x001fd00000000002 */
[----:B-1----:R-:W-:-:S08]  /*cbf0*/  DADD R2, R2, R6 ;  /* 0x0000000002027229 */ /* 0x002fd00000000006 */
[----:B--2---:R-:W-:-:S11]  /*cc00*/  DADD R2, R2, R8 ;  /* 0x0000000002027229 */ /* 0x004fd60000000008 */
.L_x_1600:
        /* <DEDUP_REMOVED lines=8> */
[----:B------:R-:W3:Y:S01]  /*cc90*/  LDS.64 R10, [R12+0x960] ;  /* 0x000960000c0a7984 */ /* 0x000ee20000000a00 */
[----:B0-----:R-:W-:-:S08]  /*cca0*/  DADD R4, R2, R4 ;  /* 0x0000000002047229 */ /* 0x001fd00000000004 */
[----:B-1----:R-:W-:-:S08]  /*ccb0*/  DADD R4, R4, R6 ;  /* 0x0000000004047229 */ /* 0x002fd00000000006 */
[----:B--2---:R-:W-:-:S08]  /*ccc0*/  DADD R4, R4, R8 ;  /* 0x0000000004047229 */ /* 0x004fd00000000008 */
[----:B---3--:R-:W-:-:S11]  /*ccd0*/  DADD R2, R4, R10 ;  /* 0x0000000004027229 */ /* 0x008fd6000000000a */
.L_x_1601:
[----:B------:R-:W-:Y:S05]  /*cce0*/  @!P2 BRA `(.L_x_1599) ;  /* 0x000000000028a947 */ /* 0x000fea0003800000 */
[----:B------:R-:W-:Y:S01]  /*ccf0*/  IMAD R21, R18, 0x320, R21 ;  /* 0x0000032012157824 */ /* 0x000fe200078e0215 */
[----:B------:R-:W-:-:S04]  /*cd00*/  ISETP.NE.AND P2, PT, R16, 0x1, PT ;  /* 0x000000011000780c */ /* 0x000fc80003f45270 */
[----:B------:R-:W0:Y:S02]  /*cd10*/  LDS.64 R4, [R21] ;  /* 0x0000000015047984 */ /* 0x000e240000000a00 */
[----:B0-----:R-:W-:-:S07]  /*cd20*/  DADD R2, R2, R4 ;  /* 0x0000000002027229 */ /* 0x001fce0000000004 */
[----:B------:R-:W-:Y:S05]  /*cd30*/  @!P2 BRA `(.L_x_1599) ;  /* 0x000000000014a947 */ /* 0x000fea0003800000 */
[----:B------:R-:W-:Y:S01]  /*cd40*/  ISETP.NE.AND P2, PT, R16, 0x2, PT ;  /* 0x000000021000780c */ /* 0x000fe20003f45270 */
[----:B------:R-:W0:-:S12]  /*cd50*/  LDS.64 R4, [R21+0x320] ;  /* 0x0003200015047984 */ /* 0x000e180000000a00 */
[----:B------:R-:W1:Y:S01]  /*cd60*/  @P2 LDS.64 R6, [R21+0x640] ;  /* 0x0006400015062984 */ /* 0x000e620000000a00 */
[----:B0-----:R-:W-:-:S08]  /*cd70*/  DADD R2, R2, R4 ;  /* 0x0000000002027229 */ /* 0x001fd00000000004 */
[----:B-1----:R-:W-:-:S11]  /*cd80*/  @P2 DADD R2, R2, R6 ;  /* 0x0000000002022229 */ /* 0x002fd60000000006 */
.L_x_1599:
[----:B------:R-:W0:Y:S02]  /*cd90*/  LDC.64 R4, c[0x0][0x400] ;  /* 0x00010000ff047b82 */ /* 0x000e240000000a00 */
[----:B0-----:R-:W-:-:S06]  /*cda0*/  IMAD.WIDE.U32 R4, R17, 0x8, R4 ;  /* 0x0000000811047825 */ /* 0x001fcc00078e0004 */
[----:B------:R-:W2:Y:S01]  /*cdb0*/  LDG.E.64 R4, desc[UR36][R4.64] ;  /* 0x0000002404047981 */ /* 0x000ea2000c1e1b00 */
[----:B------:R-:W-:-:S05]  /*cdc0*/  VIADD R6, R20, 0x6590 ;  /* 0x0000659014067836 */ /* 0x000fca0000000000 */
[----:B------:R-:W-:-:S04]  /*cdd0*/  LEA R6, R23, R6, 0x18 ;  /* 0x0000000617067211 */ /* 0x000fc800078ec0ff */
[C---:B------:R-:W-:Y:S01]  /*cde0*/  LEA R7, R17.reuse, R6, 0x3 ;  /* 0x0000000611077211 */ /* 0x040fe200078e18ff */
[----:B------:R-:W-:-:S05]  /*cdf0*/  VIADD R17, R17, 0x20 ;  /* 0x0000002011117836 */ /* 0x000fca0000000000 */
[----:B------:R-:W-:Y:S01]  /*ce00*/  ISETP.GE.U32.AND P2, PT, R17, UR46, PT ;  /* 0x0000002e11007c0c */ /* 0x000fe2000bf46070 */
[----:B--2---:R-:W-:-:S07]  /*ce10*/  DMUL R2, R4, R2 ;  /* 0x0000000204027228 */ /* 0x004fce0000000000 */
[----:B------:R0:W-:Y:S05]  /*ce20*/  STS.64 [R7], R2 ;  /* 0x0000000207007388 */ /* 0x0001ea0000000a00 */
[----:B------:R-:W-:Y:S05]  /*ce30*/  @!P2 BRA `(.L_x_1602) ;  /* 0xfffffff8005ca947 */ /* 0x000fea000383ffff */
[----:B------:R-:W-:Y:S05]  /*ce40*/  BSYNC.RECONVERGENT B1 ;  /* 0x0000000000017941 */ /* 0x000fea0003800200 */
.L_x_1596:
[----:B------:R-:W-:Y:S05]  /*ce50*/  BRA `(.L_x_1594) ;  /* 0x0000000800bc7947 */ /* 0x000fea0003800000 */
.L_x_1595:
        /* <DEDUP_REMOVED lines=13> */
[----:B------:R-:W-:Y:S02]  /*cf30*/  IMAD.MOV.U32 R8, RZ, RZ, RZ ;  /* 0x000000ffff087224 */ /* 0x000fe400078e00ff */
[----:B------:R-:W-:Y:S01]  /*cf40*/  IMAD.MOV.U32 R41, RZ, RZ, R42 ;  /* 0x000000ffff297224 */ /* 0x000fe200078e002a */
[----:B------:R-:W-:Y:S02]  /*cf50*/  IADD3 R2, PT, PT, R0, 0x6590, RZ ;  /* 0x0000659000027810 */ /* 0x000fe40007ffe0ff */
[----:B------:R-:W-:-:S04]  /*cf60*/  LEA.HI R0, R3, 0x1, RZ, 0x1b ;  /* 0x0000000103007811 */ /* 0x000fc800078fd8ff */
[----:B------:R-:W-:Y:S02]  /*cf70*/  LOP3.LUT R11, R0, 0x3, RZ, 0xc0, !PT ;  /* 0x00000003000b7812 */ /* 0x000fe400078ec0ff */
[----:B0-----:R-:W-:-:S07]  /*cf80*/  LEA R10, R5, R2, 0x18 ;  /* 0x00000002050a7211 */ /* 0x001fce00078ec0ff */
.L_x_1605:
[----:B-1----:R-:W-:-:S06]  /*cf90*/  IMAD.WIDE.U32 R2, R41, 0x8, R6 ;  /* 0x0000000829027825 */ /* 0x002fcc00078e0006 */
[----:B------:R-:W2:Y:S01]  /*cfa0*/  LDG.E.64 R2, desc[UR36][R2.64] ;  /* 0x0000002402027981 */ /* 0x000ea2000c1e1b00 */
[C---:B0-----:R-:W-:Y:S01]  /*cfb0*/  IMAD R9, R41.reuse, 0x8, R10 ;  /* 0x0000000829097824 */ /* 0x041fe200078e020a */
[----:B------:R-:W-:Y:S01]  /*cfc0*/  IADD3 R8, PT, PT, R8, 0x1, RZ ;  /* 0x0000000108087810 */ /* 0x000fe20007ffe0ff */
[----:B------:R-:W-:-:S03]  /*cfd0*/  VIADD R41, R41, 0x20 ;  /* 0x0000002029297836 */ /* 0x000fc60000000000 */
[----:B------:R-:W-:Y:S01]  /*cfe0*/  ISETP.NE.AND P0, PT, R8, R11, PT ;  /* 0x0000000b0800720c */ /* 0x000fe20003f05270 */
[----:B--2---:R-:W-:-:S07]  /*cff0*/  DMUL R4, RZ, R2 ;  /* 0x00000002ff047228 */ /* 0x004fce0000000000 */
[----:B------:R0:W-:Y:S05]  /*d000*/  STS.64 [R9], R4 ;  /* 0x0000000409007388 */ /* 0x0001ea0000000a00 */
[----:B------:R-:W-:Y:S05]  /*d010*/  @P0 BRA `(.L_x_1605) ;  /* 0xfffffffc00dc0947 */ /* 0x000fea000383ffff */
.L_x_1604:
[----:B------:R-:W-:Y:S05]  /*d020*/  BSYNC.RECONVERGENT B1 ;  /* 0x0000000000017941 */ /* 0x000fea0003800200 */
.L_x_1603:
        /* <DEDUP_REMOVED lines=13> */
[C---:B------:R-:W-:Y:S01]  /*d100*/  @P0 IMAD R13, R41.reuse, 0x8, R40 ;  /* 0x00000008290d0824 */ /* 0x040fe200078e0228 */
[----:B------:R-:W-:-:S04]  /*d110*/  @P0 IADD3 R41, PT, PT, R41, 0x80, RZ ;  /* 0x0000008029290810 */ /* 0x000fc80007ffe0ff */
        /* <DEDUP_REMOVED lines=16> */
.L_x_1608:
        /* <DEDUP_REMOVED lines=60> */
.L_x_1607:
[----:B------:R-:W-:Y:S05]  /*d5e0*/  BSYNC.RECONVERGENT B1 ;  /* 0x0000000000017941 */ /* 0x000fea0003800200 */
.L_x_1606:
[C---:B------:R-:W-:Y:S01]  /*d5f0*/  ISETP.LT.U32.AND P1, PT, R41.reuse, UR46, PT ;  /* 0x0000002e29007c0c */ /* 0x040fe2000bf21070 */
[----:B------:R-:W-:Y:S01]  /*d600*/  BSSY.RECONVERGENT B1, `(.L_x_1609) ;  /* 0x0000023000017945 */ /* 0x000fe20003800200 */
[----:B------:R-:W-:-:S04]  /*d610*/  IADD3 R0, PT, PT, -R41, UR46, RZ ;  /* 0x0000002e29007c10 */ /* 0x000fc8000fffe1ff */
[----:B------:R-:W-:-:S13]  /*d620*/  ISETP.LE.U32.OR P1, PT, R0, 0x80, !P1 ;  /* 0x000000800000780c */ /* 0x000fda0004f23470 */
[----:B------:R-:W-:Y:S05]  /*d630*/  @P1 BRA `(.L_x_1610) ;  /* 0x00000000007c1947 */ /* 0x000fea0003800000 */
[----:B01----:R-:W0:Y:S01]  /*d640*/  LDC.64 R10, c[0x0][0x400] ;  /* 0x00010000ff0a7b82 */ /* 0x003e220000000a00 */
[C---:B------:R-:W-:Y:S01]  /*d650*/  IADD3 R3, PT, PT, R41.reuse, 0x80, RZ ;  /* 0x0000008029037810 */ /* 0x040fe20007ffe0ff */
        /* <DEDUP_REMOVED lines=29> */
.L_x_1610:
[----:B------:R-:W-:Y:S05]  /*d830*/  BSYNC.RECONVERGENT B1 ;  /* 0x0000000000017941 */ /* 0x000fea0003800200 */
.L_x_1609:
        /* <DEDUP_REMOVED lines=17> */
.L_x_1594:
[----:B------:R-:W-:Y:S05]  /*d950*/  BSYNC.RECONVERGENT B0 ;  /* 0x0000000000007941 */ /* 0x000fea0003800200 */
.L_x_1593:
[----:B------:R-:W-:Y:S06]  /*d960*/  BAR.SYNC.DEFER_BLOCKING 0x0 ;  /* 0x0000000000007b1d */ /* 0x000fec0000010000 */
[----:B------:R-:W-:Y:S05]  /*d970*/  BRA `(.L_x_1611) ;  /* 0x0000005400607947 */ /* 0x000fea0003800000 */
.L_x_1436:
        /* <DEDUP_REMOVED lines=62> */
[----:B------:R-:W-:Y:S01]  /*dd60*/  MOV R4, UR12 ;  /* 0x0000000c00047c02 */ /* 0x000fe20008000f00 */
[----:B------:R-:W-:Y:S01]  /*dd70*/  IMAD.U32 R5, RZ, RZ, UR13 ;  /* 0x0000000dff057e24 */ /* 0x000fe2000f8e00ff */
[----:B------:R-:W-:Y:S01]  /*dd80*/  MOV R16, 0x0 ;  /* 0x0000000000107802 */ /* 0x000fe20000000f00 */
[----:B------:R-:W-:Y:S01]  /*dd90*/  IMAD.U32 R6, RZ, RZ, UR10 ;  /* 0x0000000aff067e24 */ /* 0x000fe2000f8e00ff */
[----:B------:R-:W-:Y:S01]  /*dda0*/  CS2R R22, SRZ ;  /* 0x0000000000167805 */ /* 0x000fe2000001ff00 */
[----:B------:R-:W-:Y:S01]  /*ddb0*/  IMAD.U32 R7, RZ, RZ, UR11 ;  /* 0x0000000bff077e24 */ /* 0x000fe2000f8e00ff */
[----:B------:R-:W-:Y:S01]  /*ddc0*/  CS2R R10, SRZ ;  /* 0x00000000000a7805 */ /* 0x000fe2000001ff00 */
[----:B------:R-:W-:Y:S01]  /*ddd0*/  DMUL R4, R4, UR12 ;  /* 0x0000000c04047c28 */ /* 0x000fe20008000000 */
[----:B------:R-:W-:Y:S01]  /*dde0*/  IMAD.MOV.U32 R17, RZ, RZ, 0x3ff00000 ;  /* 0x3ff00000ff117424 */ /* 0x000fe200078e00ff */
[----:B------:R-:W-:Y:S01]  /*ddf0*/  UIADD3 UR16, UPT, UPT, UR16, UR45, URZ ;  /* 0x0000002d10107290 */ /* 0x000fe2000fffe0ff */
[----:B------:R-:W-:-:S05]  /*de00*/  UMOV UR6, URZ ;  /* 0x000000ff00067c82 */ /* 0x000fca0008000000 */
[----:B------:R-:W-:-:S08]  /*de10*/  DFMA R4, R6, UR10, R4 ;  /* 0x0000000a06047c2b */ /* 0x000fd00008000004 */
[----:B------:R-:W-:-:S11]  /*de20*/  DFMA R14, R2, R2, R4 ;  /* 0x00000002020e722b */ /* 0x000fd60000000004 */
.L_x_1671:
        /* <DEDUP_REMOVED lines=21> */
[----:B------:R-:W-:-:S07]  /*df80*/  MOV R4, 0x1 ;  /* 0x0000000100047802 */ /* 0x000fce0000000f00 */
        /* <DEDUP_REMOVED lines=32> */
[----:B-1----:R-:W-:Y:S05]  /*e190*/  CALL.REL.NOINC `($__internal_21_$__cuda_sm20_div_rn_f64_full) ;  /* 0x0000007400b87944 */ /* 0x002fea0003c00000 */
[----:B------:R-:W-:Y:S02]  /*e1a0*/  IMAD.MOV.U32 R4, RZ, RZ, R72 ;  /* 0x000000ffff047224 */ /* 0x000fe400078e0048 */
[----:B------:R-:W-:-:S07]  /*e1b0*/  IMAD.MOV.U32 R5, RZ, RZ, R73 ;  /* 0x000000ffff057224 */ /* 0x000fce00078e0049 */
.L_x_1614:
        /* <DEDUP_REMOVED lines=27> */
[----:B-1----:R-:W-:Y:S05]  /*e370*/  CALL.REL.NOINC `($__internal_22_$__cuda_sm20_dsqrt_rn_f64_mediumpath_v1) ;  /* 0x0000007800ac7944 */ /* 0x002fea0003c00000 */
[----:B------:R-:W-:Y:S02]  /*e380*/  IMAD.MOV.U32 R24, RZ, RZ, R64 ;  /* 0x000000ffff187224 */ /* 0x000fe400078e0040 */
[----:B------:R-:W-:-:S07]  /*e390*/  IMAD.MOV.U32 R25, RZ, RZ, R65 ;  /* 0x000000ffff197224 */ /* 0x000fce00078e0041 */
.L_x_1615:
[----:B------:R-:W-:Y:S05]  /*e3a0*/  BSYNC.RECONVERGENT B0 ;  /* 0x0000000000007941 */ /* 0x000fea0003800200 */
.L_x_1613:
        /* <DEDUP_REMOVED lines=41> */
.L_x_1617:
[----:B0-----:R-:W-:Y:S01]  /*e640*/  IMAD.MOV.U32 R10, RZ, RZ, R22 ;  /* 0x000000ffff0a7224 */ /* 0x001fe200078e0016 */
        /* <DEDUP_REMOVED lines=10> */
.L_x_1642:
        /* <DEDUP_REMOVED lines=35> */
[----:B-1----:R-:W-:Y:S05]  /*e920*/  CALL.REL.NOINC `($__internal_21_$__cuda_sm20_div_rn_f64_full) ;  /* 0x0000006c00d47944 */ /* 0x002fea0003c00000 */
[----:B------:R-:W-:Y:S01]  /*e930*/  IMAD.MOV.U32 R4, RZ, RZ, R72 ;  /* 0x000000ffff047224 */ /* 0x000fe200078e0048 */
[----:B------:R-:W-:-:S07]  /*e940*/  MOV R5, R73 ;  /* 0x0000004900057202 */ /* 0x000fce0000000f00 */
.L_x_1622:
        /* <DEDUP_REMOVED lines=20> */
[----:B------:R-:W-:Y:S01]  /*ea90*/  MOV R4, R72 ;  /* 0x0000004800047202 */ /* 0x000fe20000000f00 */
[----:B------:R-:W-:-:S07]  /*eaa0*/  IMAD.MOV.U32 R5, RZ, RZ, R73 ;  /* 0x000000ffff057224 */ /* 0x000fce00078e0049 */
.L_x_1624:
[----:B------:R-:W-:Y:S05]  /*eab0*/  BSYNC.RECONVERGENT B0 ;  /* 0x0000000000007941 */ /* 0x000fea0003800200 */
.L_x_1623:
        /* <DEDUP_REMOVED lines=19> */
[----:B-1----:R-:W-:Y:S05]  /*ebf0*/  CALL.REL.NOINC `($__internal_21_$__cuda_sm20_div_rn_f64_full) ;  /* 0x0000006c00207944 */ /* 0x002fea0003c00000 */
[----:B------:R-:W-:Y:S02]  /*ec00*/  IMAD.MOV.U32 R6, RZ, RZ, R72 ;  /* 0x000000ffff067224 */ /* 0x000fe400078e0048 */
[----:B------:R-:W-:-:S07]  /*ec10*/  IMAD.MOV.U32 R7, RZ, RZ, R73 ;  /* 0x000000ffff077224 */ /* 0x000fce00078e0049 */
.L_x_1625:
        /* <DEDUP_REMOVED lines=19> */
[----:B-1----:R-:W-:Y:S05]  /*ed50*/  CALL.REL.NOINC `($__internal_21_$__cuda_sm20_div_rn_f64_full) ;  /* 0x0000006800c87944 */ /* 0x002fea0003c00000 */
[----:B------:R-:W-:Y:S02]  /*ed60*/  IMAD.MOV.U32 R6, RZ, RZ, R72 ;  /* 0x000000ffff067224 */ /* 0x000fe400078e0048 */
[----:B------:R-:W-:-:S07]  /*ed70*/  IMAD.MOV.U32 R7, RZ, RZ, R73 ;  /* 0x000000ffff077224 */ /* 0x000fce00078e0049 */
.L_x_1627:
[----:B------:R-:W-:Y:S05]  /*ed80*/  BSYNC.RECONVERGENT B0 ;  /* 0x0000000000007941 */ /* 0x000fea0003800200 */
.L_x_1626:
        /* <DEDUP_REMOVED lines=11> */
.L_x_1620:
[----:B------:R-:W0:Y:S01]  /*ee40*/  LDS R6, [UR18+0x4] ;  /* 0x00000412ff067984 */ /* 0x000e220008000800 */
[----:B------:R-:W-:Y:S01]  /*ee50*/  DMUL R4, R2, R10 ;  /* 0x0000000a02047228 */ /* 0x000fe20000000000 */
[----:B------:R-:W-:Y:S01]  /*ee60*/  UMOV UR7, 0x1 ;  /* 0x0000000100077882 */ /* 0x000fe20000000000 */
[----:B0-----:R-:W0:Y:S06]  /*ee70*/  I2F.F64 R6, R6 ;  /* 0x0000000600067312 */ /* 0x001e2c0000201c00 */
[----:B0-----:R-:W-:-:S07]  /*ee80*/  DMUL R4, R4, R6 ;  /* 0x0000000604047228 */ /* 0x001fce0000000000 */
[----:B------:R0:W-:Y:S01]  /*ee90*/  STL.64 [R1+0x328], R4 ;  /* 0x0003280401007387 */ /* 0x0001e20000100a00 */
[----:B------:R-:W-:Y:S05]  /*eea0*/  BRA `(.L_x_1621) ;  /* 0x0000000000147947 */ /* 0x000fea0003800000 */
.L_x_1619:
[----:B------:R-:W0:Y:S01]  /*eeb0*/  LDS R0, [UR18] ;  /* 0x00000012ff007984 */ /* 0x000e220008000800 */
[----:B------:R-:W-:Y:S01]  /*eec0*/  UMOV UR7, URZ ;  /* 0x000000ff00077c82 */ /* 0x000fe20008000000 */
[----:B0-----:R-:W0:Y:S02]  /*eed0*/  I2F.F64 R4, R0 ;  /* 0x0000000000047312 */ /* 0x001e240000201c00 */
[----:B0-----:R-:W-:-:S07]  /*eee0*/  DMUL R4, R10, R4 ;  /* 0x000000040a047228 */ /* 0x001fce0000000000 */
[----:B------:R3:W-:Y:S04]  /*eef0*/  STL.64 [R1+0x320], R4 ;  /* 0x0003200401007387 */ /* 0x0007e80000100a00 */
.L_x_1621:
        /* <DEDUP_REMOVED lines=32> */
[----:B01----:R-:W-:Y:S05]  /*f100*/  CALL.REL.NOINC `($__internal_21_$__cuda_sm20_div_rn_f64_full) ;  /* 0x0000006400dc7944 */ /* 0x003fea0003c00000 */
[----:B------:R-:W-:Y:S01]  /*f110*/  MOV R6, R72 ;  /* 0x0000004800067202 */ /* 0x000fe20000000f00 */
[----:B------:R-:W-:-:S07]  /*f120*/  IMAD.MOV.U32 R7, RZ, RZ, R73 ;  /* 0x000000ffff077224 */ /* 0x000fce00078e0049 */
.L_x_1628:
        /* <DEDUP_REMOVED lines=28> */
[----:B------:R-:W-:Y:S01]  /*f2f0*/  MOV R22, R64 ;  /* 0x0000004000167202 */ /* 0x000fe20000000f00 */
[----:B------:R-:W-:-:S07]  /*f300*/  IMAD.MOV.U32 R23, RZ, RZ, R65 ;  /* 0x000000ffff177224 */ /* 0x000fce00078e0041 */
.L_x_1630:
[----:B------:R-:W-:Y:S05]  /*f310*/  BSYNC.RECONVERGENT B0 ;  /* 0x0000000000007941 */ /* 0x000fea0003800200 */
.L_x_1629:
        /* <DEDUP_REMOVED lines=29> */
.L_x_1633:
        /* <DEDUP_REMOVED lines=22> */
.L_x_1635:
[----:B------:R-:W-:Y:S05]  /*f650*/  BSYNC.RECONVERGENT B0 ;  /* 0x0000000000007941 */ /* 0x000fea0003800200 */
.L_x_1634:
        /* <DEDUP_REMOVED lines=22> */
.L_x_1636:
        /* <DEDUP_REMOVED lines=22> */
.L_x_1638:
[----:B------:R-:W-:Y:S05]  /*f920*/  BSYNC.RECONVERGENT B0 ;  /* 0x0000000000007941 */ /* 0x000fea0003800200 */
.L_x_1637:
        /* <DEDUP_REMOVED lines=8> */
.L_x_1631:
        /* <DEDUP_REMOVED lines=9> */
.L_x_1632:
        /* <DEDUP_REMOVED lines=27> */
[----:B-1----:R-:W-:Y:S05]  /*fbf0*/  CALL.REL.NOINC `($__internal_21_$__cuda_sm20_div_rn_f64_full) ;  /* 0x0000005c00207944 */ /* 0x002fea0003c00000 */
[----:B------:R-:W-:Y:S02]  /*fc00*/  IMAD.MOV.U32 R4, RZ, RZ, R72 ;  /* 0x000000ffff047224 */ /* 0x000fe400078e0048 */
[----:B------:R-:W-:-:S07]  /*fc10*/  IMAD.MOV.U32 R5, RZ, RZ, R73 ;  /* 0x000000ffff057224 */ /* 0x000fce00078e0049 */
.L_x_1639:
        /* <DEDUP_REMOVED lines=30> */
.L_x_1641:
[----:B------:R-:W-:Y:S05]  /*fe00*/  BSYNC.RECONVERGENT B0 ;  /* 0x0000000000007941 */ /* 0x000fea0003800200 */
.L_x_1640:
[----:B------:R-:W-:-:S09]  /*fe10*/  UISETP.NE.AND UP0, UPT, UR4, UR16, UPT ;  /* 0x000000100400728c */ /* 0x000fd2000bf05270 */
[----:B------:R-:W-:Y:S05]  /*fe20*/  BRA.U !UP0, `(.L_x_1618) ;  /* 0x0000001d08c87547 */ /* 0x000fea000b800000 */
[----:B------:R-:W-:Y:S01]  /*fe30*/  DMUL R8, R22, R8 ;  /* 0x0000000816087228 */ /* 0x000fe20000000000 */
[----:B------:R-:W-:Y:S10]  /*fe40*/  BRA `(.L_x_1642) ;  /* 0xffffffe800287947 */ /* 0x000ff4000383ffff */
.L_x_1616:
[----:B------:R-:W-:Y:S01]  /*fe50*/  UIADD3 UR7, UPT, UPT, UR16, -UR17, URZ ;  /* 0x8000001110077290 */ /* 0x000fe2000fffe0ff */
[----:B------:R-:W-:Y:S01]  /*fe60*/  MOV R6, R10 ;  /* 0x0000000a00067202 */ /* 0x000fe20000000f00 */
[----:B------:R-:W-:Y:S01]  /*fe70*/  IMAD.MOV.U32 R7, RZ, RZ, R11 ;  /* 0x000000ffff077224 */ /* 0x000fe200078e000b */
[----:B------:R-:W-:Y:S01]  /*fe80*/  MOV R8, R24 ;  /* 0x0000001800087202 */ /* 0x000fe20000000f00 */
        /* <DEDUP_REMOVED lines=14> */
[----:B------:R-:W-:Y:S01]  /*ff70*/  MOV R30, UR8 ;  /* 0x00000008001e7c02 */ /* 0x000fe20008000f00 */
[----:B------:R-:W2:Y:S01]  /*ff80*/  I2F.F64.U32 R64, UR7 ;  /* 0x0000000700407d12 */ /* 0x000ea20008201800 */
[----:B------:R-:W-:-:S03]  /*ff90*/  ULEA UR7, UR17, 0x3, 0x1 ;  /* 0x0000000311077891 */ /* 0x000fc6000f8e08ff */
[----:B------:R-:W-:-:S06]  /*ffa0*/  IMAD R31, R30, 0x8, R1 ;  /* 0x000000081e1f7824 */ /* 0x000fcc00078e0201 */
        /* <DEDUP_REMOVED lines=26> */
[----:B-1----:R-:W-:Y:S05]  /*10150*/  CALL.REL.NOINC `($__internal_21_$__cuda_sm20_div_rn_f64_full) ;  /* 0x0000005400c87944 */ /* 0x002fea0003c00000 */
[----:B------:R-:W-:Y:S01]  /*10160*/  MOV R6, R72 ;  /* 0x0000004800067202 */ /* 0x000fe20000000f00 */
[----:B------:R-:W-:-:S07]  /*10170*/  IMAD.MOV.U32 R7, RZ, RZ, R73 ;  /* 0x000000ffff077224 */ /* 0x000fce00078e0049 */
.L_x_1644:
        /* <DEDUP_REMOVED lines=27> */
[----:B-1----:R-:W-:Y:S05]  /*10330*/  CALL.REL.NOINC `($__internal_22_$__cuda_sm20_dsqrt_rn_f64_mediumpath_v1) ;  /* 0x0000005800bc7944 */ /* 0x002fea0003c00000 */
[----:B------:R-:W-:Y:S01]  /*10340*/  MOV R8, R64 ;  /* 0x0000004000087202 */ /* 0x000fe20000000f00 */
[----:B------:R-:W-:-:S07]  /*10350*/  IMAD.MOV.U32 R9, RZ, RZ, R65 ;  /* 0x000000ffff097224 */ /* 0x000fce00078e0041 */
.L_x_1646:
[----:B------:R-:W-:Y:S05]  /*10360*/  BSYNC.RECONVERGENT B0 ;  /* 0x0000000000007941 */ /* 0x000fea0003800200 */
.L_x_1645:
[----:B------:R-:W-:Y:S01]  /*10370*/  DMUL R8, R8, R24 ;  /* 0x0000001808087228 */ /* 0x000fe20000000000 */
[----:B------:R-:W-:Y:S01]  /*10380*/  IMAD.MOV.U32 R4, RZ, RZ, R24 ;  /* 0x000000ffff047224 */ /* 0x000fe200078e0018 */
[----:B------:R-:W-:Y:S01]  /*10390*/  MOV R6, R22 ;  /* 0x0000001600067202 */ /* 0x000fe20000000f00 */
[----:B------:R-:W-:Y:S01]  /*103a0*/  IMAD.MOV.U32 R5, RZ, RZ, R25 ;  /* 0x000000ffff057224 */ /* 0x000fe200078e0019 */
[----:B------:R-:W-:Y:S01]  /*103b0*/  UMOV UR8, URZ ;  /* 0x000000ff00087c82 */ /* 0x000fe20008000000 */
[----:B------:R-:W-:Y:S01]  /*103c0*/  IMAD.MOV.U32 R7, RZ, RZ, R23 ;  /* 0x000000ffff077224 */ /* 0x000fe200078e0017 */
[----:B------:R-:W-:-:S06]  /*103d0*/  UMOV UR19, UR6 ;  /* 0x0000000600137c82 */ /* 0x000fcc0008000000 */
.L_x_1643:
        /* <DEDUP_REMOVED lines=8> */
[----:B------:R-:W-:Y:S01]  /*10460*/  MOV R10, R6 ;  /* 0x00000006000a7202 */ /* 0x000fe20000000f00 */
[----:B------:R-:W-:Y:S01]  /*10470*/  IMAD.MOV.U32 R23, RZ, RZ, R5 ;  /* 0x000000ffff177224 */ /* 0x000fe200078e0005 */
[----:B------:R-:W-:Y:S01]  /*10480*/  UMOV UR7, UR8 ;  /* 0x0000000800077c82 */ /* 0x000fe20008000000 */
[----:B------:R-:W-:-:S07]  /*10490*/  IMAD.MOV.U32 R11, RZ, RZ, R7 ;  /* 0x000000ffff0b7224 */ /* 0x000fce00078e0007 */
.L_x_1670:
        /* <DEDUP_REMOVED lines=23> */
.L_x_1648:
[----:B------:R-:W-:-:S09]  /*10610*/  UISETP.GE.U32.AND UP0, UPT, UR19, UR24, UPT ;  /* 0x000000181300728c */ /* 0x000fd2000bf06070 */
[----:B------:R-:W-:Y:S05]  /*10620*/  BRA.U !UP0, `(.L_x_1647) ;  /* 0x0000000508a47547 */ /* 0x000fea000b800000 */
[----:B------:R-:W-:Y:S01]  /*10630*/  UIADD3 UR8, UPT, UPT, UR19, -UR17, URZ ;  /* 0x8000001113087290 */ /* 0x000fe2000fffe0ff */
[----:B0-----:R-:W-:-:S08]  /*10640*/  HFMA2 R6, -RZ, RZ, 0, 5.9604644775390625e-08 ;  /* 0x00000001ff067431 */ /* 0x001fd000000001ff */
        /* <DEDUP_REMOVED lines=25> */
.L_x_1649:
        /* <DEDUP_REMOVED lines=22> */
.L_x_1651:
[----:B------:R-:W-:Y:S05]  /*10940*/  BSYNC.RECONVERGENT B0 ;  /* 0x0000000000007941 */ /* 0x000fea0003800200 */
.L_x_1650:
        /* <DEDUP_REMOVED lines=22> */
.L_x_1652:
        /* <DEDUP_REMOVED lines=22> */
.L_x_1654:
[----:B------:R-:W-:Y:S05]  /*10c10*/  BSYNC.RECONVERGENT B0 ;  /* 0x0000000000007941 */ /* 0x000fea0003800200 */
.L_x_1653:
        /* <DEDUP_REMOVED lines=10> */
.L_x_1647:
[----:B------:R-:W-:-:S09]  /*10cc0*/  ULEA UR8, UR7, UR9, 0x3 ;  /* 0x0000000907087291 */ /* 0x000fd2000f8e18ff */
[----:B0-23--:R-:W2:Y:S01]  /*10cd0*/  LDL.64 R6, [UR8] ;  /* 0x00000008ff067983 */ /* 0x00dea20008100a00 */
        /* <DEDUP_REMOVED lines=16> */
[----:B------:R-:W-:Y:S02]  /*10de0*/  IMAD.U32 R28, RZ, RZ, UR27 ;  /* 0x0000001bff1c7e24 */ /* 0x000fe4000f8e00ff */
[----:B------:R-:W-:Y:S01]  /*10df0*/  IMAD R29, R0, 0x8, R1 ;  /* 0x00000008001d7824 */ /* 0x000fe200078e0201 */
[----:B---3--:R-:W-:-:S02]  /*10e00*/  FSETP.GEU.AND P1, PT, |R69|, 6.5827683646048100446e-37, PT ;  /* 0x036000004500780b */ /* 0x008fc40003f2e200 */
[----:B------:R-:W-:Y:S01]  /*10e10*/  LEA R31, R28, R1, 0x3 ;  /* 0x000000011c1f7211 */ /* 0x000fe200078e18ff */
        /* <DEDUP_REMOVED lines=17> */
[----:B01----:R-:W-:Y:S05]  /*10f30*/  CALL.REL.NOINC `($__internal_21_$__cuda_sm20_div_rn_f64_full) ;  /* 0x0000004800507944 */ /* 0x003fea0003c00000 */
[----:B------:R-:W-:Y:S02]  /*10f40*/  IMAD.MOV.U32 R8, RZ, RZ, R72 ;  /* 0x000000ffff087224 */ /* 0x000fe400078e0048 */
[----:B------:R-:W-:-:S07]  /*10f50*/  IMAD.MOV.U32 R9, RZ, RZ, R73 ;  /* 0x000000ffff097224 */ /* 0x000fce00078e0049 */
.L_x_1655:
        /* <DEDUP_REMOVED lines=30> */
.L_x_1657:
[----:B------:R-:W-:Y:S05]  /*11140*/  BSYNC.RECONVERGENT B0 ;  /* 0x0000000000007941 */ /* 0x000fea0003800200 */
.L_x_1656:
        /* <DEDUP_REMOVED lines=33> */
.L_x_1661:
        /* <DEDUP_REMOVED lines=22> */
.L_x_1663:
[----:B------:R-:W-:Y:S05]  /*114c0*/  BSYNC.RECONVERGENT B0 ;  /* 0x0000000000007941 */ /* 0x000fea0003800200 */
.L_x_1662:
        /* <DEDUP_REMOVED lines=22> */
.L_x_1664:
        /* <DEDUP_REMOVED lines=22> */
.L_x_1666:
[----:B------:R-:W-:Y:S05]  /*11790*/  BSYNC.RECONVERGENT B0 ;  /* 0x0000000000007941 */ /* 0x000fea0003800200 */
.L_x_1665:
        /* <DEDUP_REMOVED lines=8> */
.L_x_1659:
[----:B------:R-:W0:Y:S01]  /*11820*/  LDS R0, [UR18+0x4] ;  /* 0x00000412ff007984 */ /* 0x000e220008000800 */
[----:B------:R-:W-:Y:S01]  /*11830*/  DMUL R4, R2, R22 ;  /* 0x0000001602047228 */ /* 0x000fe20000000000 */
[----:B------:R-:W-:Y:S01]  /*11840*/  UMOV UR7, 0x1 ;  /* 0x0000000100077882 */ /* 0x000fe20000000000 */
[----:B0-----:R-:W0:Y:S06]  /*11850*/  I2F.F64 R6, R0 ;  /* 0x0000000000067312 */ /* 0x001e2c0000201c00 */
[----:B0-----:R-:W-:-:S07]  /*11860*/  DMUL R6, R4, R6 ;  /* 0x0000000604067228 */ /* 0x001fce0000000000 */
[----:B------:R3:W-:Y:S01]  /*11870*/  STL.64 [R1+0x328], R6 ;  /* 0x0003280601007387 */ /* 0x0007e20000100a00 */
[----:B------:R-:W-:Y:S05]  /*11880*/  BRA `(.L_x_1660) ;  /* 0x0000000000147947 */ /* 0x000fea0003800000 */
.L_x_1658:
[----:B------:R-:W0:Y:S01]  /*11890*/  LDS R0, [UR18] ;  /* 0x00000012ff007984 */ /* 0x000e220008000800 */
[----:B------:R-:W-:Y:S01]  /*118a0*/  UMOV UR7, URZ ;  /* 0x000000ff00077c82 */ /* 0x000fe20008000000 */
[----:B0-----:R-:W0:Y:S02]  /*118b0*/  I2F.F64 R6, R0 ;  /* 0x0000000000067312 */ /* 0x001e240000201c00 */
[----:B0-----:R-:W-:-:S07]  /*118c0*/  DMUL R6, R22, R6 ;  /* 0x0000000616067228 */ /* 0x001fce0000000000 */
[----:B------:R0:W-:Y:S04]  /*118d0*/  STL.64 [R1+0x320], R6 ;  /* 0x0003200601007387 */ /* 0x0001e80000100a00 */
.L_x_1660:
        /* <DEDUP_REMOVED lines=13> */
[----:B------:R-:W-:Y:S02]  /*119b0*/  IMAD.U32 R26, RZ, RZ, UR8 ;  /* 0x00000008ff1a7e24 */ /* 0x000fe4000f8e00ff */
[----:B------:R-:W-:Y:S01]  /*119c0*/  IMAD R27, R0, 0x8, R1 ;  /* 0x00000008001b7824 */ /* 0x000fe200078e0201 */
[----:B-----5:R-:W-:-:S02]  /*119d0*/  FSETP.GEU.AND P1, PT, |R69|, 6.5827683646048100446e-37, PT ;  /* 0x036000004500780b */ /* 0x020fc40003f2e200 */
[----:B------:R-:W-:Y:S01]  /*119e0*/  LEA R29, R26, R1, 0x3 ;  /* 0x000000011a1d7211 */ /* 0x000fe200078e18ff */
        /* <DEDUP_REMOVED lines=17> */
[----:B-1----:R-:W-:Y:S05]  /*11b00*/  CALL.REL.NOINC `($__internal_21_$__cuda_sm20_div_rn_f64_full) ;  /* 0x0000003c005c7944 */ /* 0x002fea0003c00000 */
[----:B------:R-:W-:Y:S02]  /*11b10*/  IMAD.MOV.U32 R4, RZ, RZ, R72 ;  /* 0x000000ffff047224 */ /* 0x000fe400078e0048 */
[----:B------:R-:W-:-:S07]  /*11b20*/  IMAD.MOV.U32 R5, RZ, RZ, R73 ;  /* 0x000000ffff057224 */ /* 0x000fce00078e0049 */
.L_x_1667:
        /* <DEDUP_REMOVED lines=30> */
.L_x_1669:
[----:B------:R-:W-:Y:S05]  /*11d10*/  BSYNC.RECONVERGENT B0 ;  /* 0x0000000000007941 */ /* 0x000fea0003800200 */
.L_x_1668:
[----:B------:R-:W-:Y:S01]  /*11d20*/  UISETP.NE.AND UP0, UPT, UR19, UR16, UPT ;  /* 0x000000101300728c */ /* 0x000fe2000bf05270 */
[----:B------:R-:W-:-:S08]  /*11d30*/  DMUL R8, R22, R8 ;  /* 0x0000000816087228 */ /* 0x000fd00000000000 */
[----:B------:R-:W-:Y:S05]  /*11d40*/  BRA.U UP0, `(.L_x_1670) ;  /* 0xffffffe500d47547 */ /* 0x000fea000b83ffff */
.L_x_1618:
[----:B------:R-:W-:-:S09]  /*11d50*/  UISETP.NE.AND UP0, UPT, UR17, UR38, UPT ;  /* 0x000000261100728c */ /* 0x000fd2000bf05270 */
[----:B------:R-:W-:Y:S05]  /*11d60*/  BRA.U UP0, `(.L_x_1671) ;  /* 0xffffffc100307547 */ /* 0x000fea000b83ffff */
[----:B------:R-:W-:-:S09]  /*11d70*/  UISETP.GE.AND UP0, UPT, UR38, URZ, UPT ;  /* 0x000000ff2600728c */ /* 0x000fd2000bf06270 */
[----:B------:R-:W-:Y:S05]  /*11d80*/  BRA.U !UP0, `(.L_x_1612) ;  /* 0x0000000d081c7547 */ /* 0x000fea000b800000 */
[----:B------:R-:W0:Y:S01]  /*11d90*/  MUFU.RSQ64H R3, R15 ;  /* 0x0000000f00037308 */ /* 0x000e220000001c00 */
[----:B------:R-:W-:Y:S01]  /*11da0*/  IADD3 R2, PT, PT, R15, -0x3500000, RZ ;  /* 0xfcb000000f027810 */ /* 0x000fe20007ffe0ff */
[----:B------:R-:W-:Y:S02]  /*11db0*/  IMAD.MOV.U32 R6, RZ, RZ, 0x0 ;  /* 0x00000000ff067424 */ /* 0x000fe400078e00ff */
        /* <DEDUP_REMOVED lines=26> */
.L_x_1672:
[----:B------:R-:W0:Y:S01]  /*11f60*/  S2UR UR5, SR_CgaCtaId ;  /* 0x00000000000579c3 */ /* 0x000e220000008800 */
[----:B------:R-:W-:Y:S01]  /*11f70*/  UMOV UR6, 0xd9d7bdbb ;  /* 0xd9d7bdbb00067882 */ /* 0x000fe20000000000 */
[----:B------:R-:W-:Y:S01]  /*11f80*/  UMOV UR7, 0x3ddb7cdf ;  /* 0x3ddb7cdf00077882 */ /* 0x000fe20000000000 */
[----:B------:R-:W-:Y:S01]  /*11f90*/  UMOV UR4, 0x400 ;  /* 0x0000040000047882 */ /* 0x000fe20000000000 */
[----:B------:R-:W-:Y:S01]  /*11fa0*/  DSETP.GEU.AND P0, PT, R14, UR6, PT ;  /* 0x000000060e007e2a */ /* 0x000fe2000bf0e000 */
[----:B------:R-:W-:Y:S01]  /*11fb0*/  UIADD3 UR4, UPT, UPT, UR4, 0x68b0, URZ ;  /* 0x000068b004047890 */ /* 0x000fe2000fffe0ff */
[----:B------:R-:W-:Y:S01]  /*11fc0*/  MOV R68, R10 ;  /* 0x0000000a00447202 */ /* 0x000fe20000000f00 */
[----:B------:R-:W-:Y:S01]  /*11fd0*/  IMAD.MOV.U32 R69, RZ, RZ, R11 ;  /* 0x000000ffff457224 */ /* 0x000fe200078e000b */
[----:B------:R-:W-:Y:S01]  /*11fe0*/  PRMT R0, RZ, 0x7610, R0 ;  /* 0x00007610ff007816 */ /* 0x000fe20000000000 */
[----:B------:R-:W-:Y:S01]  /*11ff0*/  IMAD.MOV.U32 R44, RZ, RZ, RZ ;  /* 0x000000ffff2c7224 */ /* 0x000fe200078e00ff */
[----:B------:R-:W-:Y:S01]  /*12000*/  FSEL R4, R14, RZ, P0 ;  /* 0x000000ff0e047208 */ /* 0x000fe20000000000 */
[----:B------:R-:W-:Y:S01]  /*12010*/  UMOV UR7, 0x1 ;  /* 0x0000000100077882 */ /* 0x000fe20000000000 */
[----:B------:R-:W-:-:S02]  /*12020*/  FSEL R5, R15, 1.875, P0 ;  /* 0x3ff000000f057808 */ /* 0x000fc40000000000 */
[----:B------:R-:W-:Y:S01]  /*12030*/  PRMT R40, RZ, 0x7610, R40 ;  /* 0x00007610ff287816 */ /* 0x000fe20000000028 */
[----:B0-----:R-:W-:-:S03]  /*12040*/  ULEA UR6, UR5, UR4, 0x18 ;  /* 0x0000000405067291 */ /* 0x001fc6000f8ec0ff */
[----:B------:R-:W-:-:S09]  /*12050*/  UMOV UR4, URZ ;  /* 0x000000ff00047c82 */ /* 0x000fd20008000000 */
.L_x_1679:
        /* <DEDUP_REMOVED lines=22> */
.L_x_1674:
[----:B------:R-:W-:Y:S05]  /*121c0*/  BSYNC.RECONVERGENT B0 ;  /* 0x0000000000007941 */ /* 0x000fea0003800200 */
.L_x_1673:
        /* <DEDUP_REMOVED lines=9> */
.L_x_1676:
[----:B0-----:R-:W-:-:S05]  /*12260*/  LEA R41, R44, R1, 0x3 ;  /* 0x000000012c297211 */ /* 0x001fca00078e18ff */
        /* <DEDUP_REMOVED lines=52> */
.L_x_1675:
[----:B------:R-:W-:Y:S02]  /*125b0*/  IMAD.MOV.U32 R68, RZ, RZ, R2 ;  /* 0x000000ffff447224 */ /* 0x000fe400078e0002 */
[----:B------:R-:W-:Y:S01]  /*125c0*/  IMAD.MOV.U32 R69, RZ, RZ, R3 ;  /* 0x000000ffff457224 */ /* 0x000fe200078e0003 */
[----:B------:R-:W-:Y:S06]  /*125d0*/  BRA.U !UP1, `(.L_x_1677) ;  /* 0x0000000109ec7547 */ /* 0x000fec000b800000 */
[----:B------:R-:W-:Y:S02]  /*125e0*/  LOP3.LUT P0, RZ, R40, 0x4, RZ, 0xc0, !PT ;  /* 0x0000000428ff7812 */ /* 0x000fe4000780c0ff */
[----:B------:R-:W-:Y:S02]  /*125f0*/  LOP3.LUT P1, RZ, R0, 0x2, RZ, 0xc0, !PT ;  /* 0x0000000200ff7812 */ /* 0x000fe4000782c0ff */
[----:B0-----:R-:W-:-:S09]  /*12600*/  MOV R20, R44 ;  /* 0x0000002c00147202 */ /* 0x001fd20000000f00 */
        /* <DEDUP_REMOVED lines=27> */
.L_x_1678:
[----:B0-----:R-:W-:-:S05]  /*127c0*/  @P1 IMAD R15, R20, 0x8, R1 ;  /* 0x00000008140f1824 */ /* 0x001fca00078e0201 */
        /* <DEDUP_REMOVED lines=28> */
.L_x_1677:
[----:B------:R-:W-:Y:S01]  /*12990*/  UISETP.NE.AND UP0, UPT, UR4, UR38, UPT ;  /* 0x000000260400728c */ /* 0x000fe2000bf05270 */
[----:B------:R-:W-:Y:S01]  /*129a0*/  IADD3 R40, PT, PT, R40, 0x1, RZ ;  /* 0x0000000128287810 */ /* 0x000fe20007ffe0ff */
[----:B------:R-:W-:Y:S01]  /*129b0*/  UIADD3 UR5, UPT, UPT, UR4, 0x1, URZ ;  /* 0x0000000104057890 */ /* 0x000fe2000fffe0ff */
[----:B------:R-:W-:Y:S01]  /*129c0*/  VIADD R0, R0, 0x1 ;  /* 0x0000000100007836 */ /* 0x000fe20000000000 */
[----:B------:R-:W-:-:S05]  /*129d0*/  UIADD3 UR7, UPT, UPT, UR7, 0x2, URZ ;  /* 0x0000000207077890 */ /* 0x000fca000fffe0ff */
[----:B------:R-:W-:Y:S01]  /*129e0*/  UMOV UR4, UR5 ;  /* 0x0000000500047c82 */ /* 0x000fe20008000000 */
[----:B------:R-:W-:Y:S06]  /*129f0*/  BRA.U UP0, `(.L_x_1679) ;  /* 0xfffffff500987547 */ /* 0x000fec000b83ffff */
.L_x_1612:
[----:B------:R-:W-:Y:S01]  /*12a00*/  ISETP.GT.U32.AND P0, PT, R42, 0x63, PT ;  /* 0x000000632a00780c */ /* 0x000fe20003f04070 */
[----:B------:R-:W-:-:S12]  /*12a10*/  BSSY.RECONVERGENT B0, `(.L_x_1611) ;  /* 0x000004e000007945 */ /* 0x000fd80003800200 */
[----:B------:R-:W-:Y:S05]  /*12a20*/  @P0 BRA `(.L_x_1680) ;  /* 0x0000000400300947 */ /* 0x000fea0003800000 */
[----:B0-23--:R-:W0:Y:S01]  /*12a30*/  I2F.U32.RP R6, UR42 ;  /* 0x0000002a00067d06 */ /* 0x00de220008209000 */
[----:B------:R-:W-:Y:S01]  /*12a40*/  IADD3 R0, PT, PT, R42, UR42, RZ ;  /* 0x0000002a2a007c10 */ /* 0x000fe2000fffe0ff */
[----:B------:R-:W-:Y:S01]  /*12a50*/  IMAD R7, RZ, RZ, -UR42 ;  /* 0x8000002aff077e24 */ /* 0x000fe2000f8e02ff */
[----:B------:R-:W-:Y:S01]  /*12a60*/  ISETP.NE.U32.AND P2, PT, RZ, UR42, PT ;  /* 0x0000002aff007c0c */ /* 0x000fe2000bf45070 */
[----:B------:R-:W-:Y:S01]  /*12a70*/  BSSY.RECONVERGENT B1, `(.L_x_1681) ;  /* 0x000002a000017945 */ /* 0x000fe20003800200 */
[C---:B------:R-:W-:Y:S02]  /*12a80*/  ISETP.GE.U32.AND P0, PT, R0.reuse, 0x64, PT ;  /* 0x000000640000780c */ /* 0x040fe40003f06070 */
[----:B------:R-:W-:Y:S02]  /*12a90*/  VIMNMX.U32 R5, PT, PT, R0, 0x64, !PT ;  /* 0x0000006400057848 */ /* 0x000fe40007fe0000 */
[----:B------:R-:W-:-:S04]  /*12aa0*/  SEL R4, RZ, 0x1, P0 ;  /* 0x00000001ff047807 */ /* 0x000fc80000000000 */
[----:B------:R-:W-:Y:S01]  /*12ab0*/  IADD3 R5, PT, PT, R5, -R0, -R4 ;  /* 0x8000000005057210 */ /* 0x000fe20007ffe804 */
[----:B0-----:R-:W0:Y:S02]  /*12ac0*/  MUFU.RCP R6, R6 ;  /* 0x0000000600067308 */ /* 0x001e240000001000 */
[----:B0-----:R-:W-:-:S06]  /*12ad0*/  VIADD R2, R6, 0xffffffe ;  /* 0x0ffffffe06027836 */ /* 0x001fcc0000000000 */
[----:B------:R0:W2:Y:S02]  /*12ae0*/  F2I.FTZ.U32.TRUNC.NTZ R3, R2 ;  /* 0x0000000200037305 */ /* 0x0000a4000021f000 */
[----:B0-----:R-:W-:Y:S02]  /*12af0*/  IMAD.MOV.U32 R2, RZ, RZ, RZ ;  /* 0x000000ffff027224 */ /* 0x001fe400078e00ff */
[----:B--2---:R-:W-:-:S04]  /*12b00*/  IMAD R7, R7, R3, RZ ;  /* 0x0000000307077224 */ /* 0x004fc800078e02ff */
        /* <DEDUP_REMOVED lines=19> */
[----:B------:R-:W-:Y:S01]  /*12c40*/  IMAD.MOV.U32 R4, RZ, RZ, RZ ;  /* 0x000000ffff047224 */ /* 0x000fe200078e00ff */
[----:B------:R-:W-:Y:S02]  /*12c50*/  IADD3 R0, PT, PT, R0, 0x6590, RZ ;  /* 0x0000659000007810 */ /* 0x000fe40007ffe0ff */
[----:B------:R-:W-:Y:S02]  /*12c60*/  LOP3.LUT R7, R2, 0x3, RZ, 0xc0, !PT ;  /* 0x0000000302077812 */ /* 0x000fe400078ec0ff */
[----:B0-----:R-:W-:Y:S01]  /*12c70*/  LEA R9, R3, R0, 0x18 ;  /* 0x0000000003097211 */ /* 0x001fe200078ec0ff */
[----:B------:R-:W-:-:S07]  /*12c80*/  IMAD.MOV.U32 R0, RZ, RZ, R42 ;  /* 0x000000ffff007224 */ /* 0x000fce00078e002a */
.L_x_1683:
[----:B0-----:R-:W-:-:S06]  /*12c90*/  LEA R2, R0, R1, 0x3 ;  /* 0x0000000100027211 */ /* 0x001fcc00078e18ff */
[----:B------:R-:W2:Y:S01]  /*12ca0*/  LDL.64 R2, [R2] ;  /* 0x0000000002027983 */ /* 0x000ea20000100a00 */
[----:B------:R-:W-:Y:S02]  /*12cb0*/  IMAD R5, R0, 0x8, R9 ;  /* 0x0000000800057824 */ /* 0x000fe400078e0209 */
[----:B------:R-:W-:Y:S02]  /*12cc0*/  VIADD R4, R4, 0x1 ;  /* 0x0000000104047836 */ /* 0x000fe40000000000 */
[----:B------:R-:W-:-:S03]  /*12cd0*/  VIADD R0, R0, UR42 ;  /* 0x0000002a00007c36 */ /* 0x000fc60008000000 */
[----:B------:R-:W-:Y:S01]  /*12ce0*/  ISETP.NE.AND P0, PT, R4, R7, PT ;  /* 0x000000070400720c */ /* 0x000fe20003f05270 */
[----:B--2---:R0:W-:-:S12]  /*12cf0*/  STS.64 [R5], R2 ;  /* 0x0000000205007388 */ /* 0x0041d80000000a00 */
[----:B------:R-:W-:Y:S05]  /*12d00*/  @P0 BRA `(.L_x_1683) ;  /* 0xfffffffc00e00947 */ /* 0x000fea000383ffff */
.L_x_1682:
[----:B------:R-:W-:Y:S05]  /*12d10*/  BSYNC.RECONVERGENT B1 ;  /* 0x0000000000017941 */ /* 0x000fea0003800200 */
.L_x_1681:
[----:B------:R-:W-:Y:S05]  /*12d20*/  @!P1 BRA `(.L_x_1680) ;  /* 0x0000000000709947 */ /* 0x000fea0003800000 */
[----:B0-----:R-:W0:Y:S01]  /*12d30*/  S2R R3, SR_CgaCtaId ;  /* 0x0000000000037919 */ /* 0x001e220000008800 */
[----:B------:R-:W-:-:S04]  /*12d40*/  MOV R2, 0x400 ;  /* 0x0000040000027802 */ /* 0x000fc80000000f00 */
[----:B------:R-:W-:-:S04]  /*12d50*/  IADD3 R2, PT, PT, R2, 0x6590, RZ ;  /* 0x0000659002027810 */ /* 0x000fc80007ffe0ff */
[----:B0-----:R-:W-:-:S07]  /*12d60*/  LEA R17, R3, R2, 0x18 ;  /* 0x0000000203117211 */ /* 0x001fce00078ec0ff */
.L_x_1684:
[C---:B0-----:R-:W-:Y:S01]  /*12d70*/  VIADD R4, R0.reuse, UR42 ;  /* 0x0000002a00047c36 */ /* 0x041fe20008000000 */
[----:B------:R-:W-:-:S03]  /*12d80*/  LEA R3, R0, R1, 0x3 ;  /* 0x0000000100037211 */ /* 0x000fc600078e18ff */
[C---:B------:R-:W-:Y:S02]  /*12d90*/  VIADD R2, R4.reuse, UR42 ;  /* 0x0000002a04027c36 */ /* 0x040fe40008000000 */
[--C-:B------:R-:W-:Y:S02]  /*12da0*/  IMAD R4, R4, 0x8, R1.reuse ;  /* 0x0000000804047824 */ /* 0x100fe400078e0201 */
[C---:B------:R-:W-:Y:S02]  /*12db0*/  VIADD R10, R2.reuse, UR42 ;  /* 0x0000002a020a7c36 */ /* 0x040fe40008000000 */
[--C-:B------:R-:W-:Y:S02]  /*12dc0*/  IMAD R6, R2, 0x8, R1.reuse ;  /* 0x0000000802067824 */ /* 0x100fe400078e0201 */
[----:B------:R-:W-:Y:S01]  /*12dd0*/  IMAD R8, R10, 0x8, R1 ;  /* 0x000000080a087824 */ /* 0x000fe200078e0201 */
[----:B------:R-:W2:Y:S04]  /*12de0*/  LDL.64 R2, [R3] ;  /* 0x0000000003027983 */ /* 0x000ea80000100a00 */
[----:B------:R-:W3:Y:S04]  /*12df0*/  LDL.64 R4, [R4] ;  /* 0x0000000004047983 */ /* 0x000ee80000100a00 */
[----:B------:R-:W4:Y:S04]  /*12e00*/  LDL.64 R6, [R6] ;  /* 0x0000000006067983 */ /* 0x000f280000100a00 */
[----:B------:R-:W5:Y:S01]  /*12e10*/  LDL.64 R8, [R8] ;  /* 0x0000000008087983 */ /* 0x000f620000100a00 */
[----:B------:R-:W-:Y:S01]  /*12e20*/  LEA R19, R0, R17, 0x3 ;  /* 0x0000001100137211 */ /* 0x000fe200078e18ff */
[----:B------:R-:W-:-:S02]  /*12e30*/  IMAD.U32 R0, RZ, RZ, UR42 ;  /* 0x0000002aff007e24 */ /* 0x000fc4000f8e00ff */
[----:B------:R-:W-:Y:S02]  /*12e40*/  IMAD.U32 R12, RZ, RZ, UR42 ;  /* 0x0000002aff0c7e24 */ /* 0x000fe4000f8e00ff */
[----:B------:R-:W-:-:S05]  /*12e50*/  IMAD R11, R0, 0x8, R19 ;  /* 0x00000008000b7824 */ /* 0x000fca00078e0213 */
[----:B------:R-:W-:-:S05]  /*12e60*/  LEA R13, R12, R11, 0x3 ;  /* 0x0000000b0c0d7211 */ /* 0x000fca00078e18ff */
        /* <DEDUP_REMOVED lines=8> */
.L_x_1680:
[----:B------:R-:W-:Y:S05]  /*12ef0*/  BSYNC.RECONVERGENT B0 ;  /* 0x0000000000007941 */ /* 0x000fea0003800200 */
.L_x_1611:
        /* <DEDUP_REMOVED lines=29> */
[----:B------:R-:W-:-:S04]  /*130d0*/  CS2R R2, SRZ ;  /* 0x0000000000027805 */ /* 0x000fc8000001ff00 */
[----:B------:R-:W-:Y:S02]  /*130e0*/  @P0 SHF.R.S32.HI R3, RZ, 0x1f, R5 ;  /* 0x0000001fff030819 */ /* 0x000fe40000011405 */
[----:B------:R-:W-:Y:S01]  /*130f0*/  @P0 MOV R2, R5 ;  /* 0x0000000500020202 */ /* 0x000fe20000000f00 */
[----:B-1----:R-:W-:Y:S06]  /*13100*/  @P1 BRA `(.L_x_1686) ;  /* 0x0000000000641947 */ /* 0x002fec0003800000 */
[----:B------:R-:W0:Y:S01]  /*13110*/  S2R R5, SR_CgaCtaId ;  /* 0x0000000000057919 */ /* 0x000e220000008800 */
[----:B------:R-:W-:Y:S01]  /*13120*/  MOV R0, 0x400 ;  /* 0x0000040000007802 */ /* 0x000fe20000000f00 */
[----:B------:R-:W-:-:S04]  /*13130*/  IMAD.MOV.U32 R7, RZ, RZ, R42 ;  /* 0x000000ffff077224 */ /* 0x000fc800078e002a */
[----:B------:R-:W-:-:S05]  /*13140*/  VIADD R0, R0, 0x6400 ;  /* 0x0000640000007836 */ /* 0x000fca0000000000 */
[----:B0-----:R-:W-:-:S07]  /*13150*/  LEA R6, R5, R0, 0x18 ;  /* 0x0000000005067211 */ /* 0x001fce00078ec0ff */
.L_x_1690:
[----:B0-----:R-:W-:Y:S01]  /*13160*/  I2FP.F32.U32 R5, R7 ;  /* 0x0000000700057245 */ /* 0x001fe20000201000 */
[----:B------:R-:W-:Y:S03]  /*13170*/  BSSY.RECONVERGENT B1, `(.L_x_1687) ;  /* 0x000000c000017945 */ /* 0x000fe60003800200 */
[----:B------:R0:W1:Y:S01]  /*13180*/  MUFU.RSQ R4, R5 ;  /* 0x0000000500047308 */ /* 0x0000620000001400 */
[----:B------:R-:W-:-:S05]  /*13190*/  VIADD R0, R5, 0xf3000000 ;  /* 0xf300000005007836 */ /* 0x000fca0000000000 */
[----:B------:R-:W-:-:S13]  /*131a0*/  ISETP.GT.U32.AND P0, PT, R0, 0x727fffff, PT ;  /* 0x727fffff0000780c */ /* 0x000fda0003f04070 */
[----:B01----:R-:W-:Y:S05]  /*131b0*/  @!P0 BRA `(.L_x_1688) ;  /* 0x00000000000c8947 */ /* 0x003fea0003800000 */
[----:B------:R-:W-:-:S07]  /*131c0*/  MOV R11, 0x131e0 ;  /* 0x000131e0000b7802 */ /* 0x000fce0000000f00 */
[----:B-----5:R-:W-:Y:S05]  /*131d0*/  CALL.REL.NOINC `($__internal_23_$__cuda_sm20_sqrt_rn_f32_slowpath) ;  /* 0x0000002c00cc7944 */ /* 0x020fea0003c00000 */
[----:B------:R-:W-:Y:S05]  /*131e0*/  BRA `(.L_x_1689) ;  /* 0x0000000000107947 */ /* 0x000fea0003800000 */
.L_x_1688:
[----:B------:R-:W-:Y:S01]  /*131f0*/  FMUL.FTZ R0, R5, R4 ;  /* 0x0000000405007220 */ /* 0x000fe20000410000 */
[----:B------:R-:W-:-:S03]  /*13200*/  FMUL.FTZ R4, R4, 0.5 ;  /* 0x3f00000004047820 */ /* 0x000fc60000410000 */
[----:B------:R-:W-:-:S04]  /*13210*/  FFMA R5, -R0, R0, R5 ;  /* 0x0000000000057223 */ /* 0x000fc80000000105 */
[----:B------:R-:W-:-:S07]  /*13220*/  FFMA R0, R5, R4, R0 ;  /* 0x0000000405007223 */ /* 0x000fce0000000000 */
.L_x_1689:
[----:B------:R-:W-:Y:S05]  /*13230*/  BSYNC.RECONVERGENT B1 ;  /* 0x0000000000017941 */ /* 0x000fea0003800200 */
.L_x_1687:
[----:B------:R-:W0:Y:S01]  /*13240*/  F2I.TRUNC.NTZ R0, R0 ;  /* 0x0000000000007305 */ /* 0x000e22000020f100 */
[C---:B------:R-:W-:Y:S02]  /*13250*/  LEA R5, R7.reuse, R6, 0x2 ;  /* 0x0000000607057211 */ /* 0x040fe400078e10ff */
[C---:B------:R-:W-:Y:S01]  /*13260*/  ISETP.GE.U32.AND P0, PT, R7.reuse, 0x44, PT ;  /* 0x000000440700780c */ /* 0x040fe20003f06070 */
[----:B------:R-:W-:Y:S02]  /*13270*/  VIADD R7, R7, 0x20 ;  /* 0x0000002007077836 */ /* 0x000fe40000000000 */
[----:B0-----:R0:W-:Y:S10]  /*13280*/  STS [R5], R0 ;  /* 0x0000000005007388 */ /* 0x0011f40000000800 */
[----:B------:R-:W-:Y:S05]  /*13290*/  @!P0 BRA `(.L_x_1690) ;  /* 0xfffffffc00b08947 */ /* 0x000fea000383ffff */
.L_x_1686:
[----:B------:R-:W-:Y:S05]  /*132a0*/  BSYNC.RECONVERGENT B0 ;  /* 0x0000000000007941 */ /* 0x000fea0003800200 */
.L_x_1685:
        /* <DEDUP_REMOVED lines=18> */
[----:B-----5:R-:W-:Y:S05]  /*133d0*/  CALL.REL.NOINC `($__internal_20_$__cuda_sm20_dblrcp_rn_slowpath_v3) ;  /* 0x00000020007c7944 */ /* 0x020fea0003c00000 */
.L_x_1691:
        /* <DEDUP_REMOVED lines=21> */
[----:B-----5:R-:W-:Y:S05]  /*13530*/  CALL.REL.NOINC `($__internal_21_$__cuda_sm20_div_rn_f64_full) ;  /* 0x0000002000d07944 */ /* 0x020fea0003c00000 */
[----:B------:R-:W-:Y:S01]  /*13540*/  IMAD.MOV.U32 R4, RZ, RZ, R72 ;  /* 0x000000ffff047224 */ /* 0x000fe200078e0048 */
[----:B------:R-:W-:-:S07]  /*13550*/  MOV R5, R73 ;  /* 0x0000004900057202 */ /* 0x000fce0000000f00 */
.L_x_1692:
        /* <DEDUP_REMOVED lines=11> */
.L_x_1709:
[----:B01----:R-:W0:Y:S01]  /*13610*/  I2F.U32.RP R10, UR40 ;  /* 0x00000028000a7d06 */ /* 0x003e220008209000 */
[----:B------:R-:W-:Y:S01]  /*13620*/  IMAD R11, RZ, RZ, -UR40 ;  /* 0x80000028ff0b7e24 */ /* 0x000fe2000f8e02ff */
[----:B------:R-:W-:Y:S01]  /*13630*/  ISETP.NE.U32.AND P2, PT, RZ, UR40, PT ;  /* 0x00000028ff007c0c */ /* 0x000fe2000bf45070 */
[----:B------:R-:W1:Y:S01]  /*13640*/  LDC.64 R12, c[0x0][0x3e8] ;  /* 0x0000fa00ff0c7b82 */ /* 0x000e620000000a00 */
[----:B------:R-:W2:Y:S04]  /*13650*/  LDCU.U8 UR9, c[0x0][0x408] ;  /* 0x00008100ff0977ac */ /* 0x000ea80008000000 */
[----:B0-----:R-:W0:Y:S02]  /*13660*/  MUFU.RCP R10, R10 ;  /* 0x0000000a000a7308 */ /* 0x001e240000001000 */
[----:B0-----:R-:W-:-:S06]  /*13670*/  VIADD R6, R10, 0xffffffe ;  /* 0x0ffffffe0a067836 */ /* 0x001fcc0000000000 */
[----:B------:R0:W3:Y:S02]  /*13680*/  F2I.FTZ.U32.TRUNC.NTZ R7, R6 ;  /* 0x0000000600077305 */ /* 0x0000e4000021f000 */
[----:B0-----:R-:W-:Y:S02]  /*13690*/  IMAD.MOV.U32 R6, RZ, RZ, RZ ;  /* 0x000000ffff067224 */ /* 0x001fe400078e00ff */
[----:B---3--:R-:W-:-:S04]  /*136a0*/  IMAD R11, R11, R7, RZ ;  /* 0x000000070b0b7224 */ /* 0x008fc800078e02ff */
        /* <DEDUP_REMOVED lines=10> */
[----:B------:R-:W-:-:S05]  /*13750*/  IADD3 R7, PT, PT, -R11, RZ, RZ ;  /* 0x000000ff0b077210 */ /* 0x000fca0007ffe1ff */
        /* <DEDUP_REMOVED lines=26> */
[----:B------:R-:W-:Y:S01]  /*13900*/  IADD3 R19, PT, PT, R18, -R43, RZ ;  /* 0x8000002b12137210 */ /* 0x000fe20007ffe0ff */
[----:B------:R-:W-:-:S03]  /*13910*/  VIADD R18, R43, 0xffffffff ;  /* 0xffffffff2b127836 */ /* 0x000fc60000000000 */
[----:B------:R-:W-:Y:S02]  /*13920*/  ISETP.GT.U32.AND P0, PT, R12, -0x8, PT ;  /* 0xfffffff80c00780c */ /* 0x000fe40003f04070 */
        /* <DEDUP_REMOVED lines=9> */
.L_x_1698:
        /* <DEDUP_REMOVED lines=28> */
[----:B------:R-:W-:Y:S02]  /*13b80*/  LEA R33, R49, UR8, 0x2 ;  /* 0x0000000831217c11 */ /* 0x000fe4000f8e10ff */
[----:B------:R-:W-:Y:S01]  /*13b90*/  @!P0 IADD3 R34, PT, PT, R34, 0x6590, RZ ;  /* 0x0000659022228810 */ /* 0x000fe20007ffe0ff */
[----:B------:R-:W0:Y:S03]  /*13ba0*/  @!P6 S2R R39, SR_CgaCtaId ;  /* 0x000000000027e919 */ /* 0x000e260000008800 */
[----:B-1----:R-:W-:Y:S02]  /*13bb0*/  @!P0 LEA R24, R35, R34, 0x18 ;  /* 0x0000002223188211 */ /* 0x002fe400078ec0ff */
[----:B------:R1:W1:Y:S01]  /*13bc0*/  LDS R34, [R33+-0x4] ;  /* 0xfffffc0021227984 */ /* 0x0002620000000800 */
[----:B----4-:R-:W-:-:S02]  /*13bd0*/  ISETP.NE.AND P5, PT, R17, R28, PT ;  /* 0x0000001c1100720c */ /* 0x010fc40003fa5270 */
[----:B------:R-:W-:Y:S01]  /*13be0*/  @!P0 IMAD R24, R31, 0x8, R24 ;  /* 0x000000081f188824 */ /* 0x000fe200078e0218 */
[----:B------:R-:W-:Y:S02]  /*13bf0*/  LEA R35, R50, UR8, 0x2 ;  /* 0x0000000832237c11 */ /* 0x000fe4000f8e10ff */
[----:B------:R-:W-:-:S03]  /*13c00*/  @!P6 MOV R28, 0x400 ;  /* 0x00000400001ce802 */ /* 0x000fc60000000f00 */
[----:B------:R-:W-:Y:S05]  /*13c10*/  @!P0 LDS.64 R24, [R24+-0x8] ;  /* 0xfffff80018188984 */ /* 0x000fea0000000a00 */
[----:B0-----:R-:W4:Y:S01]  /*13c20*/  @!P5 LDG.E.64 R30, desc[UR36][R44.64+-0x10] ;  /* 0xfffff0242c1ed981 */ /* 0x001f22000c1e1b00 */
[----:B------:R-:W-:Y:S01]  /*13c30*/  ISETP.NE.AND P4, PT, R17, R32, PT ;  /* 0x000000201100720c */ /* 0x000fe20003f85270 */
[----:B------:R-:W-:Y:S02]  /*13c40*/  @!P6 VIADD R28, R28, 0x6590 ;  /* 0x000065901c1ce836 */ /* 0x000fe40000000000 */
[----:B------:R0:W0:Y:S03]  /*13c50*/  LDS R36, [R35+-0x4] ;  /* 0xfffffc0023247984 */ /* 0x0000260000000800 */
[----:B------:R-:W-:-:S05]  /*13c60*/  @!P6 LEA R28, R39, R28, 0x18 ;  /* 0x0000001c271ce211 */ /* 0x000fca00078ec0ff */
[----:B------:R-:W-:Y:S02]  /*13c70*/  @!P6 IMAD R28, R37, 0x8, R28 ;  /* 0x00000008251ce824 */ /* 0x000fe400078e021c */
[----:B-1----:R-:W4:Y:S01]  /*13c80*/  @!P4 LDG.E.64 R32, desc[UR36][R44.64+-0x8] ;  /* 0xfffff8242c20c981 */ /* 0x002f22000c1e1b00 */
[----:B------:R-:W-:-:S03]  /*13c90*/  LEA R37, R51, UR8, 0x2 ;  /* 0x0000000833257c11 */ /* 0x000fc6000f8e10ff */
[----:B------:R-:W3:Y:S04]  /*13ca0*/  @!P6 LDS.64 R28, [R28+-0x8] ;  /* 0xfffff8001c1ce984 */ /* 0x000ee80000000a00 */
[----:B------:R1:W3:Y:S01]  /*13cb0*/  LDS R38, [R37+-0x4] ;  /* 0xfffffc0025267984 */ /* 0x0002e20000000800 */
[----:B------:R-:W-:Y:S02]  /*13cc0*/  ISETP.NE.AND P3, PT, R17, R34, PT ;  /* 0x000000221100720c */ /* 0x000fe40003f65270 */
[----:B------:R-:W-:-:S05]  /*13cd0*/  LEA R39, R52, UR8, 0x2 ;  /* 0x0000000834277c11 */ /* 0x000fca000f8e10ff */
[----:B------:R3:W3:Y:S06]  /*13ce0*/  LDS R40, [R39+-0x4] ;  /* 0xfffffc0027287984 */ /* 0x0006ec0000000800 */
        /* <DEDUP_REMOVED lines=23> */
[----:B------:R-:W0:Y:S03]  /*13e60*/  @!P4 S2R R25, SR_CgaCtaId ;  /* 0x000000000019c919 */ /* 0x000e260000008800 */
[----:B------:R-:W-:Y:S02]  /*13e70*/  @!P5 IADD3 R22, PT, PT, R22, 0x6590, RZ ;  /* 0x000065901616d810 */ /* 0x000fe40007ffe0ff */
[----:B------:R-:W-:Y:S01]  /*13e80*/  @!P4 MOV R24, 0x400 ;  /* 0x000004000018c802 */ /* 0x000fe20000000f00 */
[----:B------:R-:W0:Y:S04]  /*13e90*/  @!P3 S2R R29, SR_CgaCtaId ;  /* 0x00000000001db919 */ /* 0x000e280000008800 */
[----:B------:R-:W-:Y:S01]  /*13ea0*/  @!P4 VIADD R24, R24, 0x6590 ;  /* 0x000065901818c836 */ /* 0x000fe20000000000 */
        /* <DEDUP_REMOVED lines=8> */
[----:B------:R-:W-:-:S04]  /*13f30*/  @!P3 IADD3 R24, PT, PT, R24, 0x6590, RZ ;  /* 0x000065901818b810 */ /* 0x000fc80007ffe0ff */
[----:B------:R-:W-:-:S05]  /*13f40*/  @!P3 LEA R24, R29, R24, 0x18 ;  /* 0x000000181d18b211 */ /* 0x000fca00078ec0ff */
[----:B------:R-:W-:Y:S01]  /*13f50*/  @!P3 IMAD R28, R49, 0x8, R24 ;  /* 0x00000008311cb824 */ /* 0x000fe200078e0218 */
[----:B------:R-:W-:Y:S01]  /*13f60*/  @!P2 MOV R24, 0x400 ;  /* 0x000004000018a802 */ /* 0x000fe20000000f00 */
[----:B------:R-:W1:Y:S04]  /*13f70*/  @!P0 S2R R47, SR_CgaCtaId ;  /* 0x00000000002f8919 */ /* 0x000e680000008800 */
[----:B------:R-:W1:Y:S01]  /*13f80*/  @!P3 LDS.64 R28, [R28+-0x8] ;  /* 0xfffff8001c1cb984 */ /* 0x000e620000000a00 */
[----:B------:R-:W-:Y:S01]  /*13f90*/  @!P2 VIADD R24, R24, 0x6590 ;  /* 0x000065901818a836 */ /* 0x000fe20000000000 */
[----:B----4-:R-:W-:-:S04]  /*13fa0*/  @!P5 DMUL R22, R30, R22 ;  /* 0x000000161e16d228 */ /* 0x010fc80000000000 */
[----:B0-----:R-:W-:-:S04]  /*13fb0*/  @!P2 LEA R45, R45, R24, 0x18 ;  /* 0x000000182d2da211 */ /* 0x001fc800078ec0ff */
        /* <DEDUP_REMOVED lines=8> */
[----:B------:R-:W-:Y:S02]  /*14040*/  @!P5 IMAD.MOV.U32 R14, RZ, RZ, R24 ;  /* 0x000000ffff0ed224 */ /* 0x000fe400078e0018 */
[----:B------:R-:W-:Y:S01]  /*14050*/  @!P5 IMAD.MOV.U32 R15, RZ, RZ, R25 ;  /* 0x000000ffff0fd224 */ /* 0x000fe200078e0019 */
[----:B------:R-:W-:-:S05]  /*14060*/  @!P0 IADD3 R44, PT, PT, R44, 0x6590, RZ ;  /* 0x000065902c2c8810 */ /* 0x000fca0007ffe0ff */
[----:B------:R-:W-:Y:S01]  /*14070*/  @!P4 DFMA R24, R20, -R26, R14 ;  /* 0x8000001a1418c22b */ /* 0x000fe2000000000e */
[----:B------:R-:W-:Y:S01]  /*14080*/  @!P0 LEA R32, R47, R44, 0x18 ;  /* 0x0000002c2f208211 */ /* 0x000fe200078ec0ff */
[----:B------:R-:W-:-:S04]  /*14090*/  @!P3 DMUL R28, R34, R28 ;  /* 0x0000001c221cb228 */ /* 0x000fc80000000000 */
[----:B------:R-:W-:-:S04]  /*140a0*/  @!P0 IMAD R32, R51, 0x8, R32 ;  /* 0x0000000833208824 */ /* 0x000fc800078e0220 */
[----:B------:R-:W-:Y:S02]  /*140b0*/  @!P4 FSEL R24, R24, R14, P1 ;  /* 0x0000000e1818c208 */ /* 0x000fe40000800000 */
[----:B------:R-:W-:Y:S01]  /*140c0*/  @!P4 FSEL R25, R25, R15, P1 ;  /* 0x0000000f1919c208 */ /* 0x000fe20000800000 */
[----:B------:R-:W2:Y:S02]  /*140d0*/  @!P0 LDS.64 R32, [R32+-0x8] ;  /* 0xfffff80020208984 */ /* 0x000ea40000000a00 */
[----:B------:R-:W-:Y:S02]  /*140e0*/  @!P4 IMAD.MOV.U32 R14, RZ, RZ, R24 ;  /* 0x000000ffff0ec224 */ /* 0x000fe400078e0018 */
[----:B------:R-:W-:Y:S01]  /*140f0*/  @!P4 IMAD.MOV.U32 R15, RZ, RZ, R25 ;  /* 0x000000ffff0fc224 */ /* 0x000fe200078e0019 */
        /* <DEDUP_REMOVED lines=40> */
.L_x_1697:
[----:B------:R-:W-:-:S07]  /*14380*/  VIADD R18, R43, 0xffffffff ;  /* 0xffffffff2b127836 */ /* 0x000fce0000000000 */
.L_x_1696:
[----:B------:R-:W-:Y:S05]  /*14390*/  BSYNC.RECONVERGENT B1 ;  /* 0x0000000000017941 */ /* 0x000fea0003800200 */
.L_x_1695:
        /* <DEDUP_REMOVED lines=35> */
[----:B------:R-:W-:Y:S01]  /*145d0*/  @!P0 IADD3 R22, PT, PT, R22, 0x6590, RZ ;  /* 0x0000659016168810 */ /* 0x000fe20007ffe0ff */
[----:B------:R-:W-:Y:S01]  /*145e0*/  VIADD R18, R18, 0x4 ;  /* 0x0000000412127836 */ /* 0x000fe20000000000 */
[----:B------:R-:W0:Y:S01]  /*145f0*/  @!P2 S2R R37, SR_CgaCtaId ;  /* 0x000000000025a919 */ /* 0x000e220000008800 */
[----:B------:R-:W-:Y:S01]  /*14600*/  @!P2 VIADD R30, R30, 0x6590 ;  /* 0x000065901e1ea836 */ /* 0x000fe20000000000 */
[----:B------:R-:W0:Y:S01]  /*14610*/  @!P3 S2R R31, SR_CgaCtaId ;  /* 0x00000000001fb919 */ /* 0x000e220000008800 */
[----:B-1----:R-:W-:-:S03]  /*14620*/  @!P0 LEA R23, R23, R22, 0x18 ;  /* 0x0000001617178211 */ /* 0x002fc600078ec0ff */
[----:B0-----:R-:W-:Y:S02]  /*14630*/  @!P2 LEA R26, R37, R30, 0x18 ;  /* 0x0000001e251aa211 */ /* 0x001fe400078ec0ff */
[----:B------:R-:W-:Y:S01]  /*14640*/  @!P0 IMAD R22, R34, 0x8, R23 ;  /* 0x0000000822168824 */ /* 0x000fe200078e0217 */
[----:B------:R-:W0:Y:S01]  /*14650*/  @!P4 S2R R37, SR_CgaCtaId ;  /* 0x000000000025c919 */ /* 0x000e220000008800 */
[----:B------:R-:W-:Y:S01]  /*14660*/  @!P3 MOV R30, 0x400 ;  /* 0x00000400001eb802 */ /* 0x000fe20000000f00 */
[----:B------:R-:W-:-:S03]  /*14670*/  @!P2 IMAD R26, R35, 0x8, R26 ;  /* 0x00000008231aa824 */ /* 0x000fc600078e021a */
[----:B------:R-:W4:Y:S01]  /*14680*/  @!P0 LDS.64 R22, [R22+-0x8] ;  /* 0xfffff80016168984 */ /* 0x000f220000000a00 */
[----:B------:R-:W-:Y:S01]  /*14690*/  @!P3 IADD3 R30, PT, PT, R30, 0x6590, RZ ;  /* 0x000065901e1eb810 */ /* 0x000fe20007ffe0ff */
[----:B------:R-:W1:Y:S02]  /*146a0*/  @!P0 I2F.F64 R34, R39 ;  /* 0x0000002700228312 */ /* 0x000e640000201c00 */
[----:B------:R-:W1:Y:S01]  /*146b0*/  @!P2 LDS.64 R26, [R26+-0x8] ;  /* 0xfffff8001a1aa984 */ /* 0x000e620000000a00 */
[----:B------:R-:W-:-:S05]  /*146c0*/  @!P3 LEA R31, R31, R30, 0x18 ;  /* 0x0000001e1f1fb211 */ /* 0x000fca00078ec0ff */
[----:B------:R-:W-:Y:S01]  /*146d0*/  @!P3 IMAD R30, R36, 0x8, R31 ;  /* 0x00000008241eb824 */ /* 0x000fe200078e021f */
[----:B------:R-:W-:-:S05]  /*146e0*/  @!P4 MOV R36, 0x400 ;  /* 0x000004000024c802 */ /* 0x000fca0000000f00 */
[----:B------:R-:W2:Y:S01]  /*146f0*/  @!P3 LDS.64 R30, [R30+-0x8] ;  /* 0xfffff8001e1eb984 */ /* 0x000ea20000000a00 */
[----:B------:R-:W-:-:S05]  /*14700*/  @!P4 VIADD R36, R36, 0x6590 ;  /* 0x000065902424c836 */ /* 0x000fca0000000000 */
[----:B0-----:R-:W-:Y:S01]  /*14710*/  @!P4 LEA R37, R37, R36, 0x18 ;  /* 0x000000242525c211 */ /* 0x001fe200078ec0ff */
[----:B------:R-:W-:-:S03]  /*14720*/  @!P2 VIADD R36, R17, 0x1 ;  /* 0x000000011124a836 */ /* 0x000fc60000000000 */
[----:B------:R-:W-:-:S03]  /*14730*/  @!P4 LEA R38, R38, R37, 0x3 ;  /* 0x000000252626c211 */ /* 0x000fc600078e18ff */
        /* <DEDUP_REMOVED lines=13> */
[----:B------:R-:W-:Y:S01]  /*14810*/  @!P0 IMAD.MOV.U32 R14, RZ, RZ, R22 ;  /* 0x000000ffff0e8224 */ /* 0x000fe200078e0016 */
[----:B------:R-:W-:-:S06]  /*14820*/  @!P0 MOV R15, R23 ;  /* 0x00000017000f8202 */ /* 0x000fcc0000000f00 */
[----:B0-----:R-:W-:Y:S02]  /*14830*/  @!P2 DFMA R22, -R24, R36, R14 ;  /* 0x000000241816a22b */ /* 0x001fe4000000010e */
        /* <DEDUP_REMOVED lines=18> */
.L_x_1700:
[----:B------:R-:W-:Y:S05]  /*14960*/  BSYNC.RECONVERGENT B1 ;  /* 0x0000000000017941 */ /* 0x000fea0003800200 */
.L_x_1699:
        /* <DEDUP_REMOVED lines=29> */
[----:B------:R-:W-:Y:S01]  /*14b40*/  @!P0 IMAD R19, R29, 0x8, R22 ;  /* 0x000000081d138824 */ /* 0x000fe200078e0216 */
[----:B0-----:R-:W-:Y:S01]  /*14b50*/  @!P2 LEA R26, R30, R31, 0x3 ;  /* 0x0000001f1e1aa211 */ /* 0x001fe200078e18ff */
[----:B------:R-:W-:-:S03]  /*14b60*/  @!P0 VIADD R30, R17, 0x1 ;  /* 0x00000001111e8836 */ /* 0x000fc60000000000 */
[----:B------:R-:W2:Y:S01]  /*14b70*/  @!P0 LDS.64 R22, [R19+-0x8] ;  /* 0xfffff80013168984 */ /* 0x000ea20000000a00 */
[----:B------:R-:W-:Y:S01]  /*14b80*/  @!P2 VIADD R31, R17, 0x1 ;  /* 0x00000001111fa836 */ /* 0x000fe20000000000 */
[----:B------:R-:W0:Y:S02]  /*14b90*/  @!P0 I2F.F64 R28, R30 ;  /* 0x0000001e001c8312 */ /* 0x000e240000201c00 */
        /* <DEDUP_REMOVED lines=16> */
.L_x_1702:
[----:B------:R-:W-:Y:S05]  /*14ca0*/  BSYNC.RECONVERGENT B1 ;  /* 0x0000000000017941 */ /* 0x000fea0003800200 */
.L_x_1701:
        /* <DEDUP_REMOVED lines=24> */
.L_x_1694:
[----:B------:R-:W-:Y:S05]  /*14e30*/  BSYNC.RECONVERGENT B0 ;  /* 0x0000000000007941 */ /* 0x000fea0003800200 */
.L_x_1693:
        /* <DEDUP_REMOVED lines=14> */
[----:B------:R-:W-:Y:S03]  /*14f20*/  BSSY.RECONVERGENT B0, `(.L_x_1703) ;  /* 0x000002b000007945 */ /* 0x000fe60003800200 */
        /* <DEDUP_REMOVED lines=8> */
[----:B------:R-:W-:-:S04]  /*14fb0*/  IADD3 R24, PT, PT, R29, -0x3500000, RZ ;  /* 0xfcb000001d187810 */ /* 0x000fc80007ffe0ff */
[----:B------:R-:W-:Y:S02]  /*14fc0*/  ISETP.GE.U32.AND P2, PT, R24, 0x7ca00000, PT ;  /* 0x7ca000001800780c */ /* 0x000fe40003f46070 */
        /* <DEDUP_REMOVED lines=29> */
[----:B-----5:R-:W-:Y:S05]  /*151a0*/  CALL.REL.NOINC `($__internal_22_$__cuda_sm20_dsqrt_rn_f64_mediumpath_v1) ;  /* 0x0000000c00207944 */ /* 0x020fea0003c00000 */
[----:B------:R-:W-:Y:S02]  /*151b0*/  IMAD.MOV.U32 R20, RZ, RZ, R64 ;  /* 0x000000ffff147224 */ /* 0x000fe400078e0040 */
[----:B------:R-:W-:-:S07]  /*151c0*/  IMAD.MOV.U32 R21, RZ, RZ, R65 ;  /* 0x000000ffff157224 */ /* 0x000fce00078e0041 */
.L_x_1704:
[----:B------:R-:W-:Y:S05]  /*151d0*/  BSYNC.RECONVERGENT B0 ;  /* 0x0000000000007941 */ /* 0x000fea0003800200 */
.L_x_1703:
        /* <DEDUP_REMOVED lines=28> */
[----:B-----5:R-:W-:Y:S05]  /*153a0*/  CALL.REL.NOINC `($__internal_21_$__cuda_sm20_div_rn_f64_full) ;  /* 0x0000000400347944 */ /* 0x020fea0003c00000 */
[----:B------:R-:W-:Y:S01]  /*153b0*/  IMAD.MOV.U32 R6, RZ, RZ, R72 ;  /* 0x000000ffff067224 */ /* 0x000fe200078e0048 */
[----:B------:R-:W-:-:S07]  /*153c0*/  MOV R7, R73 ;  /* 0x0000004900077202 */ /* 0x000fce0000000f00 */
.L_x_1706:
[----:B------:R-:W-:Y:S05]  /*153d0*/  BSYNC.RECONVERGENT B0 ;  /* 0x0000000000007941 */ /* 0x000fea0003800200 */
.L_x_1705:
        /* <DEDUP_REMOVED lines=26> */
.L_x_1708:
[----:B------:R-:W-:Y:S05]  /*15580*/  BSYNC.RECONVERGENT B0 ;  /* 0x0000000000007941 */ /* 0x000fea0003800200 */
.L_x_1707:
[----:B------:R-:W-:-:S04]  /*15590*/  IADD3 R42, PT, PT, R42, 0x20, RZ ;  /* 0x000000202a2a7810 */ /* 0x000fc80007ffe0ff */
[----:B------:R-:W-:-:S13]  /*155a0*/  ISETP.GE.U32.AND P0, PT, R42, UR13, PT ;  /* 0x0000000d2a007c0c */ /* 0x000fda000bf06070 */
[----:B------:R-:W-:Y:S05]  /*155b0*/  @!P0 BRA `(.L_x_1709) ;  /* 0xffffffe000148947 */ /* 0x000fea000383ffff */
[----:B------:R-:W-:Y:S05]  /*155c0*/  EXIT ;  /* 0x000000000000794d */ /* 0x000fea0003800000 */
        .weak           $__internal_20_$__cuda_sm20_dblrcp_rn_slowpath_v3
        .type           $__internal_20_$__cuda_sm20_dblrcp_rn_slowpath_v3,@function
        .size           $__internal_20_$__cuda_sm20_dblrcp_rn_slowpath_v3,($__internal_21_$__cuda_sm20_div_rn_f64_full - $__internal_20_$__cuda_sm20_dblrcp_rn_slowpath_v3)
$__internal_20_$__cuda_sm20_dblrcp_rn_slowpath_v3:
        /* <DEDUP_REMOVED lines=12> */
[----:B------:R-:W-:Y:S02]  /*15690*/  IMAD.MOV.U32 R4, RZ, RZ, R12 ;  /* 0x000000ffff047224 */ /* 0x000fe400078e000c */
[----:B------:R-:W-:Y:S01]  /*156a0*/  IMAD.MOV.U32 R8, RZ, RZ, R11 ;  /* 0x000000ffff087224 */ /* 0x000fe200078e000b */
[----:B------:R-:W0:Y:S05]  /*156b0*/  MUFU.RCP64H R9, R5 ;  /* 0x0000000500097308 */ /* 0x000e2a0000001800 */
        /* <DEDUP_REMOVED lines=10> */
.L_x_1713:
        /* <DEDUP_REMOVED lines=10> */
.L_x_1711:
[----:B------:R-:W-:Y:S01]  /*15800*/  LOP3.LUT R5, R13, 0x80000, RZ, 0xfc, !PT ;  /* 0x000800000d057812 */ /* 0x000fe200078efcff */
[----:B------:R-:W-:-:S07]  /*15810*/  IMAD.MOV.U32 R4, RZ, RZ, R12 ;  /* 0x000000ffff047224 */ /* 0x000fce00078e000c */
.L_x_1712:
[----:B------:R-:W-:Y:S05]  /*15820*/  BSYNC B1 ;  /* 0x0000000000017941 */ /* 0x000fea0003800000 */
.L_x_1710:
[----:B------:R-:W-:Y:S01]  /*15830*/  IMAD.MOV.U32 R8, RZ, RZ, R4 ;  /* 0x000000ffff087224 */ /* 0x000fe200078e0004 */
[----:B------:R-:W-:Y:S01]  /*15840*/  MOV R9, R5 ;  /* 0x0000000500097202 */ /* 0x000fe20000000f00 */
[----:B------:R-:W-:Y:S02]  /*15850*/  IMAD.MOV.U32 R4, RZ, RZ, R17 ;  /* 0x000000ffff047224 */ /* 0x000fe400078e0011 */
[----:B------:R-:W-:-:S04]  /*15860*/  IMAD.MOV.U32 R5, RZ, RZ, 0x0 ;  /* 0x00000000ff057424 */ /* 0x000fc800078e00ff */
[----:B------:R-:W-:Y:S05]  /*15870*/  RET.REL.NODEC R4 `(_Z10mkstrxd_cuILi4ELi32EEviiiiPdPiiS1_dddS0_iS0_iS1_S1_S0_S0_bbbS0_S0_S1_S1_S0_S0_) ;  /* 0xfffffea404e07950 */ /* 0x000fea0003c3ffff */
        .weak           $__internal_21_$__cuda_sm20_div_rn_f64_full
        .type           $__internal_21_$__cuda_sm20_div_rn_f64_full,@function
        .size           $__internal_21_$__cuda_sm20_div_rn_f64_full,($__internal_22_$__cuda_sm20_dsqrt_rn_f64_mediumpath_v1 - $__internal_21_$__cuda_sm20_div_rn_f64_full)
$__internal_21_$__cuda_sm20_div_rn_f64_full:
        /* <DEDUP_REMOVED lines=66> */
.L_x_1715:
        /* <DEDUP_REMOVED lines=16> */
.L_x_1718:
[----:B------:R-:W-:Y:S01]  /*15da0*/  LOP3.LUT R73, R63, 0x80000, RZ, 0xfc, !PT ;  /* 0x000800003f497812 */ /* 0x000fe200078efcff */
[----:B------:R-:W-:Y:S01]  /*15db0*/  IMAD.MOV.U32 R72, RZ, RZ, R62 ;  /* 0x000000ffff487224 */ /* 0x000fe200078e003e */
[----:B------:R-:W-:Y:S06]  /*15dc0*/  BRA `(.L_x_1716) ;  /* 0x0000000000087947 */ /* 0x000fec0003800000 */
.L_x_1717:
[----:B------:R-:W-:Y:S01]  /*15dd0*/  LOP3.LUT R73, R69, 0x80000, RZ, 0xfc, !PT ;  /* 0x0008000045497812 */ /* 0x000fe200078efcff */
[----:B------:R-:W-:-:S07]  /*15de0*/  IMAD.MOV.U32 R72, RZ, RZ, R68 ;  /* 0x000000ffff487224 */ /* 0x000fce00078e0044 */
.L_x_1716:
[----:B------:R-:W-:Y:S05]  /*15df0*/  BSYNC B1 ;  /* 0x0000000000017941 */ /* 0x000fea0003800000 */
.L_x_1714:
[----:B------:R-:W-:Y:S01]  /*15e00*/  MOV R62, R77 ;  /* 0x0000004d003e7202 */ /* 0x000fe20000000f00 */
[----:B------:R-:W-:-:S04]  /*15e10*/  IMAD.MOV.U32 R63, RZ, RZ, 0x0 ;  /* 0x00000000ff3f7424 */ /* 0x000fc800078e00ff */
[----:B------:R-:W-:Y:S05]  /*15e20*/  RET.REL.NODEC R62 `(_Z10mkstrxd_cuILi4ELi32EEviiiiPdPiiS1_dddS0_iS0_iS1_S1_S0_S0_bbbS0_S0_S1_S1_S0_S0_) ;  /* 0xfffffea03e747950 */ /* 0x000fea0003c3ffff */
        .weak           $__internal_22_$__cuda_sm20_dsqrt_rn_f64_mediumpath_v1
        .type           $__internal_22_$__cuda_sm20_dsqrt_rn_f64_mediumpath_v1,@function
        .size           $__internal_22_$__cuda_sm20_dsqrt_rn_f64_mediumpath_v1,($__internal_23_$__cuda_sm20_sqrt_rn_f32_slowpath - $__internal_22_$__cuda_sm20_dsqrt_rn_f64_mediumpath_v1)
$__internal_22_$__cuda_sm20_dsqrt_rn_f64_mediumpath_v1:
        /* <DEDUP_REMOVED lines=15> */
.L_x_1720:
        /* <DEDUP_REMOVED lines=24> */
.L_x_1722:
[----:B------:R-:W-:-:S11]  /*160a0*/  DADD R26, R46, R46 ;  /* 0x000000002e1a7229 */ /* 0x000fd6000000002e */
.L_x_1721:
[----:B------:R-:W-:Y:S05]  /*160b0*/  BSYNC.RECONVERGENT B3 ;  /* 0x0000000000037941 */ /* 0x000fea0003800200 */
.L_x_1719:
[----:B------:R-:W-:Y:S01]  /*160c0*/  IMAD.MOV.U32 R64, RZ, RZ, R26 ;  /* 0x000000ffff407224 */ /* 0x000fe200078e001a */
[----:B------:R-:W-:Y:S01]  /*160d0*/  MOV R65, R27 ;  /* 0x0000001b00417202 */ /* 0x000fe20000000f00 */
[----:B------:R-:W-:Y:S02]  /*160e0*/  IMAD.MOV.U32 R26, RZ, RZ, R61 ;  /* 0x000000ffff1a7224 */ /* 0x000fe400078e003d */
[----:B------:R-:W-:-:S04]  /*160f0*/  IMAD.MOV.U32 R27, RZ, RZ, 0x0 ;  /* 0x00000000ff1b7424 */ /* 0x000fc800078e00ff */
[----:B------:R-:W-:Y:S05]  /*16100*/  RET.REL.NODEC R26 `(_Z10mkstrxd_cuILi4ELi32EEviiiiPdPiiS1_dddS0_iS0_iS1_S1_S0_S0_bbbS0_S0_S1_S1_S0_S0_) ;  /* 0xfffffe9c1abc7950 */ /* 0x000fea0003c3ffff */
        .weak           $__internal_23_$__cuda_sm20_sqrt_rn_f32_slowpath
        .type           $__internal_23_$__cuda_sm20_sqrt_rn_f32_slowpath,@function
        .size           $__internal_23_$__cuda_sm20_sqrt_rn_f32_slowpath,($_Z10mkstrxd_cuILi4ELi32EEviiiiPdPiiS1_dddS0_iS0_iS1_S1_S0_S0_bbbS0_S0_S1_S1_S0_S0_$__internal_trig_reduction_slowpathd - $__internal_23_$__cuda_sm20_sqrt_rn_f32_slowpath)
$__internal_23_$__cuda_sm20_sqrt_rn_f32_slowpath:
        /* <DEDUP_REMOVED lines=20> */
.L_x_1723:
[----:B------:R-:W-:Y:S02]  /*16250*/  HFMA2 R5, -RZ, RZ, 0, 0 ;  /* 0x00000000ff057431 */ /* 0x000fe400000001ff */
[----:B------:R-:W-:Y:S02]  /*16260*/  IMAD.MOV.U32 R0, RZ, RZ, R4 ;  /* 0x000000ffff007224 */ /* 0x000fe400078e0004 */
[----:B------:R-:W-:-:S04]  /*16270*/  IMAD.MOV.U32 R4, RZ, RZ, R11 ;  /* 0x000000ffff047224 */ /* 0x000fc800078e000b */
[----:B------:R-:W-:Y:S05]  /*16280*/  RET.REL.NODEC R4 `(_Z10mkstrxd_cuILi4ELi32EEviiiiPdPiiS1_dddS0_iS0_iS1_S1_S0_S0_bbbS0_S0_S1_S1_S0_S0_) ;  /* 0xfffffe9c045c7950 */ /* 0x000fea0003c3ffff */
        .type           $_Z10mkstrxd_cuILi4ELi32EEviiiiPdPiiS1_dddS0_iS0_iS1_S1_S0_S0_bbbS0_S0_S1_S1_S0_S0_$__internal_trig_reduction_slowpathd,@function
        .size           $_Z10mkstrxd_cuILi4ELi32EEviiiiPdPiiS1_dddS0_iS0_iS1_S1_S0_S0_bbbS0_S0_S1_S1_S0_S0_$__internal_trig_reduction_slowpathd,(.L_x_2852 - $_Z10mkstrxd_cuILi4ELi32EEviiiiPdPiiS1_dddS0_iS0_iS1_S1_S0_S0_bbbS0_S0_S1_S1_S0_S0_$__internal_trig_reduction_slowpathd)
$_Z10mkstrxd_cuILi4ELi32EEviiiiPdPiiS1_dddS0_iS0_iS1_S1_S0_S0_bbbS0_S0_S1_S1_S0_S0_$__internal_trig_reduction_slowpathd:
        /* <DEDUP_REMOVED lines=27> */
.L_x_1728:
        /* <DEDUP_REMOVED lines=27> */
.L_x_1727:
[----:B------:R-:W-:-:S07]  /*165f0*/  IMAD.MOV.U32 R4, RZ, RZ, R26 ;  /* 0x000000ffff047224 */ /* 0x000fce00078e001a */
.L_x_1726:
[----:B------:R-:W-:Y:S05]  /*16600*/  BSYNC.RECONVERGENT B3 ;  /* 0x0000000000037941 */ /* 0x000fea0003800200 */
.L_x_1725:
        /* <DEDUP_REMOVED lines=60> */
.L_x_1730:
[----:B------:R-:W-:Y:S05]  /*169d0*/  BSYNC.RECONVERGENT B3 ;  /* 0x0000000000037941 */ /* 0x000fea0003800200 */
.L_x_1729:
        /* <DEDUP_REMOVED lines=36> */
.L_x_1724:
[----:B------:R-:W-:Y:S01]  /*16c20*/  IMAD.MOV.U32 R4, RZ, RZ, R12 ;  /* 0x000000ffff047224 */ /* 0x000fe200078e000c */
[----:B------:R-:W-:Y:S01]  /*16c30*/  MOV R12, R18 ;  /* 0x00000012000c7202 */ /* 0x000fe20000000f00 */
[----:B------:R-:W-:-:S04]  /*16c40*/  IMAD.MOV.U32 R13, RZ, RZ, 0x0 ;  /* 0x00000000ff0d7424 */ /* 0x000fc800078e00ff */
[----:B------:R-:W-:Y:S05]  /*16c50*/  RET.REL.NODEC R12 `(_Z10mkstrxd_cuILi4ELi32EEviiiiPdPiiS1_dddS0_iS0_iS1_S1_S0_S0_bbbS0_S0_S1_S1_S0_S0_) ;  /* 0xfffffe900ce87950 */ /* 0x000fea0003c3ffff */
.L_x_1731:
        /* <DEDUP_REMOVED lines=10> */
.L_x_2852:


//--------------------- .text._Z10mkstrxd_cuILi3ELi32EEviiiiPdPiiS1_dddS0_iS0_iS1_S1_S0_S0_bbbS0_S0_S1_S1_S0_S0_ --------------------------
	.section	.text._Z10mkstrxd_cuILi3ELi32EEviiiiPdPiiS1_dddS0_iS0_iS1_S1_S0_S0_bbbS0_S0_S1_S1_S0_S0_,"ax",@progbits
	.align	128
        .global         _Z10mkstrxd_cuILi3ELi32EEviiiiPdPiiS1_dddS0_iS0_iS1_S1_S0_S0_bbbS0_S0_S1_S1_S0_S0_
        .type           _Z10mkstrxd_cuILi3ELi32EEviiiiPdPiiS1_dddS0_iS0_iS1_S1_S0_S0_bbbS0_S0_S1_S1_S0_S0_,@function
        .size           _Z10mkstrxd_cuILi3ELi32EEviiiiPdPiiS1_dddS0_iS0_iS1_S1_S0_S0_bbbS0_S0_S1_S1_S0_S0_,(.L_x_2857 - _Z10mkstrxd_cuILi3ELi32EEviiiiPdPiiS1_dddS0_iS0_iS1_S1_S0_S0_bbbS0_S0_S1_S1_S0_S0_)
        .other          _Z10mkstrxd_cuILi3ELi32EEviiiiPdPiiS1_dddS0_iS0_iS1_S1_S0_S0_bbbS0_S0_S1_S1_S0_S0_,@"STO_CUDA_ENTRY STV_DEFAULT"
_Z10mkstrxd_cuILi3ELi32EEviiiiPdPiiS1_dddS0_iS0_iS1_S1_S0_S0_bbbS0_S0_S1_S1_S0_S0_:
.text._Z10mkstrxd_cuILi3ELi32EEviiiiPdPiiS1_dddS0_iS0_iS1_S1_S0_S0_bbbS0_S0_S1_S1_S0_S0_:
        /* <DEDUP_REMOVED lines=174> */
.L_x_1735:
[----:B------:R-:W0:Y:S01]  /*0ae0*/  LDC.64 R2, c[0x4][R2] ;  /* 0x0100000002027b82 */ /* 0x000e220000000a00 */
[----:B------:R-:W1:Y:S01]  /*0af0*/  LDCU.64 UR4, c[0x4][0x8] ;  /* 0x01000100ff0477ac */ /* 0x000e620008000a00 */
[----:B------:R-:W-:Y:S01]  /*0b00*/  CS2R R6, SRZ ;  /* 0x0000000000067805 */ /* 0x000fe2000001ff00 */
[----:B-1----:R-:W-:Y:S02]  /*0b10*/  IMAD.U32 R4, RZ, RZ, UR4 ;  /* 0x00000004ff047e24 */ /* 0x002fe4000f8e00ff */
[----:B------:R-:W-:-:S07]  /*0b20*/  IMAD.U32 R5, RZ, RZ, UR5 ;  /* 0x00000005ff057e24 */ /* 0x000fce000f8e00ff */
[----:B------:R-:W-:-:S07]  /*0b30*/  LEPC R20, `(.L_x_1736) ;  /* 0x000000001014794e */ /* 0x000fce0000000000 */
[----:B0-----:R-:W-:Y:S05]  /*0b40*/  CALL.ABS.NOINC R2 ;  /* 0x0000000002007343 */ /* 0x001fea0003c00000 */
.L_x_1736:
[----:B------:R-:W-:Y:S05]  /*0b50*/  BRA `(.L_x_1733) ;  /* 0x000000b800b07947 */ /* 0x000fea0003800000 */
.L_x_1734:
        /* <DEDUP_REMOVED lines=24> */
[----:B------:R-:W-:Y:S05]  /*0ce0*/  CALL.REL.NOINC `($__internal_25_$__cuda_sm20_div_rn_f64_full) ;  /* 0x0000014800d87944 */ /* 0x000fea0003c00000 */
[----:B------:R-:W-:Y:S02]  /*0cf0*/  IMAD.MOV.U32 R2, RZ, RZ, R72 ;  /* 0x000000ffff027224 */ /* 0x000fe400078e0048 */
[----:B------:R-:W-:-:S07]  /*0d00*/  IMAD.MOV.U32 R3, RZ, RZ, R73 ;  /* 0x000000ffff037224 */ /* 0x000fce00078e0049 */
.L_x_1737:
        /* <DEDUP_REMOVED lines=23> */
[----:B------:R-:W-:Y:S05]  /*0e80*/  CALL.REL.NOINC `($__internal_25_$__cuda_sm20_div_rn_f64_full) ;  /* 0x0000014800707944 */ /* 0x000fea0003c00000 */
[----:B------:R-:W-:Y:S01]  /*0e90*/  MOV R8, R72 ;  /* 0x0000004800087202 */ /* 0x000fe20000000f00 */
[----:B------:R-:W-:-:S07]  /*0ea0*/  IMAD.MOV.U32 R9, RZ, RZ, R73 ;  /* 0x000000ffff097224 */ /* 0x000fce00078e0049 */
.L_x_1738:
        /* <DEDUP_REMOVED lines=11> */
.L_x_1741:
        /* <DEDUP_REMOVED lines=12> */
.L_x_1740:
        /* <DEDUP_REMOVED lines=16> */
.L_x_1742:
        /* <DEDUP_REMOVED lines=14> */
.L_x_1743:
[----:B------:R-:W-:Y:S01]  /*1200*/  IMAD.U32 R5, RZ, RZ, UR4 ;  /* 0x00000004ff057e24 */ /* 0x000fe2000f8e00ff */
[----:B------:R-:W-:Y:S02]  /*1210*/  UIADD3 UR5, UPT, UPT, UR5, 0x1, URZ ;  /* 0x0000000105057890 */ /* 0x000fe4000fffe0ff */
[----:B------:R-:W-:Y:S01]  /*1220*/  UIADD3 UR4, UPT, UPT, UR4, 0x1, URZ ;  /* 0x0000000104047890 */ /* 0x000fe2000fffe0ff */
[----:B--23--:R-:W-:Y:S01]  /*1230*/  IMAD R0, R5, 0x8, R50 ;  /* 0x0000000805007824 */ /* 0x00cfe200078e0232 */
[----:B------:R-:W-:-:S04]  /*1240*/  UISETP.NE.AND UP0, UPT, UR5, UR6, UPT ;  /* 0x000000060500728c */ /* 0x000fc8000bf05270 */
[----:B------:R3:W-:Y:S05]  /*1250*/  STS.64 [R0], RZ ;  /* 0x000000ff00007388 */ /* 0x0007ea0000000a00 */
[----:B------:R-:W-:Y:S05]  /*1260*/  BRA.U UP0, `(.L_x_1743) ;  /* 0xfffffffd00e47547 */ /* 0x000fea000b83ffff */
.L_x_1739:
        /* <DEDUP_REMOVED lines=32> */
[----:B------:R-:W-:Y:S05]  /*1470*/  CALL.REL.NOINC `($__internal_25_$__cuda_sm20_div_rn_f64_full) ;  /* 0x0000014000f47944 */ /* 0x000fea0003c00000 */
[----:B------:R-:W-:Y:S02]  /*1480*/  IMAD.MOV.U32 R10, RZ, RZ, R72 ;  /* 0x000000ffff0a7224 */ /* 0x000fe400078e0048 */
[----:B------:R-:W-:-:S07]  /*1490*/  IMAD.MOV.U32 R11, RZ, RZ, R73 ;  /* 0x000000ffff0b7224 */ /* 0x000fce00078e0049 */
.L_x_1746:
[----:B------:R-:W-:-:S06]  /*14a0*/  UIADD3 UR4, UPT, UPT, UR46, -0x1, URZ ;  /* 0xffffffff2e047890 */ /* 0x000fcc000fffe0ff */
[----:B------:R-:W-:-:S04]  /*14b0*/  MOV R53, UR4 ;  /* 0x0000000400357c02 */ /* 0x000fc80008000f00 */
[----:B------:R-:W-:-:S07]  /*14c0*/  LOP3.LUT R53, R53, 0x3, RZ, 0xc0, !PT ;  /* 0x0000000335357812 */ /* 0x000fce00078ec0ff */
.L_x_1809:
        /* <DEDUP_REMOVED lines=42> */
[----:B------:R-:W-:Y:S05]  /*1770*/  CALL.REL.NOINC `($_Z10mkstrxd_cuILi3ELi32EEviiiiPdPiiS1_dddS0_iS0_iS1_S1_S0_S0_bbbS0_S0_S1_S1_S0_S0_$__internal_trig_reduction_slowpathd) ;  /* 0x0000014800b87944 */ /* 0x000fea0003c00000 */
.L_x_1750:
[----:B------:R-:W-:Y:S05]  /*1780*/  BSYNC.RECONVERGENT B2 ;  /* 0x0000000000027941 */ /* 0x000fea0003800200 */
.L_x_1749:
[----:B------:R-:W-:-:S07]  /*1790*/  VIADD R0, R0, 0x1 ;  /* 0x0000000100007836 */ /* 0x000fce0000000000 */
.L_x_1748:
[----:B------:R-:W-:Y:S05]  /*17a0*/  BSYNC.RECONVERGENT B1 ;  /* 0x0000000000017941 */ /* 0x000fea0003800200 */
.L_x_1747:
        /* <DEDUP_REMOVED lines=53> */
[----:B------:R-:W-:Y:S02]  /*1b00*/  IMAD.MOV.U32 R12, RZ, RZ, R4 ;  /* 0x000000ffff0c7224 */ /* 0x000fe400078e0004 */
[----:B------:R-:W-:-:S07]  /*1b10*/  IMAD.MOV.U32 R13, RZ, RZ, R5 ;  /* 0x000000ffff0d7224 */ /* 0x000fce00078e0005 */
.L_x_1752:
[----:B------:R-:W-:Y:S05]  /*1b20*/  BSYNC.RECONVERGENT B1 ;  /* 0x0000000000017941 */ /* 0x000fea0003800200 */
.L_x_1751:
        /* <DEDUP_REMOVED lines=59> */
.L_x_1756:
        /* <DEDUP_REMOVED lines=15> */
.L_x_1755:
        /* <DEDUP_REMOVED lines=19> */
.L_x_1758:
        /* <DEDUP_REMOVED lines=24> */
.L_x_1754:
        /* <DEDUP_REMOVED lines=11> */
.L_x_1798:
        /* <DEDUP_REMOVED lines=39> */
[----:B------:R-:W-:Y:S05]  /*25a0*/  CALL.REL.NOINC `($__internal_25_$__cuda_sm20_div_rn_f64_full) ;  /* 0x0000013000a87944 */ /* 0x000fea0003c00000 */
[----:B------:R-:W-:Y:S01]  /*25b0*/  IMAD.MOV.U32 R20, RZ, RZ, R72 ;  /* 0x000000ffff147224 */ /* 0x000fe200078e0048 */
[----:B------:R-:W-:-:S07]  /*25c0*/  MOV R21, R73 ;  /* 0x0000004900157202 */ /* 0x000fce0000000f00 */
.L_x_1760:
[----:B------:R-:W-:Y:S05]  /*25d0*/  BSYNC.RECONVERGENT B3 ;  /* 0x0000000000037941 */ /* 0x000fea0003800200 */
.L_x_1759:
        /* <DEDUP_REMOVED lines=35> */
.L_x_1772:
        /* <DEDUP_REMOVED lines=33> */
.L_x_1765:
[----:B------:R-:W-:Y:S05]  /*2a20*/  BSYNC.RECONVERGENT B4 ;  /* 0x0000000000047941 */ /* 0x000fea0003800200 */
.L_x_1764:
        /* <DEDUP_REMOVED lines=42> */
[----:B------:R-:W-:Y:S05]  /*2cd0*/  CALL.REL.NOINC `($__internal_25_$__cuda_sm20_div_rn_f64_full) ;  /* 0x0000012800dc7944 */ /* 0x000fea0003c00000 */
[----:B------:R-:W-:Y:S02]  /*2ce0*/  IMAD.MOV.U32 R22, RZ, RZ, R72 ;  /* 0x000000ffff167224 */ /* 0x000fe400078e0048 */
[----:B------:R-:W-:-:S07]  /*2cf0*/  IMAD.MOV.U32 R23, RZ, RZ, R73 ;  /* 0x000000ffff177224 */ /* 0x000fce00078e0049 */
.L_x_1767:
[----:B------:R-:W-:Y:S05]  /*2d00*/  BSYNC.RECONVERGENT B4 ;  /* 0x0000000000047941 */ /* 0x000fea0003800200 */
.L_x_1766:
        /* <DEDUP_REMOVED lines=40> */
[----:B------:R-:W-:Y:S05]  /*2f90*/  CALL.REL.NOINC `($__internal_25_$__cuda_sm20_div_rn_f64_full) ;  /* 0x00000128002c7944 */ /* 0x000fea0003c00000 */
[----:B------:R-:W-:Y:S02]  /*2fa0*/  IMAD.MOV.U32 R22, RZ, RZ, R72 ;  /* 0x000000ffff167224 */ /* 0x000fe400078e0048 */
[----:B------:R-:W-:-:S07]  /*2fb0*/  IMAD.MOV.U32 R23, RZ, RZ, R73 ;  /* 0x000000ffff177224 */ /* 0x000fce00078e0049 */
.L_x_1769:
[----:B------:R-:W-:Y:S05]  /*2fc0*/  BSYNC.RECONVERGENT B4 ;  /* 0x0000000000047941 */ /* 0x000fea0003800200 */
.L_x_1768:
        /* <DEDUP_REMOVED lines=43> */
.L_x_1771:
[----:B------:R-:W-:Y:S05]  /*3280*/  BSYNC.RECONVERGENT B4 ;  /* 0x0000000000047941 */ /* 0x000fea0003800200 */
.L_x_1770:
        /* <DEDUP_REMOVED lines=13> */
.L_x_1763:
        /* <DEDUP_REMOVED lines=37> */
.L_x_1776:
[----:B------:R-:W-:Y:S05]  /*35b0*/  BSYNC.RECONVERGENT B4 ;  /* 0x0000000000047941 */ /* 0x000fea0003800200 */
.L_x_1775:
        /* <DEDUP_REMOVED lines=42> */
[----:B------:R-:W-:Y:S05]  /*3860*/  CALL.REL.NOINC `($__internal_25_$__cuda_sm20_div_rn_f64_full) ;  /* 0x0000011c00f87944 */ /* 0x000fea0003c00000 */
[----:B------:R-:W-:Y:S02]  /*3870*/  IMAD.MOV.U32 R22, RZ, RZ, R72 ;  /* 0x000000ffff167224 */ /* 0x000fe400078e0048 */
[----:B------:R-:W-:-:S07]  /*3880*/  IMAD.MOV.U32 R23, RZ, RZ, R73 ;  /* 0x000000ffff177224 */ /* 0x000fce00078e0049 */
.L_x_1778:
[----:B------:R-:W-:Y:S05]  /*3890*/  BSYNC.RECONVERGENT B4 ;  /* 0x0000000000047941 */ /* 0x000fea0003800200 */
.L_x_1777:
        /* <DEDUP_REMOVED lines=11> */
.L_x_1774:
        /* <DEDUP_REMOVED lines=36> */
.L_x_1780:
[----:B------:R-:W-:Y:S05]  /*3b90*/  BSYNC.RECONVERGENT B4 ;  /* 0x0000000000047941 */ /* 0x000fea0003800200 */
.L_x_1779:
        /* <DEDUP_REMOVED lines=12> */
.L_x_1762:
[----:B------:R-:W-:Y:S02]  /*3c60*/  ISETP.GE.U32.AND P0, PT, R76, 0x3, PT ;  /* 0x000000034c00780c */ /* 0x000fe40003f06070 */
[----:B------:R-:W-:-:S11]  /*3c70*/  MOV R61, 0x1 ;  /* 0x00000001003d7802 */ /* 0x000fd60000000f00 */
[----:B------:R-:W-:Y:S05]  /*3c80*/  @!P0 BRA `(.L_x_1781) ;  /* 0x00000008009c8947 */ /* 0x000fea0003800000 */
[----:B------:R-:W-:-:S07]  /*3c90*/  IMAD.MOV.U32 R87, RZ, RZ, 0x1 ;  /* 0x00000001ff577424 */ /* 0x000fce00078e00ff */
.L_x_1790:
        /* <DEDUP_REMOVED lines=31> */
[----:B------:R-:W-:Y:S01]  /*3e90*/  MOV R20, R72 ;  /* 0x0000004800147202 */ /* 0x000fe20000000f00 */
[----:B------:R-:W-:-:S07]  /*3ea0*/  IMAD.MOV.U32 R21, RZ, RZ, R73 ;  /* 0x000000ffff157224 */ /* 0x000fce00078e0049 */
.L_x_1783:
[----:B------:R-:W-:Y:S05]  /*3eb0*/  BSYNC.RECONVERGENT B4 ;  /* 0x0000000000047941 */ /* 0x000fea0003800200 */
.L_x_1782:
        /* <DEDUP_REMOVED lines=42> */
.L_x_1785:
[----:B------:R-:W-:Y:S05]  /*4160*/  BSYNC.RECONVERGENT B4 ;  /* 0x0000000000047941 */ /* 0x000fea0003800200 */
.L_x_1784:
        /* <DEDUP_REMOVED lines=39> */
.L_x_1787:
[----:B------:R-:W-:Y:S05]  /*43e0*/  BSYNC.RECONVERGENT B4 ;  /* 0x0000000000047941 */ /* 0x000fea0003800200 */
.L_x_1786:
        /* <DEDUP_REMOVED lines=32> */
[----:B------:R-:W-:Y:S05]  /*45f0*/  CALL.REL.NOINC `($__internal_25_$__cuda_sm20_div_rn_f64_full) ;  /* 0x0000011000947944 */ /* 0x000fea0003c00000 */
[----:B------:R-:W-:Y:S01]  /*4600*/  IMAD.MOV.U32 R20, RZ, RZ, R72 ;  /* 0x000000ffff147224 */ /* 0x000fe200078e0048 */
[----:B------:R-:W-:-:S07]  /*4610*/  MOV R21, R73 ;  /* 0x0000004900157202 */ /* 0x000fce0000000f00 */
.L_x_1789:
[----:B------:R-:W-:Y:S05]  /*4620*/  BSYNC.RECONVERGENT B4 ;  /* 0x0000000000047941 */ /* 0x000fea0003800200 */
.L_x_1788:
        /* <DEDUP_REMOVED lines=13> */
.L_x_1781:
        /* <DEDUP_REMOVED lines=37> */
.L_x_1793:
[----:B------:R-:W-:Y:S05]  /*4950*/  BSYNC.RECONVERGENT B4 ;  /* 0x0000000000047941 */ /* 0x000fea0003800200 */
.L_x_1792:
        /* <DEDUP_REMOVED lines=44> */
.L_x_1795:
[----:B------:R-:W-:Y:S05]  /*4c20*/  BSYNC.RECONVERGENT B4 ;  /* 0x0000000000047941 */ /* 0x000fea0003800200 */
.L_x_1794:
        /* <DEDUP_REMOVED lines=9> */
.L_x_1791:
        /* <DEDUP_REMOVED lines=36> */
.L_x_1797:
[----:B------:R-:W-:Y:S05]  /*4f00*/  BSYNC.RECONVERGENT B4 ;  /* 0x0000000000047941 */ /* 0x000fea0003800200 */
.L_x_1796:
        /* <DEDUP_REMOVED lines=13> */
.L_x_1773:
[----:B------:R-:W-:Y:S05]  /*4fe0*/  BSYNC.RECONVERGENT B3 ;  /* 0x0000000000037941 */ /* 0x000fea0003800200 */
.L_x_1761:
[----:B------:R-:W-:Y:S01]  /*4ff0*/  ISETP.NE.AND P0, PT, R59, UR38, PT ;  /* 0x000000263b007c0c */ /* 0x000fe2000bf05270 */
[----:B------:R-:W-:-:S12]  /*5000*/  VIADD R57, R57, 0x1 ;  /* 0x0000000139397836 */ /* 0x000fd80000000000 */
[----:B------:R-:W-:Y:S05]  /*5010*/  @P0 BRA `(.L_x_1798) ;  /* 0xffffffd000c40947 */ /* 0x000fea000383ffff */
.L_x_1757:
[----:B------:R-:W-:Y:S05]  /*5020*/  BSYNC.RECONVERGENT B2 ;  /* 0x0000000000027941 */ /* 0x000fea0003800200 */
.L_x_1753:
        /* <DEDUP_REMOVED lines=66> */
.L_x_1800:
[----:B------:R-:W-:Y:S05]  /*5450*/  BSYNC.RECONVERGENT B1 ;  /* 0x0000000000017941 */ /* 0x000fea0003800200 */
.L_x_1799:
        /* <DEDUP_REMOVED lines=16> */
.L_x_1802:
[----:B------:R-:W-:Y:S05]  /*5560*/  BSYNC.RECONVERGENT B2 ;  /* 0x0000000000027941 */ /* 0x000fea0003800200 */
.L_x_1801:
[----:B------:R-:W-:Y:S05]  /*5570*/  @!P1 BRA `(.L_x_1803) ;  /* 0x0000000800ac9947 */ /* 0x000fea0003800000 */
[----:B------:R-:W-:Y:S01]  /*5580*/  PRMT R0, RZ, 0x7610, R0 ;  /* 0x00007610ff007816 */ /* 0x000fe20000000000 */
[----:B------:R-:W-:Y:S01]  /*5590*/  UMOV UR4, URZ ;  /* 0x000000ff00047c82 */ /* 0x000fe20008000000 */
[----:B------:R-:W-:Y:S01]  /*55a0*/  PRMT R55, RZ, 0x7610, R55 ;  /* 0x00007610ff377816 */ /* 0x000fe20000000037 */
[----:B------:R-:W-:Y:S01]  /*55b0*/  UMOV UR6, 0x1 ;  /* 0x0000000100067882 */ /* 0x000fe20000000000 */
[----:B------:R-:W-:-:S07]  /*55c0*/  MOV R76, RZ ;  /* 0x000000ff004c7202 */ /* 0x000fce0000000f00 */
.L_x_1808:
        /* <DEDUP_REMOVED lines=10> */
.L_x_1805:
        /* <DEDUP_REMOVED lines=70> */
.L_x_1804:
        /* <DEDUP_REMOVED lines=44> */
.L_x_1807:
        /* <DEDUP_REMOVED lines=37> */
.L_x_1806:
[----:B------:R-:W-:Y:S01]  /*5fe0*/  DADD R16, -RZ, -R64 ;  /* 0x00000000ff107229 */ /* 0x000fe20000000940 */
[----:B------:R-:W-:Y:S01]  /*5ff0*/  VIADD R55, R55, 0x1 ;  /* 0x0000000137377836 */ /* 0x000fe20000000000 */
[----:B------:R-:W-:Y:S01]  /*6000*/  IADD3 R0, PT, PT, R0, 0x1, RZ ;  /* 0x0000000100007810 */ /* 0x000fe20007ffe0ff */
[----:B------:R-:W-:Y:S01]  /*6010*/  UIADD3 UR6, UPT, UPT, UR6, 0x2, URZ ;  /* 0x0000000206067890 */ /* 0x000fe2000fffe0ff */
[----:B------:R-:W-:Y:S11]  /*6020*/  BRA.U UP1, `(.L_x_1808) ;  /* 0xfffffff501687547 */ /* 0x000ff6000b83ffff */
.L_x_1803:
[----:B------:R-:W-:Y:S05]  /*6030*/  @!P2 BRA `(.L_x_1809) ;  /* 0xffffffb40024a947 */ /* 0x000fea000383ffff */
.L_x_1745:
[----:B------:R-:W-:Y:S05]  /*6040*/  BSYNC.RECONVERGENT B0 ;  /* 0x0000000000007941 */ /* 0x000fea0003800200 */
.L_x_1744:
        /* <DEDUP_REMOVED lines=32> */
.L_x_1877:
        /* <DEDUP_REMOVED lines=44> */
.L_x_1817:
        /* <DEDUP_REMOVED lines=14> */
.L_x_1816:
        /* <DEDUP_REMOVED lines=16> */
.L_x_1818:
        /* <DEDUP_REMOVED lines=19> */
.L_x_1814:
        /* <DEDUP_REMOVED lines=11> */
.L_x_1858:
        /* <DEDUP_REMOVED lines=42> */
.L_x_1820:
[----:B------:R-:W-:Y:S05]  /*6b70*/  BSYNC.RECONVERGENT B3 ;  /* 0x0000000000037941 */ /* 0x000fea0003800200 */
.L_x_1819:
        /* <DEDUP_REMOVED lines=35> */
.L_x_1832:
        /* <DEDUP_REMOVED lines=33> */
.L_x_1825:
[----:B------:R-:W-:Y:S05]  /*6fc0*/  BSYNC.RECONVERGENT B4 ;  /* 0x0000000000047941 */ /* 0x000fea0003800200 */
.L_x_1824:
        /* <DEDUP_REMOVED lines=45> */
.L_x_1827:
[----:B------:R-:W-:Y:S05]  /*72a0*/  BSYNC.RECONVERGENT B4 ;  /* 0x0000000000047941 */ /* 0x000fea0003800200 */
.L_x_1826:
        /* <DEDUP_REMOVED lines=43> */
.L_x_1829:
[----:B------:R-:W-:Y:S05]  /*7560*/  BSYNC.RECONVERGENT B4 ;  /* 0x0000000000047941 */ /* 0x000fea0003800200 */
.L_x_1828:
        /* <DEDUP_REMOVED lines=43> */
.L_x_1831:
[----:B------:R-:W-:Y:S05]  /*7820*/  BSYNC.RECONVERGENT B4 ;  /* 0x0000000000047941 */ /* 0x000fea0003800200 */
.L_x_1830:
        /* <DEDUP_REMOVED lines=13> */
.L_x_1823:
        /* <DEDUP_REMOVED lines=37> */
.L_x_1836:
[----:B------:R-:W-:Y:S05]  /*7b50*/  BSYNC.RECONVERGENT B4 ;  /* 0x0000000000047941 */ /* 0x000fea0003800200 */
.L_x_1835:
        /* <DEDUP_REMOVED lines=45> */
.L_x_1838:
[----:B------:R-:W-:Y:S05]  /*7e30*/  BSYNC.RECONVERGENT B4 ;  /* 0x0000000000047941 */ /* 0x000fea0003800200 */
.L_x_1837:
        /* <DEDUP_REMOVED lines=11> */
.L_x_1834:
        /* <DEDUP_REMOVED lines=36> */
.L_x_1840:
[----:B------:R-:W-:Y:S05]  /*8130*/  BSYNC.RECONVERGENT B4 ;  /* 0x0000000000047941 */ /* 0x000fea0003800200 */
.L_x_1839:
        /* <DEDUP_REMOVED lines=12> */
.L_x_1822:
[----:B------:R-:W-:Y:S02]  /*8200*/  ISETP.GE.U32.AND P0, PT, R76, 0x3, PT ;  /* 0x000000034c00780c */ /* 0x000fe40003f06070 */
[----:B------:R-:W-:-:S11]  /*8210*/  MOV R23, 0x1 ;  /* 0x0000000100177802 */ /* 0x000fd60000000f00 */
[----:B------:R-:W-:Y:S05]  /*8220*/  @!P0 BRA `(.L_x_1841) ;  /* 0x00000008009c8947 */ /* 0x000fea0003800000 */
[----:B------:R-:W-:Y:S01]  /*8230*/  LOP3.LUT R84, R56, 0xfffffffc, RZ, 0xc0, !PT ;  /* 0xfffffffc38547812 */ /* 0x000fe200078ec0ff */
[----:B------:R-:W-:-:S07]  /*8240*/  IMAD.MOV.U32 R85, RZ, RZ, 0x1 ;  /* 0x00000001ff557424 */ /* 0x000fce00078e00ff */
.L_x_1850:
        /* <DEDUP_REMOVED lines=33> */
.L_x_1843:
[----:B------:R-:W-:Y:S05]  /*8460*/  BSYNC.RECONVERGENT B4 ;  /* 0x0000000000047941 */ /* 0x000fea0003800200 */
.L_x_1842:
        /* <DEDUP_REMOVED lines=42> */
.L_x_1845:
[----:B------:R-:W-:Y:S05]  /*8710*/  BSYNC.RECONVERGENT B4 ;  /* 0x0000000000047941 */ /* 0x000fea0003800200 */
.L_x_1844:
        /* <DEDUP_REMOVED lines=36> */
[----:B------:R-:W-:Y:S05]  /*8960*/  CALL.REL.NOINC `($__internal_25_$__cuda_sm20_div_rn_f64_full) ;  /* 0x000000cc00b87944 */ /* 0x000fea0003c00000 */
[----:B------:R-:W-:Y:S01]  /*8970*/  MOV R8, R72 ;  /* 0x0000004800087202 */ /* 0x000fe20000000f00 */
[----:B------:R-:W-:-:S07]  /*8980*/  IMAD.MOV.U32 R9, RZ, RZ, R73 ;  /* 0x000000ffff097224 */ /* 0x000fce00078e0049 */
.L_x_1847:
[----:B------:R-:W-:Y:S05]  /*8990*/  BSYNC.RECONVERGENT B4 ;  /* 0x0000000000047941 */ /* 0x000fea0003800200 */
.L_x_1846:
        /* <DEDUP_REMOVED lines=35> */
.L_x_1849:
[----:B------:R-:W-:Y:S05]  /*8bd0*/  BSYNC.RECONVERGENT B4 ;  /* 0x0000000000047941 */ /* 0x000fea0003800200 */
.L_x_1848:
        /* <DEDUP_REMOVED lines=12> */
.L_x_1841:
        /* <DEDUP_REMOVED lines=37> */
.L_x_1853:
[----:B------:R-:W-:Y:S05]  /*8ef0*/  BSYNC.RECONVERGENT B4 ;  /* 0x0000000000047941 */ /* 0x000fea0003800200 */
.L_x_1852:
        /* <DEDUP_REMOVED lines=42> */
[----:B------:R-:W-:Y:S01]  /*91a0*/  IMAD.MOV.U32 R8, RZ, RZ, R72 ;  /* 0x000000ffff087224 */ /* 0x000fe200078e0048 */
[----:B------:R-:W-:-:S07]  /*91b0*/  MOV R9, R73 ;  /* 0x0000004900097202 */ /* 0x000fce0000000f00 */
.L_x_1855:
[----:B------:R-:W-:Y:S05]  /*91c0*/  BSYNC.RECONVERGENT B4 ;  /* 0x0000000000047941 */ /* 0x000fea0003800200 */
.L_x_1854:
        /* <DEDUP_REMOVED lines=9> */
.L_x_1851:
        /* <DEDUP_REMOVED lines=36> */
.L_x_1857:
[----:B------:R-:W-:Y:S05]  /*94a0*/  BSYNC.RECONVERGENT B4 ;  /* 0x0000000000047941 */ /* 0x000fea0003800200 */
.L_x_1856:
        /* <DEDUP_REMOVED lines=13> */
.L_x_1833:
[----:B------:R-:W-:Y:S05]  /*9580*/  BSYNC.RECONVERGENT B3 ;  /* 0x0000000000037941 */ /* 0x000fea0003800200 */
.L_x_1821:
[----:B------:R-:W-:Y:S01]  /*9590*/  ISETP.NE.AND P0, PT, R58, UR38, PT ;  /* 0x000000263a007c0c */ /* 0x000fe2000bf05270 */
[----:B------:R-:W-:-:S12]  /*95a0*/  VIADD R57, R57, 0x1 ;  /* 0x0000000139397836 */ /* 0x000fd80000000000 */
[----:B------:R-:W-:Y:S05]  /*95b0*/  @P0 BRA `(.L_x_1858) ;  /* 0xffffffd000c40947 */ /* 0x000fea000383ffff */
.L_x_1815:
[----:B------:R-:W-:Y:S05]  /*95c0*/  BSYNC.RECONVERGENT B0 ;  /* 0x0000000000007941 */ /* 0x000fea0003800200 */
.L_x_1813:
        /* <DEDUP_REMOVED lines=27> */
[----:B------:R-:W-:Y:S05]  /*9780*/  CALL.REL.NOINC `($__internal_26_$__cuda_sm20_dsqrt_rn_f64_mediumpath_v1) ;  /* 0x000000c4009c7944 */ /* 0x000fea0003c00000 */
.L_x_1860:
[----:B------:R-:W-:Y:S05]  /*9790*/  BSYNC.RECONVERGENT B0 ;  /* 0x0000000000007941 */ /* 0x000fea0003800200 */
.L_x_1859:
        /* <DEDUP_REMOVED lines=161> */
.L_x_1862:
        /* <DEDUP_REMOVED lines=9> */
.L_x_1863:
[----:B------:R-:W-:Y:S05]  /*a240*/  BSYNC.RECONVERGENT B0 ;  /* 0x0000000000007941 */ /* 0x000fea0003800200 */
.L_x_1861:
        /* <DEDUP_REMOVED lines=17> */
[----:B------:R-:W-:Y:S05]  /*a360*/  CALL.REL.NOINC `($__internal_25_$__cuda_sm20_div_rn_f64_full) ;  /* 0x000000b400387944 */ /* 0x000fea0003c00000 */
[----:B------:R-:W-:Y:S02]  /*a370*/  IMAD.MOV.U32 R4, RZ, RZ, R72 ;  /* 0x000000ffff047224 */ /* 0x000fe400078e0048 */
[----:B------:R-:W-:-:S07]  /*a380*/  IMAD.MOV.U32 R5, RZ, RZ, R73 ;  /* 0x000000ffff057224 */ /* 0x000fce00078e0049 */
.L_x_1865:
[----:B------:R-:W-:Y:S05]  /*a390*/  BSYNC.RECONVERGENT B0 ;  /* 0x0000000000007941 */ /* 0x000fea0003800200 */
.L_x_1864:
        /* <DEDUP_REMOVED lines=66> */
.L_x_1867:
[----:B------:R-:W-:Y:S05]  /*a7c0*/  BSYNC.RECONVERGENT B0 ;  /* 0x0000000000007941 */ /* 0x000fea0003800200 */
.L_x_1866:
        /* <DEDUP_REMOVED lines=17> */
.L_x_1869:
[----:B------:R-:W-:Y:S05]  /*a8e0*/  BSYNC.RECONVERGENT B0 ;  /* 0x0000000000007941 */ /* 0x000fea0003800200 */
.L_x_1868:
        /* <DEDUP_REMOVED lines=19> */
[----:B------:R-:W-:Y:S05]  /*aa20*/  CALL.REL.NOINC `($__internal_24_$__cuda_sm20_dblrcp_rn_slowpath_v3) ;  /* 0x000000a800dc7944 */ /* 0x000fea0003c00000 */
[----:B------:R-:W-:Y:S01]  /*aa30*/  IMAD.MOV.U32 R10, RZ, RZ, R8 ;  /* 0x000000ffff0a7224 */ /* 0x000fe200078e0008 */
[----:B------:R-:W-:-:S07]  /*aa40*/  MOV R11, R9 ;  /* 0x00000009000b7202 */ /* 0x000fce0000000f00 */
.L_x_1871:
[----:B------:R-:W-:Y:S05]  /*aa50*/  BSYNC.RECONVERGENT B0 ;  /* 0x0000000000007941 */ /* 0x000fea0003800200 */
.L_x_1870:
[----:B------:R-:W-:Y:S01]  /*aa60*/  PRMT R55, RZ, 0x7610, R55 ;  /* 0x00007610ff377816 */ /* 0x000fe20000000037 */
[----:B------:R-:W-:Y:S01]  /*aa70*/  IMAD.MOV.U32 R72, RZ, RZ, 0x1 ;  /* 0x00000001ff487424 */ /* 0x000fe200078e00ff */
[----:B------:R-:W-:Y:S01]  /*aa80*/  PRMT R66, RZ, 0x7610, R66 ;  /* 0x00007610ff427816 */ /* 0x000fe20000000042 */
[----:B------:R-:W-:Y:S01]  /*aa90*/  UMOV UR6, 0x1 ;  /* 0x0000000100067882 */ /* 0x000fe20000000000 */
[----:B------:R-:W-:Y:S01]  /*aaa0*/  UMOV UR5, 0x3 ;  /* 0x0000000300057882 */ /* 0x000fe20000000000 */
[----:B------:R-:W-:-:S05]  /*aab0*/  UMOV UR4, URZ ;  /* 0x000000ff00047c82 */ /* 0x000fca0008000000 */
.L_x_1876:
        /* <DEDUP_REMOVED lines=13> */
.L_x_1873:
        /* <DEDUP_REMOVED lines=70> */
.L_x_1872:
        /* <DEDUP_REMOVED lines=48> */
.L_x_1875:
        /* <DEDUP_REMOVED lines=37> */
.L_x_1874:
[----:B------:R-:W-:Y:S01]  /*b540*/  UISETP.NE.AND UP0, UPT, UR4, UR38, UPT ;  /* 0x000000260400728c */ /* 0x000fe2000bf05270 */
[----:B------:R-:W-:Y:S01]  /*b550*/  DMUL R6, R30, R6 ;  /* 0x000000061e067228 */ /* 0x000fe20000000000 */
[----:B------:R-:W-:Y:S02]  /*b560*/  UIADD3 UR6, UPT, UPT, UR4, 0x1, URZ ;  /* 0x0000000104067890 */ /* 0x000fe4000fffe0ff */
[----:B------:R-:W-:-:S05]  /*b570*/  ULEA UR5, UR5, 0x5, 0x1 ;  /* 0x0000000505057891 */ /* 0x000fca000f8e08ff */
[----:B------:R-:W-:Y:S07]  /*b580*/  BRA.U UP0, `(.L_x_1876) ;  /* 0xfffffff5004c7547 */ /* 0x000fee000b83ffff */
[----:B------:R-:W-:Y:S05]  /*b590*/  @!P1 BRA `(.L_x_1877) ;  /* 0xffffffac002c9947 */ /* 0x000fea000383ffff */
.L_x_1812:
[----:B------:R-:W-:Y:S05]  /*b5a0*/  BSYNC.RECONVERGENT B2 ;  /* 0x0000000000027941 */ /* 0x000fea0003800200 */
.L_x_1811:
[----:B------:R-:W-:Y:S05]  /*b5b0*/  BRA `(.L_x_1878) ;  /* 0x0000000c00f07947 */ /* 0x000fea0003800000 */
.L_x_1810:
[----:B------:R-:W2:Y:S01]  /*b5c0*/  LDCU UR4, c[0x0][0x3d0] ;  /* 0x00007a00ff0477ac */ /* 0x000ea20008000800 */
[----:B-1-3--:R-:W-:Y:S01]  /*b5d0*/  IADD3 R0, PT, PT, R42, R3, RZ ;  /* 0x000000032a007210 */ /* 0x00afe20007ffe0ff */
[----:B------:R-:W-:Y:S01]  /*b5e0*/  BSSY.RECONVERGENT B0, `(.L_x_1879) ;  /* 0x00000f6000007945 */ /* 0x000fe20003800200 */
[----:B------:R-:W-:Y:S02]  /*b5f0*/  CS2R R4, SRZ ;  /* 0x0000000000047805 */ /* 0x000fe4000001ff00 */
[----:B--2---:R-:W-:-:S13]  /*b600*/  ISETP.GE.AND P0, PT, R0, UR4, PT ;  /* 0x0000000400007c0c */ /* 0x004fda000bf06270 */
[----:B------:R-:W-:Y:S05]  /*b610*/  @P0 BRA `(.L_x_1880) ;  /* 0x0000000c00c80947 */ /* 0x000fea0003800000 */
[----:B------:R-:W-:-:S07]  /*b620*/  CS2R R4, SRZ ;  /* 0x0000000000047805 */ /* 0x000fce000001ff00 */
.L_x_1888:
        /* <DEDUP_REMOVED lines=43> */
[----:B------:R-:W-:Y:S01]  /*b8e0*/  MOV R2, R64 ;  /* 0x0000004000027202 */ /* 0x000fe20000000f00 */
[----:B------:R-:W-:-:S07]  /*b8f0*/  IMAD.MOV.U32 R3, RZ, RZ, R65 ;  /* 0x000000ffff037224 */ /* 0x000fce00078e0041 */
.L_x_1882:
[----:B------:R-:W-:Y:S05]  /*b900*/  BSYNC.RECONVERGENT B1 ;  /* 0x0000000000017941 */ /* 0x000fea0003800200 */
.L_x_1881:
        /* <DEDUP_REMOVED lines=162> */
.L_x_1884:
        /* <DEDUP_REMOVED lines=9> */
.L_x_1885:
[----:B------:R-:W-:Y:S05]  /*c3c0*/  BSYNC.RECONVERGENT B1 ;  /* 0x0000000000017941 */ /* 0x000fea0003800200 */
.L_x_1883:
        /* <DEDUP_REMOVED lines=17> */
[----:B------:R-:W-:Y:S05]  /*c4e0*/  CALL.REL.NOINC `($__internal_25_$__cuda_sm20_div_rn_f64_full) ;  /* 0x0000009000d87944 */ /* 0x000fea0003c00000 */
[----:B------:R-:W-:Y:S01]  /*c4f0*/  IMAD.MOV.U32 R2, RZ, RZ, R72 ;  /* 0x000000ffff027224 */ /* 0x000fe200078e0048 */
[----:B------:R-:W-:-:S07]  /*c500*/  MOV R3, R73 ;  /* 0x0000004900037202 */ /* 0x000fce0000000f00 */
.L_x_1887:
[----:B------:R-:W-:Y:S05]  /*c510*/  BSYNC.RECONVERGENT B2 ;  /* 0x0000000000027941 */ /* 0x000fea0003800200 */
.L_x_1886:
[----:B------:R-:W-:Y:S01]  /*c520*/  DADD R4, R2, R4 ;  /* 0x0000000002047229 */ /* 0x000fe20000000004 */
[----:B------:R-:W-:Y:S10]  /*c530*/  @!P1 BRA `(.L_x_1888) ;  /* 0xfffffff0003c9947 */ /* 0x000ff4000383ffff */
.L_x_1880:
[----:B------:R-:W-:Y:S05]  /*c540*/  BSYNC.RECONVERGENT B0 ;  /* 0x0000000000007941 */ /* 0x000fea0003800200 */
.L_x_1879:
[----:B------:R-:W1:Y:S02]  /*c550*/  LDS.64 R2, [R50] ;  /* 0x0000000032027984 */ /* 0x000e640000000a00 */
[----:B-1----:R-:W-:-:S07]  /*c560*/  DADD R2, R2, R4 ;  /* 0x0000000002027229 */ /* 0x002fce0000000004 */
[----:B------:R1:W-:Y:S04]  /*c570*/  STS.64 [R50], R2 ;  /* 0x0000000232007388 */ /* 0x0003e80000000a00 */
.L_x_1878:
        /* <DEDUP_REMOVED lines=10> */
.L_x_1733:
        /* <DEDUP_REMOVED lines=9> */
[----:B------:R-:W-:Y:S01]  /*c6b0*/  MOV R14, UR44 ;  /* 0x0000002c000e7c02 */ /* 0x000fe20008000f00 */
[----:B------:R-:W-:Y:S01]  /*c6c0*/  IMAD.U32 R15, RZ, RZ, UR44 ;  /* 0x0000002cff0f7e24 */ /* 0x000fe2000f8e00ff */
[----:B------:R-:W-:Y:S01]  /*c6d0*/  MOV R16, UR44 ;  /* 0x0000002c00107c02 */ /* 0x000fe20008000f00 */
[----:B------:R-:W-:Y:S01]  /*c6e0*/  BSSY.RECONVERGENT B1, `(.L_x_1892) ;  /* 0x0000073000017945 */ /* 0x000fe20003800200 */
[----:B------:R-:W-:Y:S01]  /*c6f0*/  LOP3.LUT R0, R0, 0xf, RZ, 0xc0, !PT ;  /* 0x0000000f00007812 */ /* 0x000fe200078ec0ff */
[----:B------:R-:W-:Y:S01]  /*c700*/  IMAD.MOV.U32 R17, RZ, RZ, R42 ;  /* 0x000000ffff117224 */ /* 0x000fe200078e002a */
[----:B------:R-:W-:Y:S02]  /*c710*/  LOP3.LUT R14, R14, 0x7, RZ, 0xc0, !PT ;  /* 0x000000070e0e7812 */ /* 0x000fe400078ec0ff */
[----:B------:R-:W-:Y:S01]  /*c720*/  LOP3.LUT R15, R15, 0x30, RZ, 0xc0, !PT ;  /* 0x000000300f0f7812 */ /* 0x000fe200078ec0ff */
[----:B0-----:R-:W-:Y:S01]  /*c730*/  VIADD R2, R0, 0xffffffff ;  /* 0xffffffff00027836 */ /* 0x001fe20000000000 */
[----:B------:R-:W-:Y:S01]  /*c740*/  LOP3.LUT R16, R16, 0x3, RZ, 0xc0, !PT ;  /* 0x0000000310107812 */ /* 0x000fe200078ec0ff */
[----:B------:R-:W-:-:S03]  /*c750*/  VIADD R3, R14, 0xffffffff ;  /* 0xffffffff0e037836 */ /* 0x000fc60000000000 */
[----:B------:R-:W-:Y:S02]  /*c760*/  ISETP.GE.U32.AND P0, PT, R2, 0x7, PT ;  /* 0x000000070200780c */ /* 0x000fe40003f06070 */
[----:B------:R-:W-:-:S13]  /*c770*/  ISETP.GE.U32.AND P1, PT, R3, 0x3, PT ;  /* 0x000000030300780c */ /* 0x000fda0003f26070 */
.L_x_1898:
[----:B0-----:R-:W0:Y:S01]  /*c780*/  S2R R23, SR_CgaCtaId ;  /* 0x0000000000177919 */ /* 0x001e220000008800 */
[----:B------:R-:W1:Y:S01]  /*c790*/  LDCU UR4, c[0x0][0x3e0] ;  /* 0x00007c00ff0477ac */ /* 0x000e620008000800 */
[----:B------:R-:W-:Y:S01]  /*c7a0*/  MOV R20, 0x400 ;  /* 0x0000040000147802 */ /* 0x000fe20000000f00 */
[----:B------:R-:W-:Y:S01]  /*c7b0*/  IMAD.MOV.U32 R18, RZ, RZ, RZ ;  /* 0x000000ffff127224 */ /* 0x000fe200078e00ff */
[----:B------:R-:W-:Y:S01]  /*c7c0*/  CS2R R2, SRZ ;  /* 0x0000000000027805 */ /* 0x000fe2000001ff00 */
[----:B-1----:R-:W-:Y:S01]  /*c7d0*/  UISETP.GE.U32.AND UP0, UPT, UR4, 0x10, UPT ;  /* 0x000000100400788c */ /* 0x002fe2000bf06070 */
[----:B0-----:R-:W-:-:S05]  /*c7e0*/  LEA R4, R23, R20, 0x18 ;  /* 0x0000001417047211 */ /* 0x001fca00078ec0ff */
[----:B------:R-:W-:-:S03]  /*c7f0*/  IMAD R21, R17, 0x8, R4 ;  /* 0x0000000811157824 */ /* 0x000fc600078e0204 */
[----:B------:R-:W-:Y:S05]  /*c800*/  BRA.U !UP0, `(.L_x_1893) ;  /* 0x00000001089c7547 */ /* 0x000fea000b800000 */
[----:B------:R-:W-:Y:S02]  /*c810*/  MOV R18, RZ ;  /* 0x000000ff00127202 */ /* 0x000fe40000000f00 */
[----:B------:R-:W-:-:S07]  /*c820*/  CS2R R2, SRZ ;  /* 0x0000000000027805 */ /* 0x000fce000001ff00 */
.L_x_1894:
        /* <DEDUP_REMOVED lines=36> */
[----:B------:R-:W-:-:S07]  /*ca70*/  IMAD.MOV.U32 R18, RZ, RZ, R15 ;  /* 0x000000ffff127224 */ /* 0x000fce00078e000f */
.L_x_1893:
[----:B------:R-:W-:-:S13]  /*ca80*/  ISETP.NE.AND P2, PT, R0, RZ, PT ;  /* 0x000000ff0000720c */ /* 0x000fda0003f45270 */
[----:B------:R-:W-:Y:S05]  /*ca90*/  @!P2 BRA `(.L_x_1895) ;  /* 0x0000000000b0a947 */ /* 0x000fea0003800000 */
[----:B------:R-:W-:Y:S01]  /*caa0*/  ISETP.NE.AND P2, PT, R14, RZ, PT ;  /* 0x000000ff0e00720c */ /* 0x000fe20003f45270 */
[----:B------:R-:W-:-:S12]  /*cab0*/  @!P0 BRA `(.L_x_1896) ;  /* 0x0000000000488947 */ /* 0x000fd80003800000 */
[C---:B------:R-:W-:Y:S01]  /*cac0*/  LEA R19, R18.reuse, R21, 0x9 ;  /* 0x0000001512137211 */ /* 0x040fe200078e48ff */
[----:B------:R-:W-:-:S04]  /*cad0*/  VIADD R18, R18, 0x8 ;  /* 0x0000000812127836 */ /* 0x000fc80000000000 */
        /* <DEDUP_REMOVED lines=16> */
.L_x_1896:
        /* <DEDUP_REMOVED lines=13> */
.L_x_1897:
[----:B------:R-:W-:Y:S05]  /*ccb0*/  @!P2 BRA `(.L_x_1895) ;  /* 0x000000000028a947 */ /* 0x000fea0003800000 */
[----:B------:R-:W-:Y:S02]  /*ccc0*/  LEA R21, R18, R21, 0x9 ;  /* 0x0000001512157211 */ /* 0x000fe400078e48ff */
[----:B------:R-:W-:-:S03]  /*ccd0*/  ISETP.NE.AND P2, PT, R16, 0x1, PT ;  /* 0x000000011000780c */ /* 0x000fc60003f45270 */
[----:B------:R-:W0:Y:S02]  /*cce0*/  LDS.64 R4, [R21] ;  /* 0x0000000015047984 */ /* 0x000e240000000a00 */
[----:B0-----:R-:W-:-:S08]  /*ccf0*/  DADD R2, R2, R4 ;  /* 0x0000000002027229 */ /* 0x001fd00000000004 */
[----:B------:R-:W-:Y:S05]  /*cd00*/  @!P2 BRA `(.L_x_1895) ;  /* 0x000000000014a947 */ /* 0x000fea0003800000 */
[----:B------:R-:W-:Y:S01]  /*cd10*/  ISETP.NE.AND P2, PT, R16, 0x2, PT ;  /* 0x000000021000780c */ /* 0x000fe20003f45270 */
[----:B------:R-:W0:-:S12]  /*cd20*/  LDS.64 R4, [R21+0x200] ;  /* 0x0002000015047984 */ /* 0x000e180000000a00 */
[----:B------:R-:W1:Y:S01]  /*cd30*/  @P2 LDS.64 R6, [R21+0x400] ;  /* 0x0004000015062984 */ /* 0x000e620000000a00 */
[----:B0-----:R-:W-:-:S08]  /*cd40*/  DADD R2, R2, R4 ;  /* 0x0000000002027229 */ /* 0x001fd00000000004 */
[----:B-1----:R-:W-:-:S11]  /*cd50*/  @P2 DADD R2, R2, R6 ;  /* 0x0000000002022229 */ /* 0x002fd60000000006 */
.L_x_1895:
[----:B------:R-:W0:Y:S02]  /*cd60*/  LDC.64 R4, c[0x0][0x400] ;  /* 0x00010000ff047b82 */ /* 0x000e240000000a00 */
[----:B0-----:R-:W-:-:S06]  /*cd70*/  IMAD.WIDE.U32 R4, R17, 0x8, R4 ;  /* 0x0000000811047825 */ /* 0x001fcc00078e0004 */
[----:B------:R-:W2:Y:S01]  /*cd80*/  LDG.E.64 R4, desc[UR36][R4.64] ;  /* 0x0000002404047981 */ /* 0x000ea2000c1e1b00 */
[----:B------:R-:W-:-:S05]  /*cd90*/  VIADD R6, R20, 0x4100 ;  /* 0x0000410014067836 */ /* 0x000fca0000000000 */
[----:B------:R-:W-:-:S05]  /*cda0*/  LEA R6, R23, R6, 0x18 ;  /* 0x0000000617067211 */ /* 0x000fca00078ec0ff */
[C---:B------:R-:W-:Y:S02]  /*cdb0*/  IMAD R7, R17.reuse, 0x8, R6 ;  /* 0x0000000811077824 */ /* 0x040fe400078e0206 */
[----:B------:R-:W-:-:S05]  /*cdc0*/  VIADD R17, R17, 0x20 ;  /* 0x0000002011117836 */ /* 0x000fca0000000000 */
[----:B------:R-:W-:Y:S01]  /*cdd0*/  ISETP.GE.U32.AND P2, PT, R17, UR46, PT ;  /* 0x0000002e11007c0c */ /* 0x000fe2000bf46070 */
[----:B--2---:R-:W-:-:S07]  /*cde0*/  DMUL R2, R4, R2 ;  /* 0x0000000204027228 */ /* 0x004fce0000000000 */
[----:B------:R0:W-:Y:S05]  /*cdf0*/  STS.64 [R7], R2 ;  /* 0x0000000207007388 */ /* 0x0001ea0000000a00 */
[----:B------:R-:W-:Y:S05]  /*ce00*/  @!P2 BRA `(.L_x_1898) ;  /* 0xfffffff8005ca947 */ /* 0x000fea000383ffff */
[----:B------:R-:W-:Y:S05]  /*ce10*/  BSYNC.RECONVERGENT B1 ;  /* 0x0000000000017941 */ /* 0x000fea0003800200 */
.L_x_1892:
[----:B------:R-:W-:Y:S05]  /*ce20*/  BRA `(.L_x_1890) ;  /* 0x0000000800bc7947 */ /* 0x000fea0003800000 */
.L_x_1891:
        /* <DEDUP_REMOVED lines=19> */
.L_x_1901:
        /* <DEDUP_REMOVED lines=9> */
.L_x_1900:
[----:B------:R-:W-:Y:S05]  /*cff0*/  BSYNC.RECONVERGENT B1 ;  /* 0x0000000000017941 */ /* 0x000fea0003800200 */
.L_x_1899:
        /* <DEDUP_REMOVED lines=31> */
.L_x_1904:
        /* <DEDUP_REMOVED lines=60> */
.L_x_1903:
[----:B------:R-:W-:Y:S05]  /*d5b0*/  BSYNC.RECONVERGENT B1 ;  /* 0x0000000000017941 */ /* 0x000fea0003800200 */
.L_x_1902:
        /* <DEDUP_REMOVED lines=36> */
.L_x_1906:
[----:B------:R-:W-:Y:S05]  /*d800*/  BSYNC.RECONVERGENT B1 ;  /* 0x0000000000017941 */ /* 0x000fea0003800200 */
.L_x_1905:
        /* <DEDUP_REMOVED lines=17> */
.L_x_1890:
[----:B------:R-:W-:Y:S05]  /*d920*/  BSYNC.RECONVERGENT B0 ;  /* 0x0000000000007941 */ /* 0x000fea0003800200 */
.L_x_1889:
[----:B------:R-:W-:Y:S06]  /*d930*/  BAR.SYNC.DEFER_BLOCKING 0x0 ;  /* 0x0000000000007b1d */ /* 0x000fec0000010000 */
[----:B------:R-:W-:Y:S05]  /*d940*/  BRA `(.L_x_1907) ;  /* 0x0000005400607947 */ /* 0x000fea0003800000 */
.L_x_1732:
        /* <DEDUP_REMOVED lines=75> */
.L_x_1967:
        /* <DEDUP_REMOVED lines=54> */
[----:B-1----:R-:W-:Y:S05]  /*e160*/  CALL.REL.NOINC `($__internal_25_$__cuda_sm20_div_rn_f64_full) ;  /* 0x0000007400b87944 */ /* 0x002fea0003c00000 */
[----:B------:R-:W-:Y:S01]  /*e170*/  MOV R4, R72 ;  /* 0x0000004800047202 */ /* 0x000fe20000000f00 */
[----:B------:R-:W-:-:S07]  /*e180*/  IMAD.MOV.U32 R5, RZ, RZ, R73 ;  /* 0x000000ffff057224 */ /* 0x000fce00078e0049 */
.L_x_1910:
        /* <DEDUP_REMOVED lines=27> */
[----:B-1----:R-:W-:Y:S05]  /*e340*/  CALL.REL.NOINC `($__internal_26_$__cuda_sm20_dsqrt_rn_f64_mediumpath_v1) ;  /* 0x0000007800ac7944 */ /* 0x002fea0003c00000 */
[----:B------:R-:W-:Y:S01]  /*e350*/  MOV R24, R64 ;  /* 0x0000004000187202 */ /* 0x000fe20000000f00 */
[----:B------:R-:W-:-:S07]  /*e360*/  IMAD.MOV.U32 R25, RZ, RZ, R65 ;  /* 0x000000ffff197224 */ /* 0x000fce00078e0041 */
.L_x_1911:
[----:B------:R-:W-:Y:S05]  /*e370*/  BSYNC.RECONVERGENT B0 ;  /* 0x0000000000007941 */ /* 0x000fea0003800200 */
.L_x_1909:
        /* <DEDUP_REMOVED lines=41> */
.L_x_1913:
        /* <DEDUP_REMOVED lines=11> */
.L_x_1938:
        /* <DEDUP_REMOVED lines=35> */
[----:B-1----:R-:W-:Y:S05]  /*e8f0*/  CALL.REL.NOINC `($__internal_25_$__cuda_sm20_div_rn_f64_full) ;  /* 0x0000006c00d47944 */ /* 0x002fea0003c00000 */
[----:B------:R-:W-:Y:S02]  /*e900*/  IMAD.MOV.U32 R4, RZ, RZ, R72 ;  /* 0x000000ffff047224 */ /* 0x000fe400078e0048 */
[----:B------:R-:W-:-:S07]  /*e910*/  IMAD.MOV.U32 R5, RZ, RZ, R73 ;  /* 0x000000ffff057224 */ /* 0x000fce00078e0049 */
.L_x_1918:
        /* <DEDUP_REMOVED lines=19> */
[----:B-1----:R-:W-:Y:S05]  /*ea50*/  CALL.REL.NOINC `($__internal_25_$__cuda_sm20_div_rn_f64_full) ;  /* 0x0000006c007c7944 */ /* 0x002fea0003c00000 */
[----:B------:R-:W-:Y:S02]  /*ea60*/  IMAD.MOV.U32 R4, RZ, RZ, R72 ;  /* 0x000000ffff047224 */ /* 0x000fe400078e0048 */
[----:B------:R-:W-:-:S07]  /*ea70*/  IMAD.MOV.U32 R5, RZ, RZ, R73 ;  /* 0x000000ffff057224 */ /* 0x000fce00078e0049 */
.L_x_1920:
[----:B------:R-:W-:Y:S05]  /*ea80*/  BSYNC.RECONVERGENT B0 ;  /* 0x0000000000007941 */ /* 0x000fea0003800200 */
.L_x_1919:
        /* <DEDUP_REMOVED lines=19> */
[----:B-1----:R-:W-:Y:S05]  /*ebc0*/  CALL.REL.NOINC `($__internal_25_$__cuda_sm20_div_rn_f64_full) ;  /* 0x0000006c00207944 */ /* 0x002fea0003c00000 */
[----:B------:R-:W-:Y:S01]  /*ebd0*/  IMAD.MOV.U32 R6, RZ, RZ, R72 ;  /* 0x000000ffff067224 */ /* 0x000fe200078e0048 */
[----:B------:R-:W-:-:S07]  /*ebe0*/  MOV R7, R73 ;  /* 0x0000004900077202 */ /* 0x000fce0000000f00 */
.L_x_1921:
        /* <DEDUP_REMOVED lines=20> */
[----:B------:R-:W-:Y:S01]  /*ed30*/  MOV R6, R72 ;  /* 0x0000004800067202 */ /* 0x000fe20000000f00 */
[----:B------:R-:W-:-:S07]  /*ed40*/  IMAD.MOV.U32 R7, RZ, RZ, R73 ;  /* 0x000000ffff077224 */ /* 0x000fce00078e0049 */
.L_x_1923:
[----:B------:R-:W-:Y:S05]  /*ed50*/  BSYNC.RECONVERGENT B0 ;  /* 0x0000000000007941 */ /* 0x000fea0003800200 */
.L_x_1922:
        /* <DEDUP_REMOVED lines=11> */
.L_x_1916:
[----:B------:R-:W0:Y:S01]  /*ee10*/  LDS R6, [UR18+0x4] ;  /* 0x00000412ff067984 */ /* 0x000e220008000800 */
[----:B------:R-:W-:Y:S01]  /*ee20*/  DMUL R4, R2, R10 ;  /* 0x0000000a02047228 */ /* 0x000fe20000000000 */
[----:B------:R-:W-:Y:S01]  /*ee30*/  UMOV UR7, 0x1 ;  /* 0x0000000100077882 */ /* 0x000fe20000000000 */
[----:B0-----:R-:W0:Y:S06]  /*ee40*/  I2F.F64 R6, R6 ;  /* 0x0000000600067312 */ /* 0x001e2c0000201c00 */
[----:B0-----:R-:W-:-:S07]  /*ee50*/  DMUL R4, R4, R6 ;  /* 0x0000000604047228 */ /* 0x001fce0000000000 */
[----:B------:R0:W-:Y:S01]  /*ee60*/  STL.64 [R1+0x208], R4 ;  /* 0x0002080401007387 */ /* 0x0001e20000100a00 */
[----:B------:R-:W-:Y:S05]  /*ee70*/  BRA `(.L_x_1917) ;  /* 0x0000000000147947 */ /* 0x000fea0003800000 */
.L_x_1915:
[----:B------:R-:W0:Y:S01]  /*ee80*/  LDS R0, [UR18] ;  /* 0x00000012ff007984 */ /* 0x000e220008000800 */
[----:B------:R-:W-:Y:S01]  /*ee90*/  UMOV UR7, URZ ;  /* 0x000000ff00077c82 */ /* 0x000fe20008000000 */
[----:B0-----:R-:W0:Y:S02]  /*eea0*/  I2F.F64 R4, R0 ;  /* 0x0000000000047312 */ /* 0x001e240000201c00 */
[----:B0-----:R-:W-:-:S07]  /*eeb0*/  DMUL R4, R10, R4 ;  /* 0x000000040a047228 */ /* 0x001fce0000000000 */
[----:B------:R3:W-:Y:S04]  /*eec0*/  STL.64 [R1+0x200], R4 ;  /* 0x0002000401007387 */ /* 0x0007e80000100a00 */
.L_x_1917:
        /* <DEDUP_REMOVED lines=32> */
[----:B01----:R-:W-:Y:S05]  /*f0d0*/  CALL.REL.NOINC `($__internal_25_$__cuda_sm20_div_rn_f64_full) ;  /* 0x0000006400dc7944 */ /* 0x003fea0003c00000 */
[----:B------:R-:W-:Y:S02]  /*f0e0*/  IMAD.MOV.U32 R6, RZ, RZ, R72 ;  /* 0x000000ffff067224 */ /* 0x000fe400078e0048 */
[----:B------:R-:W-:-:S07]  /*f0f0*/  IMAD.MOV.U32 R7, RZ, RZ, R73 ;  /* 0x000000ffff077224 */ /* 0x000fce00078e0049 */
.L_x_1924:
        /* <DEDUP_REMOVED lines=28> */
[----:B------:R-:W-:Y:S02]  /*f2c0*/  IMAD.MOV.U32 R22, RZ, RZ, R64 ;  /* 0x000000ffff167224 */ /* 0x000fe400078e0040 */
[----:B------:R-:W-:-:S07]  /*f2d0*/  IMAD.MOV.U32 R23, RZ, RZ, R65 ;  /* 0x000000ffff177224 */ /* 0x000fce00078e0041 */
.L_x_1926:
[----:B------:R-:W-:Y:S05]  /*f2e0*/  BSYNC.RECONVERGENT B0 ;  /* 0x0000000000007941 */ /* 0x000fea0003800200 */
.L_x_1925:
        /* <DEDUP_REMOVED lines=29> */
.L_x_1929:
        /* <DEDUP_REMOVED lines=22> */
.L_x_1931:
[----:B------:R-:W-:Y:S05]  /*f620*/  BSYNC.RECONVERGENT B0 ;  /* 0x0000000000007941 */ /* 0x000fea0003800200 */
.L_x_1930:
        /* <DEDUP_REMOVED lines=22> */
.L_x_1932:
        /* <DEDUP_REMOVED lines=22> */
.L_x_1934:
[----:B------:R-:W-:Y:S05]  /*f8f0*/  BSYNC.RECONVERGENT B0 ;  /* 0x0000000000007941 */ /* 0x000fea0003800200 */
.L_x_1933:
        /* <DEDUP_REMOVED lines=8> */
.L_x_1927:
        /* <DEDUP_REMOVED lines=9> */
.L_x_1928:
        /* <DEDUP_REMOVED lines=27> */
[----:B-1----:R-:W-:Y:S05]  /*fbc0*/  CALL.REL.NOINC `($__internal_25_$__cuda_sm20_div_rn_f64_full) ;  /* 0x0000005c00207944 */ /* 0x002fea0003c00000 */
[----:B------:R-:W-:Y:S01]  /*fbd0*/  MOV R4, R72 ;  /* 0x0000004800047202 */ /* 0x000fe20000000f00 */
[----:B------:R-:W-:-:S07]  /*fbe0*/  IMAD.MOV.U32 R5, RZ, RZ, R73 ;  /* 0x000000ffff057224 */ /* 0x000fce00078e0049 */
.L_x_1935:
        /* <DEDUP_REMOVED lines=27> */
[----:B-1----:R-:W-:Y:S05]  /*fda0*/  CALL.REL.NOINC `($__internal_26_$__cuda_sm20_dsqrt_rn_f64_mediumpath_v1) ;  /* 0x0000006000147944 */ /* 0x002fea0003c00000 */
[----:B------:R-:W-:Y:S01]  /*fdb0*/  MOV R8, R64 ;  /* 0x0000004000087202 */ /* 0x000fe20000000f00 */
[----:B------:R-:W-:-:S07]  /*fdc0*/  IMAD.MOV.U32 R9, RZ, RZ, R65 ;  /* 0x000000ffff097224 */ /* 0x000fce00078e0041 */
.L_x_1937:
[----:B------:R-:W-:Y:S05]  /*fdd0*/  BSYNC.RECONVERGENT B0 ;  /* 0x0000000000007941 */ /* 0x000fea0003800200 */
.L_x_1936:
[----:B------:R-:W-:-:S09]  /*fde0*/  UISETP.NE.AND UP0, UPT, UR4, UR16, UPT ;  /* 0x000000100400728c */ /* 0x000fd2000bf05270 */
[----:B------:R-:W-:Y:S05]  /*fdf0*/  BRA.U !UP0, `(.L_x_1914) ;  /* 0x0000001d08c87547 */ /* 0x000fea000b800000 */
[----:B------:R-:W-:Y:S01]  /*fe00*/  DMUL R8, R22, R8 ;  /* 0x0000000816087228 */ /* 0x000fe20000000000 */
[----:B------:R-:W-:Y:S10]  /*fe10*/  BRA `(.L_x_1938) ;  /* 0xffffffe800287947 */ /* 0x000ff4000383ffff */
.L_x_1912:
        /* <DEDUP_REMOVED lines=48> */
[----:B-1----:R-:W-:Y:S05]  /*10120*/  CALL.REL.NOINC `($__internal_25_$__cuda_sm20_div_rn_f64_full) ;  /* 0x0000005400c87944 */ /* 0x002fea0003c00000 */
[----:B------:R-:W-:Y:S02]  /*10130*/  IMAD.MOV.U32 R6, RZ, RZ, R72 ;  /* 0x000000ffff067224 */ /* 0x000fe400078e0048 */
[----:B------:R-:W-:-:S07]  /*10140*/  IMAD.MOV.U32 R7, RZ, RZ, R73 ;  /* 0x000000ffff077224 */ /* 0x000fce00078e0049 */
.L_x_1940:
        /* <DEDUP_REMOVED lines=30> */
.L_x_1942:
[----:B------:R-:W-:Y:S05]  /*10330*/  BSYNC.RECONVERGENT B0 ;  /* 0x0000000000007941 */ /* 0x000fea0003800200 */
.L_x_1941:
[----:B------:R-:W-:Y:S01]  /*10340*/  DMUL R8, R8, R24 ;  /* 0x0000001808087228 */ /* 0x000fe20000000000 */
[----:B------:R-:W-:Y:S01]  /*10350*/  MOV R4, R24 ;  /* 0x0000001800047202 */ /* 0x000fe20000000f00 */
[----:B------:R-:W-:Y:S01]  /*10360*/  IMAD.MOV.U32 R5, RZ, RZ, R25 ;  /* 0x000000ffff057224 */ /* 0x000fe200078e0019 */
[----:B------:R-:W-:Y:S01]  /*10370*/  UMOV UR8, URZ ;  /* 0x000000ff00087c82 */ /* 0x000fe20008000000 */
[----:B------:R-:W-:Y:S01]  /*10380*/  IMAD.MOV.U32 R6, RZ, RZ, R22 ;  /* 0x000000ffff067224 */ /* 0x000fe200078e0016 */
[----:B------:R-:W-:Y:S01]  /*10390*/  UMOV UR19, UR6 ;  /* 0x0000000600137c82 */ /* 0x000fe20008000000 */
[----:B------:R-:W-:-:S07]  /*103a0*/  IMAD.MOV.U32 R7, RZ, RZ, R23 ;  /* 0x000000ffff077224 */ /* 0x000fce00078e0017 */
.L_x_1939:
        /* <DEDUP_REMOVED lines=12> */
.L_x_1966:
        /* <DEDUP_REMOVED lines=23> */
.L_x_1944:
        /* <DEDUP_REMOVED lines=29> */
.L_x_1945:
        /* <DEDUP_REMOVED lines=22> */
.L_x_1947:
[----:B------:R-:W-:Y:S05]  /*10910*/  BSYNC.RECONVERGENT B0 ;  /* 0x0000000000007941 */ /* 0x000fea0003800200 */
.L_x_1946:
        /* <DEDUP_REMOVED lines=22> */
.L_x_1948:
        /* <DEDUP_REMOVED lines=22> */
.L_x_1950:
[----:B------:R-:W-:Y:S05]  /*10be0*/  BSYNC.RECONVERGENT B0 ;  /* 0x0000000000007941 */ /* 0x000fea0003800200 */
.L_x_1949:
        /* <DEDUP_REMOVED lines=10> */
.L_x_1943:
        /* <DEDUP_REMOVED lines=39> */
[----:B01----:R-:W-:Y:S05]  /*10f00*/  CALL.REL.NOINC `($__internal_25_$__cuda_sm20_div_rn_f64_full) ;  /* 0x0000004800507944 */ /* 0x003fea0003c00000 */
[----:B------:R-:W-:Y:S01]  /*10f10*/  MOV R8, R72 ;  /* 0x0000004800087202 */ /* 0x000fe20000000f00 */
[----:B------:R-:W-:-:S07]  /*10f20*/  IMAD.MOV.U32 R9, RZ, RZ, R73 ;  /* 0x000000ffff097224 */ /* 0x000fce00078e0049 */
.L_x_1951:
        /* <DEDUP_REMOVED lines=30> */
.L_x_1953:
[----:B------:R-:W-:Y:S05]  /*11110*/  BSYNC.RECONVERGENT B0 ;  /* 0x0000000000007941 */ /* 0x000fea0003800200 */
.L_x_1952:
        /* <DEDUP_REMOVED lines=33> */
.L_x_1957:
        /* <DEDUP_REMOVED lines=22> */
.L_x_1959:
[----:B------:R-:W-:Y:S05]  /*11490*/  BSYNC.RECONVERGENT B0 ;  /* 0x0000000000007941 */ /* 0x000fea0003800200 */
.L_x_1958:
        /* <DEDUP_REMOVED lines=22> */
.L_x_1960:
        /* <DEDUP_REMOVED lines=22> */
.L_x_1962:
[----:B------:R-:W-:Y:S05]  /*11760*/  BSYNC.RECONVERGENT B0 ;  /* 0x0000000000007941 */ /* 0x000fea0003800200 */
.L_x_1961:
        /* <DEDUP_REMOVED lines=8> */
.L_x_1955:
[----:B------:R-:W0:Y:S01]  /*117f0*/  LDS R0, [UR18+0x4] ;  /* 0x00000412ff007984 */ /* 0x000e220008000800 */
[----:B------:R-:W-:Y:S01]  /*11800*/  DMUL R4, R2, R22 ;  /* 0x0000001602047228 */ /* 0x000fe20000000000 */
[----:B------:R-:W-:Y:S01]  /*11810*/  UMOV UR7, 0x1 ;  /* 0x0000000100077882 */ /* 0x000fe20000000000 */
[----:B0-----:R-:W0:Y:S06]  /*11820*/  I2F.F64 R6, R0 ;  /* 0x0000000000067312 */ /* 0x001e2c0000201c00 */
[----:B0-----:R-:W-:-:S07]  /*11830*/  DMUL R6, R4, R6 ;  /* 0x0000000604067228 */ /* 0x001fce0000000000 */
[----:B------:R3:W-:Y:S01]  /*11840*/  STL.64 [R1+0x208], R6 ;  /* 0x0002080601007387 */ /* 0x0007e20000100a00 */
[----:B------:R-:W-:Y:S05]  /*11850*/  BRA `(.L_x_1956) ;  /* 0x0000000000147947 */ /* 0x000fea0003800000 */
.L_x_1954:
[----:B------:R-:W0:Y:S01]  /*11860*/  LDS R0, [UR18] ;  /* 0x00000012ff007984 */ /* 0x000e220008000800 */
[----:B------:R-:W-:Y:S01]  /*11870*/  UMOV UR7, URZ ;  /* 0x000000ff00077c82 */ /* 0x000fe20008000000 */
[----:B0-----:R-:W0:Y:S02]  /*11880*/  I2F.F64 R6, R0 ;  /* 0x0000000000067312 */ /* 0x001e240000201c00 */
[----:B0-----:R-:W-:-:S07]  /*11890*/  DMUL R6, R22, R6 ;  /* 0x0000000616067228 */ /* 0x001fce0000000000 */
[----:B------:R0:W-:Y:S04]  /*118a0*/  STL.64 [R1+0x200], R6 ;  /* 0x0002000601007387 */ /* 0x0001e80000100a00 */
.L_x_1956:
        /* <DEDUP_REMOVED lines=34> */
[----:B-1----:R-:W-:Y:S05]  /*11ad0*/  CALL.REL.NOINC `($__internal_25_$__cuda_sm20_div_rn_f64_full) ;  /* 0x0000003c005c7944 */ /* 0x002fea0003c00000 */
[----:B------:R-:W-:Y:S01]  /*11ae0*/  MOV R4, R72 ;  /* 0x0000004800047202 */ /* 0x000fe20000000f00 */
[----:B------:R-:W-:-:S07]  /*11af0*/  IMAD.MOV.U32 R5, RZ, RZ, R73 ;  /* 0x000000ffff057224 */ /* 0x000fce00078e0049 */
.L_x_1963:
        /* <DEDUP_REMOVED lines=30> */
.L_x_1965:
[----:B------:R-:W-:Y:S05]  /*11ce0*/  BSYNC.RECONVERGENT B0 ;  /* 0x0000000000007941 */ /* 0x000fea0003800200 */
.L_x_1964:
[----:B------:R-:W-:Y:S01]  /*11cf0*/  UISETP.NE.AND UP0, UPT, UR19, UR16, UPT ;  /* 0x000000101300728c */ /* 0x000fe2000bf05270 */
[----:B------:R-:W-:-:S08]  /*11d00*/  DMUL R8, R22, R8 ;  /* 0x0000000816087228 */ /* 0x000fd00000000000 */
[----:B------:R-:W-:Y:S05]  /*11d10*/  BRA.U UP0, `(.L_x_1966) ;  /* 0xffffffe500d47547 */ /* 0x000fea000b83ffff */
.L_x_1914:
        /* <DEDUP_REMOVED lines=33> */
.L_x_1968:
        /* <DEDUP_REMOVED lines=16> */
.L_x_1975:
        /* <DEDUP_REMOVED lines=22> */
.L_x_1970:
[----:B------:R-:W-:Y:S05]  /*12190*/  BSYNC.RECONVERGENT B0 ;  /* 0x0000000000007941 */ /* 0x000fea0003800200 */
.L_x_1969:
        /* <DEDUP_REMOVED lines=9> */
.L_x_1972:
        /* <DEDUP_REMOVED lines=53> */
.L_x_1971:
        /* <DEDUP_REMOVED lines=33> */
.L_x_1974:
        /* <DEDUP_REMOVED lines=29> */
.L_x_1973:
[----:B------:R-:W-:Y:S01]  /*12960*/  UISETP.NE.AND UP0, UPT, UR4, UR38, UPT ;  /* 0x000000260400728c */ /* 0x000fe2000bf05270 */
[----:B------:R-:W-:Y:S01]  /*12970*/  VIADD R40, R40, 0x1 ;  /* 0x0000000128287836 */ /* 0x000fe20000000000 */
[----:B------:R-:W-:Y:S01]  /*12980*/  UIADD3 UR5, UPT, UPT, UR4, 0x1, URZ ;  /* 0x0000000104057890 */ /* 0x000fe2000fffe0ff */
[----:B------:R-:W-:Y:S01]  /*12990*/  VIADD R0, R0, 0x1 ;  /* 0x0000000100007836 */ /* 0x000fe20000000000 */
[----:B------:R-:W-:-:S05]  /*129a0*/  UIADD3 UR7, UPT, UPT, UR7, 0x2, URZ ;  /* 0x0000000207077890 */ /* 0x000fca000fffe0ff */
[----:B------:R-:W-:Y:S01]  /*129b0*/  UMOV UR4, UR5 ;  /* 0x0000000500047c82 */ /* 0x000fe20008000000 */
[----:B------:R-:W-:Y:S06]  /*129c0*/  BRA.U UP0, `(.L_x_1975) ;  /* 0xfffffff500987547 */ /* 0x000fec000b83ffff */
.L_x_1908:
        /* <DEDUP_REMOVED lines=41> */
.L_x_1979:
        /* <DEDUP_REMOVED lines=8> */
.L_x_1978:
[----:B------:R-:W-:Y:S05]  /*12ce0*/  BSYNC.RECONVERGENT B1 ;  /* 0x0000000000017941 */ /* 0x000fea0003800200 */
.L_x_1977:
[----:B------:R-:W-:Y:S05]  /*12cf0*/  @!P1 BRA `(.L_x_1976) ;  /* 0x0000000000709947 */ /* 0x000fea0003800000 */
[----:B0-----:R-:W0:Y:S01]  /*12d00*/  S2R R3, SR_CgaCtaId ;  /* 0x0000000000037919 */ /* 0x001e220000008800 */
[----:B------:R-:W-:-:S05]  /*12d10*/  MOV R2, 0x400 ;  /* 0x0000040000027802 */ /* 0x000fca0000000f00 */
[----:B------:R-:W-:-:S05]  /*12d20*/  VIADD R2, R2, 0x4100 ;  /* 0x0000410002027836 */ /* 0x000fca0000000000 */
[----:B0-----:R-:W-:-:S07]  /*12d30*/  LEA R17, R3, R2, 0x18 ;  /* 0x0000000203117211 */ /* 0x001fce00078ec0ff */
.L_x_1980:
        /* <DEDUP_REMOVED lines=24> */
.L_x_1976:
[----:B------:R-:W-:Y:S05]  /*12ec0*/  BSYNC.RECONVERGENT B0 ;  /* 0x0000000000007941 */ /* 0x000fea0003800200 */
.L_x_1907:
        /* <DEDUP_REMOVED lines=38> */
.L_x_1986:
[----:B0-----:R-:W-:Y:S01]  /*13130*/  I2FP.F32.U32 R5, R7 ;  /* 0x0000000700057245 */ /* 0x001fe20000201000 */
[----:B------:R-:W-:Y:S03]  /*13140*/  BSSY.RECONVERGENT B1, `(.L_x_1983) ;  /* 0x000000c000017945 */ /* 0x000fe60003800200 */
[----:B------:R0:W1:Y:S01]  /*13150*/  MUFU.RSQ R4, R5 ;  /* 0x0000000500047308 */ /* 0x0000620000001400 */
[----:B------:R-:W-:-:S05]  /*13160*/  VIADD R0, R5, 0xf3000000 ;  /* 0xf300000005007836 */ /* 0x000fca0000000000 */
[----:B------:R-:W-:-:S13]  /*13170*/  ISETP.GT.U32.AND P0, PT, R0, 0x727fffff, PT ;  /* 0x727fffff0000780c */ /* 0x000fda0003f04070 */
[----:B01----:R-:W-:Y:S05]  /*13180*/  @!P0 BRA `(.L_x_1984) ;  /* 0x00000000000c8947 */ /* 0x003fea0003800000 */
[----:B------:R-:W-:-:S07]  /*13190*/  MOV R11, 0x131b0 ;  /* 0x000131b0000b7802 */ /* 0x000fce0000000f00 */
[----:B-----5:R-:W-:Y:S05]  /*131a0*/  CALL.REL.NOINC `($__internal_27_$__cuda_sm20_sqrt_rn_f32_slowpath) ;  /* 0x0000002c00cc7944 */ /* 0x020fea0003c00000 */
[----:B------:R-:W-:Y:S05]  /*131b0*/  BRA `(.L_x_1985) ;  /* 0x0000000000107947 */ /* 0x000fea0003800000 */
.L_x_1984:
[----:B------:R-:W-:Y:S01]  /*131c0*/  FMUL.FTZ R0, R5, R4 ;  /* 0x0000000405007220 */ /* 0x000fe20000410000 */
[----:B------:R-:W-:-:S03]  /*131d0*/  FMUL.FTZ R4, R4, 0.5 ;  /* 0x3f00000004047820 */ /* 0x000fc60000410000 */
[----:B------:R-:W-:-:S04]  /*131e0*/  FFMA R5, -R0, R0, R5 ;  /* 0x0000000000057223 */ /* 0x000fc80000000105 */
[----:B------:R-:W-:-:S07]  /*131f0*/  FFMA R0, R5, R4, R0 ;  /* 0x0000000405007223 */ /* 0x000fce0000000000 */
.L_x_1985:
[----:B------:R-:W-:Y:S05]  /*13200*/  BSYNC.RECONVERGENT B1 ;  /* 0x0000000000017941 */ /* 0x000fea0003800200 */
.L_x_1983:
[----:B------:R-:W0:Y:S01]  /*13210*/  F2I.TRUNC.NTZ R0, R0 ;  /* 0x0000000000007305 */ /* 0x000e22000020f100 */
[C---:B------:R-:W-:Y:S01]  /*13220*/  IMAD R5, R7.reuse, 0x4, R6 ;  /* 0x0000000407057824 */ /* 0x040fe200078e0206 */
[C---:B------:R-:W-:Y:S01]  /*13230*/  ISETP.GE.U32.AND P0, PT, R7.reuse, 0x20, PT ;  /* 0x000000200700780c */ /* 0x040fe20003f06070 */
[----:B------:R-:W-:-:S03]  /*13240*/  VIADD R7, R7, 0x20 ;  /* 0x0000002007077836 */ /* 0x000fc60000000000 */
[----:B0-----:R0:W-:Y:S09]  /*13250*/  STS [R5], R0 ;  /* 0x0000000005007388 */ /* 0x0011f20000000800 */
[----:B------:R-:W-:Y:S05]  /*13260*/  @!P0 BRA `(.L_x_1986) ;  /* 0xfffffffc00b08947 */ /* 0x000fea000383ffff */
.L_x_1982:
[----:B------:R-:W-:Y:S05]  /*13270*/  BSYNC.RECONVERGENT B0 ;  /* 0x0000000000007941 */ /* 0x000fea0003800200 */
.L_x_1981:
        /* <DEDUP_REMOVED lines=18> */
[----:B-----5:R-:W-:Y:S05]  /*133a0*/  CALL.REL.NOINC `($__internal_24_$__cuda_sm20_dblrcp_rn_slowpath_v3) ;  /* 0x00000020007c7944 */ /* 0x020fea0003c00000 */
.L_x_1987:
        /* <DEDUP_REMOVED lines=21> */
[----:B-----5:R-:W-:Y:S05]  /*13500*/  CALL.REL.NOINC `($__internal_25_$__cuda_sm20_div_rn_f64_full) ;  /* 0x0000002000d07944 */ /* 0x020fea0003c00000 */
[----:B------:R-:W-:Y:S02]  /*13510*/  IMAD.MOV.U32 R4, RZ, RZ, R72 ;  /* 0x000000ffff047224 */ /* 0x000fe400078e0048 */
[----:B------:R-:W-:-:S07]  /*13520*/  IMAD.MOV.U32 R5, RZ, RZ, R73 ;  /* 0x000000ffff057224 */ /* 0x000fce00078e0049 */
.L_x_1988:
        /* <DEDUP_REMOVED lines=11> */
.L_x_2005:
        /* <DEDUP_REMOVED lines=59> */
.L_x_1994:
        /* <DEDUP_REMOVED lines=156> */
.L_x_1993:
[----:B------:R-:W-:-:S07]  /*14350*/  VIADD R18, R43, 0xffffffff ;  /* 0xffffffff2b127836 */ /* 0x000fce0000000000 */
.L_x_1992:
[----:B------:R-:W-:Y:S05]  /*14360*/  BSYNC.RECONVERGENT B1 ;  /* 0x0000000000017941 */ /* 0x000fea0003800200 */
.L_x_1991:
        /* <DEDUP_REMOVED lines=92> */
.L_x_1996:
[----:B------:R-:W-:Y:S05]  /*14930*/  BSYNC.RECONVERGENT B1 ;  /* 0x0000000000017941 */ /* 0x000fea0003800200 */
.L_x_1995:
        /* <DEDUP_REMOVED lines=51> */
.L_x_1998:
[----:B------:R-:W-:Y:S05]  /*14c70*/  BSYNC.RECONVERGENT B1 ;  /* 0x0000000000017941 */ /* 0x000fea0003800200 */
.L_x_1997:
        /* <DEDUP_REMOVED lines=24> */
.L_x_1990:
[----:B------:R-:W-:Y:S05]  /*14e00*/  BSYNC.RECONVERGENT B0 ;  /* 0x0000000000007941 */ /* 0x000fea0003800200 */
.L_x_1989:
        /* <DEDUP_REMOVED lines=54> */
[----:B-----5:R-:W-:Y:S05]  /*15170*/  CALL.REL.NOINC `($__internal_26_$__cuda_sm20_dsqrt_rn_f64_mediumpath_v1) ;  /* 0x0000000c00207944 */ /* 0x020fea0003c00000 */
[----:B------:R-:W-:Y:S01]  /*15180*/  MOV R20, R64 ;  /* 0x0000004000147202 */ /* 0x000fe20000000f00 */
[----:B------:R-:W-:-:S07]  /*15190*/  IMAD.MOV.U32 R21, RZ, RZ, R65 ;  /* 0x000000ffff157224 */ /* 0x000fce00078e0041 */
.L_x_2000:
[----:B------:R-:W-:Y:S05]  /*151a0*/  BSYNC.RECONVERGENT B0 ;  /* 0x0000000000007941 */ /* 0x000fea0003800200 */
.L_x_1999:
        /* <DEDUP_REMOVED lines=28> */
[----:B-----5:R-:W-:Y:S05]  /*15370*/  CALL.REL.NOINC `($__internal_25_$__cuda_sm20_div_rn_f64_full) ;  /* 0x0000000400347944 */ /* 0x020fea0003c00000 */
[----:B------:R-:W-:Y:S01]  /*15380*/  MOV R6, R72 ;  /* 0x0000004800067202 */ /* 0x000fe20000000f00 */
[----:B------:R-:W-:-:S07]  /*15390*/  IMAD.MOV.U32 R7, RZ, RZ, R73 ;  /* 0x000000ffff077224 */ /* 0x000fce00078e0049 */
.L_x_2002:
[----:B------:R-:W-:Y:S05]  /*153a0*/  BSYNC.RECONVERGENT B0 ;  /* 0x0000000000007941 */ /* 0x000fea0003800200 */
.L_x_2001:
        /* <DEDUP_REMOVED lines=26> */
.L_x_2004:
[----:B------:R-:W-:Y:S05]  /*15550*/  BSYNC.RECONVERGENT B0 ;  /* 0x0000000000007941 */ /* 0x000fea0003800200 */
.L_x_2003:
[----:B------:R-:W-:-:S05]  /*15560*/  VIADD R42, R42, 0x20 ;  /* 0x000000202a2a7836 */ /* 0x000fca0000000000 */
[----:B------:R-:W-:-:S13]  /*15570*/  ISETP.GE.U32.AND P0, PT, R42, UR13, PT ;  /* 0x0000000d2a007c0c */ /* 0x000fda000bf06070 */
[----:B------:R-:W-:Y:S05]  /*15580*/  @!P0 BRA `(.L_x_2005) ;  /* 0xffffffe000148947 */ /* 0x000fea000383ffff */
[----:B------:R-:W-:Y:S05]  /*15590*/  EXIT ;  /* 0x000000000000794d */ /* 0x000fea0003800000 */
        .weak           $__internal_24_$__cuda_sm20_dblrcp_rn_slowpath_v3
        .type           $__internal_24_$__cuda_sm20_dblrcp_rn_slowpath_v3,@function
        .size           $__internal_24_$__cuda_sm20_dblrcp_rn_slowpath_v3,($__internal_25_$__cuda_sm20_div_rn_f64_full - $__internal_24_$__cuda_sm20_dblrcp_rn_slowpath_v3)
$__internal_24_$__cuda_sm20_dblrcp_rn_slowpath_v3:
        /* <DEDUP_REMOVED lines=25> */
.L_x_2009:
        /* <DEDUP_REMOVED lines=10> */
.L_x_2007:
[----:B------:R-:W-:Y:S01]  /*157d0*/  LOP3.LUT R5, R13, 0x80000, RZ, 0xfc, !PT ;  /* 0x000800000d057812 */ /* 0x000fe200078efcff */
[----:B------:R-:W-:-:S07]  /*157e0*/  IMAD.MOV.U32 R4, RZ, RZ, R12 ;  /* 0x000000ffff047224 */ /* 0x000fce00078e000c */
.L_x_2008:
[----:B------:R-:W-:Y:S05]  /*157f0*/  BSYNC B1 ;  /* 0x0000000000017941 */ /* 0x000fea0003800000 */
.L_x_2006:
[----:B------:R-:W-:Y:S01]  /*15800*/  IMAD.MOV.U32 R8, RZ, RZ, R4 ;  /* 0x000000ffff087224 */ /* 0x000fe200078e0004 */
[----:B------:R-:W-:Y:S01]  /*15810*/  MOV R9, R5 ;  /* 0x0000000500097202 */ /* 0x000fe20000000f00 */
[----:B------:R-:W-:Y:S02]  /*15820*/  IMAD.MOV.U32 R4, RZ, RZ, R17 ;  /* 0x000000ffff047224 */ /* 0x000fe400078e0011 */
[----:B------:R-:W-:-:S04]  /*15830*/  IMAD.MOV.U32 R5, RZ, RZ, 0x0 ;  /* 0x00000000ff057424 */ /* 0x000fc800078e00ff */
[----:B------:R-:W-:Y:S05]  /*15840*/  RET.REL.NODEC R4 `(_Z10mkstrxd_cuILi3ELi32EEviiiiPdPiiS1_dddS0_iS0_iS1_S1_S0_S0_bbbS0_S0_S1_S1_S0_S0_) ;  /* 0xfffffea404ec7950 */ /* 0x000fea0003c3ffff */
        .weak           $__internal_25_$__cuda_sm20_div_rn_f64_full
        .type           $__internal_25_$__cuda_sm20_div_rn_f64_full,@function
        .size           $__internal_25_$__cuda_sm20_div_rn_f64_full,($__internal_26_$__cuda_sm20_dsqrt_rn_f64_mediumpath_v1 - $__internal_25_$__cuda_sm20_div_rn_f64_full)
$__internal_25_$__cuda_sm20_div_rn_f64_full:
        /* <DEDUP_REMOVED lines=66> */
.L_x_2011:
        /* <DEDUP_REMOVED lines=16> */
.L_x_2014:
[----:B------:R-:W-:Y:S01]  /*15d70*/  LOP3.LUT R73, R63, 0x80000, RZ, 0xfc, !PT ;  /* 0x000800003f497812 */ /* 0x000fe200078efcff */
[----:B------:R-:W-:Y:S01]  /*15d80*/  IMAD.MOV.U32 R72, RZ, RZ, R62 ;  /* 0x000000ffff487224 */ /* 0x000fe200078e003e */
[----:B------:R-:W-:Y:S06]  /*15d90*/  BRA `(.L_x_2012) ;  /* 0x0000000000087947 */ /* 0x000fec0003800000 */
.L_x_2013:
[----:B------:R-:W-:Y:S01]  /*15da0*/  LOP3.LUT R73, R69, 0x80000, RZ, 0xfc, !PT ;  /* 0x0008000045497812 */ /* 0x000fe200078efcff */
[----:B------:R-:W-:-:S07]  /*15db0*/  IMAD.MOV.U32 R72, RZ, RZ, R68 ;  /* 0x000000ffff487224 */ /* 0x000fce00078e0044 */
.L_x_2012:
[----:B------:R-:W-:Y:S05]  /*15dc0*/  BSYNC B1 ;  /* 0x0000000000017941 */ /* 0x000fea0003800000 */
.L_x_2010:
[----:B------:R-:W-:Y:S01]  /*15dd0*/  MOV R62, R77 ;  /* 0x0000004d003e7202 */ /* 0x000fe20000000f00 */
[----:B------:R-:W-:-:S04]  /*15de0*/  IMAD.MOV.U32 R63, RZ, RZ, 0x0 ;  /* 0x00000000ff3f7424 */ /* 0x000fc800078e00ff */
[----:B------:R-:W-:Y:S05]  /*15df0*/  RET.REL.NODEC R62 `(_Z10mkstrxd_cuILi3ELi32EEviiiiPdPiiS1_dddS0_iS0_iS1_S1_S0_S0_bbbS0_S0_S1_S1_S0_S0_) ;  /* 0xfffffea03e807950 */ /* 0x000fea0003c3ffff */
        .weak           $__internal_26_$__cuda_sm20_dsqrt_rn_f64_mediumpath_v1
        .type           $__internal_26_$__cuda_sm20_dsqrt_rn_f64_mediumpath_v1,@function
        .size           $__internal_26_$__cuda_sm20_dsqrt_rn_f64_mediumpath_v1,($__internal_27_$__cuda_sm20_sqrt_rn_f32_slowpath - $__internal_26_$__cuda_sm20_dsqrt_rn_f64_mediumpath_v1)
$__internal_26_$__cuda_sm20_dsqrt_rn_f64_mediumpath_v1:
        /* <DEDUP_REMOVED lines=15> */
.L_x_2016:
        /* <DEDUP_REMOVED lines=24> */
.L_x_2018:
[----:B------:R-:W-:-:S11]  /*16070*/  DADD R26, R46, R46 ;  /* 0x000000002e1a7229 */ /* 0x000fd6000000002e */
.L_x_2017:
[----:B------:R-:W-:Y:S05]  /*16080*/  BSYNC.RECONVERGENT B3 ;  /* 0x0000000000037941 */ /* 0x000fea0003800200 */
.L_x_2015:
[----:B------:R-:W-:Y:S01]  /*16090*/  IMAD.MOV.U32 R64, RZ, RZ, R26 ;  /* 0x000000ffff407224 */ /* 0x000fe200078e001a */
[----:B------:R-:W-:Y:S01]  /*160a0*/  MOV R65, R27 ;  /* 0x0000001b00417202 */ /* 0x000fe20000000f00 */
[----:B------:R-:W-:Y:S02]  /*160b0*/  IMAD.MOV.U32 R26, RZ, RZ, R61 ;  /* 0x000000ffff1a7224 */ /* 0x000fe400078e003d */
[----:B------:R-:W-:-:S04]  /*160c0*/  IMAD.MOV.U32 R27, RZ, RZ, 0x0 ;  /* 0x00000000ff1b7424 */ /* 0x000fc800078e00ff */
[----:B------:R-:W-:Y:S05]  /*160d0*/  RET.REL.NODEC R26 `(_Z10mkstrxd_cuILi3ELi32EEviiiiPdPiiS1_dddS0_iS0_iS1_S1_S0_S0_bbbS0_S0_S1_S1_S0_S0_) ;  /* 0xfffffe9c1ac87950 */ /* 0x000fea0003c3ffff */
        .weak           $__internal_27_$__cuda_sm20_sqrt_rn_f32_slowpath
        .type           $__internal_27_$__cuda_sm20_sqrt_rn_f32_slowpath,@function
        .size           $__internal_27_$__cuda_sm20_sqrt_rn_f32_slowpath,($_Z10mkstrxd_cuILi3ELi32EEviiiiPdPiiS1_dddS0_iS0_iS1_S1_S0_S0_bbbS0_S0_S1_S1_S0_S0_$__internal_trig_reduction_slowpathd - $__internal_27_$__cuda_sm20_sqrt_rn_f32_slowpath)
$__internal_27_$__cuda_sm20_sqrt_rn_f32_slowpath:
        /* <DEDUP_REMOVED lines=20> */
.L_x_2019:
[----:B------:R-:W-:Y:S02]  /*16220*/  HFMA2 R5, -RZ, RZ, 0, 0 ;  /* 0x00000000ff057431 */ /* 0x000fe400000001ff */
[----:B------:R-:W-:Y:S02]  /*16230*/  IMAD.MOV.U32 R0, RZ, RZ, R4 ;  /* 0x000000ffff007224 */ /* 0x000fe400078e0004 */
[----:B------:R-:W-:-:S04]  /*16240*/  IMAD.MOV.U32 R4, RZ, RZ, R11 ;  /* 0x000000ffff047224 */ /* 0x000fc800078e000b */
[----:B------:R-:W-:Y:S05]  /*16250*/  RET.REL.NODEC R4 `(_Z10mkstrxd_cuILi3ELi32EEviiiiPdPiiS1_dddS0_iS0_iS1_S1_S0_S0_bbbS0_S0_S1_S1_S0_S0_) ;  /* 0xfffffe9c04687950 */ /* 0x000fea0003c3ffff */
        .type           $_Z10mkstrxd_cuILi3ELi32EEviiiiPdPiiS1_dddS0_iS0_iS1_S1_S0_S0_bbbS0_S0_S1_S1_S0_S0_$__internal_trig_reduction_slowpathd,@function
        .size           $_Z10mkstrxd_cuILi3ELi32EEviiiiPdPiiS1_dddS0_iS0_iS1_S1_S0_S0_bbbS0_S0_S1_S1_S0_S0_$__internal_trig_reduction_slowpathd,(.L_x_2857 - $_Z10mkstrxd_cuILi3ELi32EEviiiiPdPiiS1_dddS0_iS0_iS1_S1_S0_S0_bbbS0_S0_S1_S1_S0_S0_$__internal_trig_reduction_slowpathd)
$_Z10mkstrxd_cuILi3ELi32EEviiiiPdPiiS1_dddS0_iS0_iS1_S1_S0_S0_bbbS0_S0_S1_S1_S0_S0_$__internal_trig_reduction_slowpathd:
        /* <DEDUP_REMOVED lines=27> */
.L_x_2024:
        /* <DEDUP_REMOVED lines=27> */
.L_x_2023:
[----:B------:R-:W-:-:S07]  /*165c0*/  IMAD.MOV.U32 R4, RZ, RZ, R26 ;  /* 0x000000ffff047224 */ /* 0x000fce00078e001a */
.L_x_2022:
[----:B------:R-:W-:Y:S05]  /*165d0*/  BSYNC.RECONVERGENT B3 ;  /* 0x0000000000037941 */ /* 0x000fea0003800200 */
.L_x_2021:
        /* <DEDUP_REMOVED lines=60> */
.L_x_2026:
[----:B------:R-:W-:Y:S05]  /*169a0*/  BSYNC.RECONVERGENT B3 ;  /* 0x0000000000037941 */ /* 0x000fea0003800200 */
.L_x_2025:
        /* <DEDUP_REMOVED lines=36> */
.L_x_2020:
[----:B------:R-:W-:Y:S01]  /*16bf0*/  IMAD.MOV.U32 R4, RZ, RZ, R12 ;  /* 0x000000ffff047224 */ /* 0x000fe200078e000c */
[----:B------:R-:W-:Y:S01]  /*16c00*/  MOV R12, R18 ;  /* 0x00000012000c7202 */ /* 0x000fe20000000f00 */
[----:B------:R-:W-:-:S04]  /*16c10*/  IMAD.MOV.U32 R13, RZ, RZ, 0x0 ;  /* 0x00000000ff0d7424 */ /* 0x000fc800078e00ff */
[----:B------:R-:W-:Y:S05]  /*16c20*/  RET.REL.NODEC R12 `(_Z10mkstrxd_cuILi3ELi32EEviiiiPdPiiS1_dddS0_iS0_iS1_S1_S0_S0_bbbS0_S0_S1_S1_S0_S0_) ;  /* 0xfffffe900cf47950 */ /* 0x000fea0003c3ffff */
.L_x_2027:
        /* <DEDUP_REMOVED lines=13> */
.L_x_2857:


//--------------------- .text._Z10mkstrxd_cuILi2ELi32EEviiiiPdPiiS1_dddS0_iS0_iS1_S1_S0_S0_bbbS0_S0_S1_S1_S0_S0_ --------------------------
	.section	.text._Z10mkstrxd_cuILi2ELi32EEviiiiPdPiiS1_dddS0_iS0_iS1_S1_S0_S0_bbbS0_S0_S1_S1_S0_S0_,"ax",@progbits
	.align	128
        .global         _Z10mkstrxd_cuILi2ELi32EEviiiiPdPiiS1_dddS0_iS0_iS1_S1_S0_S0_bbbS0_S0_S1_S1_S0_S0_
        .type           _Z10mkstrxd_cuILi2ELi32EEviiiiPdPiiS1_dddS0_iS0_iS1_S1_S0_S0_bbbS0_S0_S1_S1_S0_S0_,@function
        .size           _Z10mkstrxd_cuILi2ELi32EEviiiiPdPiiS1_dddS0_iS0_iS1_S1_S0_S0_bbbS0_S0_S1_S1_S0_S0_,(.L_x_2862 - _Z10mkstrxd_cuILi2ELi32EEviiiiPdPiiS1_dddS0_iS0_iS1_S1_S0_S0_bbbS0_S0_S1_S1_S0_S0_)
        .other          _Z10mkstrxd_cuILi2ELi32EEviiiiPdPiiS1_dddS0_iS0_iS1_S1_S0_S0_bbbS0_S0_S1_S1_S0_S0_,@"STO_CUDA_ENTRY STV_DEFAULT"
_Z10mkstrxd_cuILi2ELi32EEviiiiPdPiiS1_dddS0_iS0_iS1_S1_S0_S0_bbbS0_S0_S1_S1_S0_S0_:
.text._Z10mkstrxd_cuILi2ELi32EEviiiiPdPiiS1_dddS0_iS0_iS1_S1_S0_S0_bbbS0_S0_S1_S1_S0_S0_:
        /* <DEDUP_REMOVED lines=172> */
.L_x_2031:
[----:B------:R-:W0:Y:S01]  /*0ac0*/  LDC.64 R2, c[0x4][R2] ;  /* 0x0100000002027b82 */ /* 0x000e220000000a00 */
[----:B------:R-:W1:Y:S01]  /*0ad0*/  LDCU.64 UR4, c[0x4][0x8] ;  /* 0x01000100ff0477ac */ /* 0x000e620008000a00 */
[----:B------:R-:W-:Y:S02]  /*0ae0*/  CS2R R6, SRZ ;  /* 0x0000000000067805 */ /* 0x000fe4000001ff00 */
[----:B-1----:R-:W-:Y:S01]  /*0af0*/  MOV R4, UR4 ;  /* 0x0000000400047c02 */ /* 0x002fe20008000f00 */
[----:B------:R-:W-:-:S07]  /*0b00*/  IMAD.U32 R5, RZ, RZ, UR5 ;  /* 0x00000005ff057e24 */ /* 0x000fce000f8e00ff */
[----:B------:R-:W-:-:S07]  /*0b10*/  LEPC R20, `(.L_x_2032) ;  /* 0x000000001014794e */ /* 0x000fce0000000000 */
[----:B0-----:R-:W-:Y:S05]  /*0b20*/  CALL.ABS.NOINC R2 ;  /* 0x0000000002007343 */ /* 0x001fea0003c00000 */
.L_x_2032:
[----:B------:R-:W-:Y:S05]  /*0b30*/  BRA `(.L_x_2029) ;  /* 0x000000b800b07947 */ /* 0x000fea0003800000 */
.L_x_2030:
        /* <DEDUP_REMOVED lines=24> */
[----:B------:R-:W-:Y:S05]  /*0cc0*/  CALL.REL.NOINC `($__internal_29_$__cuda_sm20_div_rn_f64_full) ;  /* 0x0000014800d87944 */ /* 0x000fea0003c00000 */
[----:B------:R-:W-:Y:S01]  /*0cd0*/  IMAD.MOV.U32 R2, RZ, RZ, R72 ;  /* 0x000000ffff027224 */ /* 0x000fe200078e0048 */
[----:B------:R-:W-:-:S07]  /*0ce0*/  MOV R3, R73 ;  /* 0x0000004900037202 */ /* 0x000fce0000000f00 */
.L_x_2033:
        /* <DEDUP_REMOVED lines=23> */
[----:B------:R-:W-:Y:S05]  /*0e60*/  CALL.REL.NOINC `($__internal_29_$__cuda_sm20_div_rn_f64_full) ;  /* 0x0000014800707944 */ /* 0x000fea0003c00000 */
[----:B------:R-:W-:Y:S02]  /*0e70*/  IMAD.MOV.U32 R8, RZ, RZ, R72 ;  /* 0x000000ffff087224 */ /* 0x000fe400078e0048 */
[----:B------:R-:W-:-:S07]  /*0e80*/  IMAD.MOV.U32 R9, RZ, RZ, R73 ;  /* 0x000000ffff097224 */ /* 0x000fce00078e0049 */
.L_x_2034:
        /* <DEDUP_REMOVED lines=11> */
.L_x_2037:
        /* <DEDUP_REMOVED lines=12> */
.L_x_2036:
        /* <DEDUP_REMOVED lines=16> */
.L_x_2038:
        /* <DEDUP_REMOVED lines=14> */
.L_x_2039:
[----:B------:R-:W-:Y:S01]  /*11e0*/  IMAD.U32 R5, RZ, RZ, UR4 ;  /* 0x00000004ff057e24 */ /* 0x000fe2000f8e00ff */
[----:B------:R-:W-:Y:S02]  /*11f0*/  UIADD3 UR5, UPT, UPT, UR5, 0x1, URZ ;  /* 0x0000000105057890 */ /* 0x000fe4000fffe0ff */
[----:B------:R-:W-:Y:S02]  /*1200*/  UIADD3 UR4, UPT, UPT, UR4, 0x1, URZ ;  /* 0x0000000104047890 */ /* 0x000fe4000fffe0ff */
[----:B--23--:R-:W-:Y:S01]  /*1210*/  LEA R0, R5, R50, 0x3 ;  /* 0x0000003205007211 */ /* 0x00cfe200078e18ff */
[----:B------:R-:W-:-:S04]  /*1220*/  UISETP.NE.AND UP0, UPT, UR5, UR6, UPT ;  /* 0x000000060500728c */ /* 0x000fc8000bf05270 */
[----:B------:R3:W-:Y:S05]  /*1230*/  STS.64 [R0], RZ ;  /* 0x000000ff00007388 */ /* 0x0007ea0000000a00 */
[----:B------:R-:W-:Y:S05]  /*1240*/  BRA.U UP0, `(.L_x_2039) ;  /* 0xfffffffd00e47547 */ /* 0x000fea000b83ffff */
.L_x_2035:
        /* <DEDUP_REMOVED lines=32> */
[----:B------:R-:W-:Y:S05]  /*1450*/  CALL.REL.NOINC `($__internal_29_$__cuda_sm20_div_rn_f64_full) ;  /* 0x0000014000f47944 */ /* 0x000fea0003c00000 */
[----:B------:R-:W-:Y:S01]  /*1460*/  MOV R10, R72 ;  /* 0x00000048000a7202 */ /* 0x000fe20000000f00 */
[----:B------:R-:W-:-:S07]  /*1470*/  IMAD.MOV.U32 R11, RZ, RZ, R73 ;  /* 0x000000ffff0b7224 */ /* 0x000fce00078e0049 */
.L_x_2042:
[----:B------:R-:W-:-:S06]  /*1480*/  UIADD3 UR4, UPT, UPT, UR46, -0x1, URZ ;  /* 0xffffffff2e047890 */ /* 0x000fcc000fffe0ff */
[----:B------:R-:W-:-:S05]  /*1490*/  IMAD.U32 R53, RZ, RZ, UR4 ;  /* 0x00000004ff357e24 */ /* 0x000fca000f8e00ff */
[----:B------:R-:W-:-:S07]  /*14a0*/  LOP3.LUT R53, R53, 0x3, RZ, 0xc0, !PT ;  /* 0x0000000335357812 */ /* 0x000fce00078ec0ff */
.L_x_2105:
        /* <DEDUP_REMOVED lines=42> */
[----:B------:R-:W-:Y:S05]  /*1750*/  CALL.REL.NOINC `($_Z10mkstrxd_cuILi2ELi32EEviiiiPdPiiS1_dddS0_iS0_iS1_S1_S0_S0_bbbS0_S0_S1_S1_S0_S0_$__internal_trig_reduction_slowpathd) ;  /* 0x0000014800b87944 */ /* 0x000fea0003c00000 */
.L_x_2046:
[----:B------:R-:W-:Y:S05]  /*1760*/  BSYNC.RECONVERGENT B2 ;  /* 0x0000000000027941 */ /* 0x000fea0003800200 */
.L_x_2045:
[----:B------:R-:W-:-:S07]  /*1770*/  VIADD R0, R0, 0x1 ;  /* 0x0000000100007836 */ /* 0x000fce0000000000 */
.L_x_2044:
[----:B------:R-:W-:Y:S05]  /*1780*/  BSYNC.RECONVERGENT B1 ;  /* 0x0000000000017941 */ /* 0x000fea0003800200 */
.L_x_2043:
        /* <DEDUP_REMOVED lines=53> */
[----:B------:R-:W-:Y:S01]  /*1ae0*/  IMAD.MOV.U32 R12, RZ, RZ, R4 ;  /* 0x000000ffff0c7224 */ /* 0x000fe200078e0004 */
[----:B------:R-:W-:-:S07]  /*1af0*/  MOV R13, R5 ;  /* 0x00000005000d7202 */ /* 0x000fce0000000f00 */
.L_x_2048:
[----:B------:R-:W-:Y:S05]  /*1b00*/  BSYNC.RECONVERGENT B1 ;  /* 0x0000000000017941 */ /* 0x000fea0003800200 */
.L_x_2047:
        /* <DEDUP_REMOVED lines=59> */
.L_x_2052:
        /* <DEDUP_REMOVED lines=15> */
.L_x_2051:
        /* <DEDUP_REMOVED lines=19> */
.L_x_2054:
        /* <DEDUP_REMOVED lines=24> */
.L_x_2050:
        /* <DEDUP_REMOVED lines=11> */
.L_x_2094:
        /* <DEDUP_REMOVED lines=39> */
[----:B------:R-:W-:Y:S05]  /*2580*/  CALL.REL.NOINC `($__internal_29_$__cuda_sm20_div_rn_f64_full) ;  /* 0x0000013000a87944 */ /* 0x000fea0003c00000 */
[----:B------:R-:W-:Y:S02]  /*2590*/  IMAD.MOV.U32 R20, RZ, RZ, R72 ;  /* 0x000000ffff147224 */ /* 0x000fe400078e0048 */
[----:B------:R-:W-:-:S07]  /*25a0*/  IMAD.MOV.U32 R21, RZ, RZ, R73 ;  /* 0x000000ffff157224 */ /* 0x000fce00078e0049 */
.L_x_2056:
[----:B------:R-:W-:Y:S05]  /*25b0*/  BSYNC.RECONVERGENT B3 ;  /* 0x0000000000037941 */ /* 0x000fea0003800200 */
.L_x_2055:
        /* <DEDUP_REMOVED lines=35> */
.L_x_2068:
        /* <DEDUP_REMOVED lines=33> */
.L_x_2061:
[----:B------:R-:W-:Y:S05]  /*2a00*/  BSYNC.RECONVERGENT B4 ;  /* 0x0000000000047941 */ /* 0x000fea0003800200 */
.L_x_2060:
        /* <DEDUP_REMOVED lines=42> */
[----:B------:R-:W-:Y:S05]  /*2cb0*/  CALL.REL.NOINC `($__internal_29_$__cuda_sm20_div_rn_f64_full) ;  /* 0x0000012800dc7944 */ /* 0x000fea0003c00000 */
[----:B------:R-:W-:Y:S01]  /*2cc0*/  IMAD.MOV.U32 R22, RZ, RZ, R72 ;  /* 0x000000ffff167224 */ /* 0x000fe200078e0048 */
[----:B------:R-:W-:-:S07]  /*2cd0*/  MOV R23, R73 ;  /* 0x0000004900177202 */ /* 0x000fce0000000f00 */
.L_x_2063:
[----:B------:R-:W-:Y:S05]  /*2ce0*/  BSYNC.RECONVERGENT B4 ;  /* 0x0000000000047941 */ /* 0x000fea0003800200 */
.L_x_2062:
        /* <DEDUP_REMOVED lines=40> */
[----:B------:R-:W-:Y:S05]  /*2f70*/  CALL.REL.NOINC `($__internal_29_$__cuda_sm20_div_rn_f64_full) ;  /* 0x00000128002c7944 */ /* 0x000fea0003c00000 */
[----:B------:R-:W-:Y:S01]  /*2f80*/  IMAD.MOV.U32 R22, RZ, RZ, R72 ;  /* 0x000000ffff167224 */ /* 0x000fe200078e0048 */
[----:B------:R-:W-:-:S07]  /*2f90*/  MOV R23, R73 ;  /* 0x0000004900177202 */ /* 0x000fce0000000f00 */
.L_x_2065:
[----:B------:R-:W-:Y:S05]  /*2fa0*/  BSYNC.RECONVERGENT B4 ;  /* 0x0000000000047941 */ /* 0x000fea0003800200 */
.L_x_2064:
        /* <DEDUP_REMOVED lines=43> */
.L_x_2067:
[----:B------:R-:W-:Y:S05]  /*3260*/  BSYNC.RECONVERGENT B4 ;  /* 0x0000000000047941 */ /* 0x000fea0003800200 */
.L_x_2066:
        /* <DEDUP_REMOVED lines=13> */
.L_x_2059:
        /* <DEDUP_REMOVED lines=37> */
.L_x_2072:
[----:B------:R-:W-:Y:S05]  /*3590*/  BSYNC.RECONVERGENT B4 ;  /* 0x0000000000047941 */ /* 0x000fea0003800200 */
.L_x_2071:
        /* <DEDUP_REMOVED lines=43> */
[----:B------:R-:W-:Y:S01]  /*3850*/  MOV R22, R72 ;  /* 0x0000004800167202 */ /* 0x000fe20000000f00 */
[----:B------:R-:W-:-:S07]  /*3860*/  IMAD.MOV.U32 R23, RZ, RZ, R73 ;  /* 0x000000ffff177224 */ /* 0x000fce00078e0049 */
.L_x_2074:
[----:B------:R-:W-:Y:S05]  /*3870*/  BSYNC.RECONVERGENT B4 ;  /* 0x0000000000047941 */ /* 0x000fea0003800200 */
.L_x_2073:
        /* <DEDUP_REMOVED lines=11> */
.L_x_2070:
        /* <DEDUP_REMOVED lines=36> */
.L_x_2076:
[----:B------:R-:W-:Y:S05]  /*3b70*/  BSYNC.RECONVERGENT B4 ;  /* 0x0000000000047941 */ /* 0x000fea0003800200 */
.L_x_2075:
        /* <DEDUP_REMOVED lines=12> */
.L_x_2058:
[----:B------:R-:W-:Y:S01]  /*3c40*/  ISETP.GE.U32.AND P0, PT, R76, 0x3, PT ;  /* 0x000000034c00780c */ /* 0x000fe20003f06070 */
[----:B------:R-:W-:-:S12]  /*3c50*/  IMAD.MOV.U32 R61, RZ, RZ, 0x1 ;  /* 0x00000001ff3d7424 */ /* 0x000fd800078e00ff */
[----:B------:R-:W-:Y:S05]  /*3c60*/  @!P0 BRA `(.L_x_2077) ;  /* 0x00000008009c8947 */ /* 0x000fea0003800000 */
[----:B------:R-:W-:-:S07]  /*3c70*/  IMAD.MOV.U32 R87, RZ, RZ, 0x1 ;  /* 0x00000001ff577424 */ /* 0x000fce00078e00ff */
.L_x_2086:
        /* <DEDUP_REMOVED lines=30> */
[----:B------:R-:W-:Y:S05]  /*3e60*/  CALL.REL.NOINC `($__internal_29_$__cuda_sm20_div_rn_f64_full) ;  /* 0x0000011800707944 */ /* 0x000fea0003c00000 */
[----:B------:R-:W-:Y:S02]  /*3e70*/  IMAD.MOV.U32 R20, RZ, RZ, R72 ;  /* 0x000000ffff147224 */ /* 0x000fe400078e0048 */
[----:B------:R-:W-:-:S07]  /*3e80*/  IMAD.MOV.U32 R21, RZ, RZ, R73 ;  /* 0x000000ffff157224 */ /* 0x000fce00078e0049 */
.L_x_2079:
[----:B------:R-:W-:Y:S05]  /*3e90*/  BSYNC.RECONVERGENT B4 ;  /* 0x0000000000047941 */ /* 0x000fea0003800200 */
.L_x_2078:
        /* <DEDUP_REMOVED lines=42> */
.L_x_2081:
[----:B------:R-:W-:Y:S05]  /*4140*/  BSYNC.RECONVERGENT B4 ;  /* 0x0000000000047941 */ /* 0x000fea0003800200 */
.L_x_2080:
        /* <DEDUP_REMOVED lines=39> */
.L_x_2083:
[----:B------:R-:W-:Y:S05]  /*43c0*/  BSYNC.RECONVERGENT B4 ;  /* 0x0000000000047941 */ /* 0x000fea0003800200 */
.L_x_2082:
        /* <DEDUP_REMOVED lines=32> */
[----:B------:R-:W-:Y:S05]  /*45d0*/  CALL.REL.NOINC `($__internal_29_$__cuda_sm20_div_rn_f64_full) ;  /* 0x0000011000947944 */ /* 0x000fea0003c00000 */
[----:B------:R-:W-:Y:S02]  /*45e0*/  IMAD.MOV.U32 R20, RZ, RZ, R72 ;  /* 0x000000ffff147224 */ /* 0x000fe400078e0048 */
[----:B------:R-:W-:-:S07]  /*45f0*/  IMAD.MOV.U32 R21, RZ, RZ, R73 ;  /* 0x000000ffff157224 */ /* 0x000fce00078e0049 */
.L_x_2085:
[----:B------:R-:W-:Y:S05]  /*4600*/  BSYNC.RECONVERGENT B4 ;  /* 0x0000000000047941 */ /* 0x000fea0003800200 */
.L_x_2084:
        /* <DEDUP_REMOVED lines=13> */
.L_x_2077:
        /* <DEDUP_REMOVED lines=37> */
.L_x_2089:
[----:B------:R-:W-:Y:S05]  /*4930*/  BSYNC.RECONVERGENT B4 ;  /* 0x0000000000047941 */ /* 0x000fea0003800200 */
.L_x_2088:
        /* <DEDUP_REMOVED lines=44> */
.L_x_2091:
[----:B------:R-:W-:Y:S05]  /*4c00*/  BSYNC.RECONVERGENT B4 ;  /* 0x0000000000047941 */ /* 0x000fea0003800200 */
.L_x_2090:
        /* <DEDUP_REMOVED lines=9> */
.L_x_2087:
        /* <DEDUP_REMOVED lines=36> */
.L_x_2093:
[----:B------:R-:W-:Y:S05]  /*4ee0*/  BSYNC.RECONVERGENT B4 ;  /* 0x0000000000047941 */ /* 0x000fea0003800200 */
.L_x_2092:
        /* <DEDUP_REMOVED lines=13> */
.L_x_2069:
[----:B------:R-:W-:Y:S05]  /*4fc0*/  BSYNC.RECONVERGENT B3 ;  /* 0x0000000000037941 */ /* 0x000fea0003800200 */
.L_x_2057:
[----:B------:R-:W-:Y:S01]  /*4fd0*/  ISETP.NE.AND P0, PT, R59, UR38, PT ;  /* 0x000000263b007c0c */ /* 0x000fe2000bf05270 */
[----:B------:R-:W-:-:S12]  /*4fe0*/  VIADD R57, R57, 0x1 ;  /* 0x0000000139397836 */ /* 0x000fd80000000000 */
[----:B------:R-:W-:Y:S05]  /*4ff0*/  @P0 BRA `(.L_x_2094) ;  /* 0xffffffd000c40947 */ /* 0x000fea000383ffff */
.L_x_2053:
[----:B------:R-:W-:Y:S05]  /*5000*/  BSYNC.RECONVERGENT B2 ;  /* 0x0000000000027941 */ /* 0x000fea0003800200 */
.L_x_2049:
        /* <DEDUP_REMOVED lines=66> */
.L_x_2096:
[----:B------:R-:W-:Y:S05]  /*5430*/  BSYNC.RECONVERGENT B1 ;  /* 0x0000000000017941 */ /* 0x000fea0003800200 */
.L_x_2095:
        /* <DEDUP_REMOVED lines=16> */
.L_x_2098:
[----:B------:R-:W-:Y:S05]  /*5540*/  BSYNC.RECONVERGENT B2 ;  /* 0x0000000000027941 */ /* 0x000fea0003800200 */
.L_x_2097:
[----:B------:R-:W-:Y:S05]  /*5550*/  @!P1 BRA `(.L_x_2099) ;  /* 0x0000000800ac9947 */ /* 0x000fea0003800000 */
[----:B------:R-:W-:Y:S01]  /*5560*/  PRMT R0, RZ, 0x7610, R0 ;  /* 0x00007610ff007816 */ /* 0x000fe20000000000 */
[----:B------:R-:W-:Y:S01]  /*5570*/  IMAD.MOV.U32 R76, RZ, RZ, RZ ;  /* 0x000000ffff4c7224 */ /* 0x000fe200078e00ff */
[----:B------:R-:W-:Y:S01]  /*5580*/  PRMT R55, RZ, 0x7610, R55 ;  /* 0x00007610ff377816 */ /* 0x000fe20000000037 */
[----:B------:R-:W-:Y:S01]  /*5590*/  UMOV UR4, URZ ;  /* 0x000000ff00047c82 */ /* 0x000fe20008000000 */
[----:B------:R-:W-:-:S05]  /*55a0*/  UMOV UR6, 0x1 ;  /* 0x0000000100067882 */ /* 0x000fca0000000000 */
.L_x_2104:
        /* <DEDUP_REMOVED lines=10> */
.L_x_2101:
        /* <DEDUP_REMOVED lines=70> */
.L_x_2100:
        /* <DEDUP_REMOVED lines=44> */
.L_x_2103:
        /* <DEDUP_REMOVED lines=37> */
.L_x_2102:
[----:B------:R-:W-:Y:S01]  /*5fc0*/  DADD R16, -RZ, -R64 ;  /* 0x00000000ff107229 */ /* 0x000fe20000000940 */
[----:B------:R-:W-:Y:S01]  /*5fd0*/  VIADD R55, R55, 0x1 ;  /* 0x0000000137377836 */ /* 0x000fe20000000000 */
[----:B------:R-:W-:Y:S01]  /*5fe0*/  UIADD3 UR6, UPT, UPT, UR6, 0x2, URZ ;  /* 0x0000000206067890 */ /* 0x000fe2000fffe0ff */
[----:B------:R-:W-:Y:S01]  /*5ff0*/  VIADD R0, R0, 0x1 ;  /* 0x0000000100007836 */ /* 0x000fe20000000000 */
[----:B------:R-:W-:Y:S10]  /*6000*/  BRA.U UP1, `(.L_x_2104) ;  /* 0xfffffff501687547 */ /* 0x000ff4000b83ffff */
.L_x_2099:
[----:B------:R-:W-:Y:S05]  /*6010*/  @!P2 BRA `(.L_x_2105) ;  /* 0xffffffb40024a947 */ /* 0x000fea000383ffff */
.L_x_2041:
[----:B------:R-:W-:Y:S05]  /*6020*/  BSYNC.RECONVERGENT B0 ;  /* 0x0000000000007941 */ /* 0x000fea0003800200 */
.L_x_2040:
        /* <DEDUP_REMOVED lines=32> */
.L_x_2173:
        /* <DEDUP_REMOVED lines=44> */
.L_x_2113:
        /* <DEDUP_REMOVED lines=14> */
.L_x_2112:
        /* <DEDUP_REMOVED lines=16> */
.L_x_2114:
        /* <DEDUP_REMOVED lines=19> */
.L_x_2110:
        /* <DEDUP_REMOVED lines=11> */
.L_x_2154:
        /* <DEDUP_REMOVED lines=42> */
.L_x_2116:
[----:B------:R-:W-:Y:S05]  /*6b50*/  BSYNC.RECONVERGENT B3 ;  /* 0x0000000000037941 */ /* 0x000fea0003800200 */
.L_x_2115:
        /* <DEDUP_REMOVED lines=35> */
.L_x_2128:
        /* <DEDUP_REMOVED lines=33> */
.L_x_2121:
[----:B------:R-:W-:Y:S05]  /*6fa0*/  BSYNC.RECONVERGENT B4 ;  /* 0x0000000000047941 */ /* 0x000fea0003800200 */
.L_x_2120:
        /* <DEDUP_REMOVED lines=45> */
.L_x_2123:
[----:B------:R-:W-:Y:S05]  /*7280*/  BSYNC.RECONVERGENT B4 ;  /* 0x0000000000047941 */ /* 0x000fea0003800200 */
.L_x_2122:
        /* <DEDUP_REMOVED lines=43> */
.L_x_2125:
[----:B------:R-:W-:Y:S05]  /*7540*/  BSYNC.RECONVERGENT B4 ;  /* 0x0000000000047941 */ /* 0x000fea0003800200 */
.L_x_2124:
        /* <DEDUP_REMOVED lines=43> */
.L_x_2127:
[----:B------:R-:W-:Y:S05]  /*7800*/  BSYNC.RECONVERGENT B4 ;  /* 0x0000000000047941 */ /* 0x000fea0003800200 */
.L_x_2126:
        /* <DEDUP_REMOVED lines=13> */
.L_x_2119:
        /* <DEDUP_REMOVED lines=37> */
.L_x_2132:
[----:B------:R-:W-:Y:S05]  /*7b30*/  BSYNC.RECONVERGENT B4 ;  /* 0x0000000000047941 */ /* 0x000fea0003800200 */
.L_x_2131:
        /* <DEDUP_REMOVED lines=45> */
.L_x_2134:
[----:B------:R-:W-:Y:S05]  /*7e10*/  BSYNC.RECONVERGENT B4 ;  /* 0x0000000000047941 */ /* 0x000fea0003800200 */
.L_x_2133:
        /* <DEDUP_REMOVED lines=11> */
.L_x_2130:
        /* <DEDUP_REMOVED lines=36> */
.L_x_2136:
[----:B------:R-:W-:Y:S05]  /*8110*/  BSYNC.RECONVERGENT B4 ;  /* 0x0000000000047941 */ /* 0x000fea0003800200 */
.L_x_2135:
        /* <DEDUP_REMOVED lines=12> */
.L_x_2118:
[----:B------:R-:W-:Y:S01]  /*81e0*/  ISETP.GE.U32.AND P0, PT, R76, 0x3, PT ;  /* 0x000000034c00780c */ /* 0x000fe20003f06070 */
[----:B------:R-:W-:-:S12]  /*81f0*/  IMAD.MOV.U32 R23, RZ, RZ, 0x1 ;  /* 0x00000001ff177424 */ /* 0x000fd800078e00ff */
[----:B------:R-:W-:Y:S05]  /*8200*/  @!P0 BRA `(.L_x_2137) ;  /* 0x00000008009c8947 */ /* 0x000fea0003800000 */
[----:B------:R-:W-:Y:S01]  /*8210*/  LOP3.LUT R84, R56, 0xfffffffc, RZ, 0xc0, !PT ;  /* 0xfffffffc38547812 */ /* 0x000fe200078ec0ff */
[----:B------:R-:W-:-:S07]  /*8220*/  IMAD.MOV.U32 R85, RZ, RZ, 0x1 ;  /* 0x00000001ff557424 */ /* 0x000fce00078e00ff */
.L_x_2146:
        /* <DEDUP_REMOVED lines=33> */
.L_x_2139:
[----:B------:R-:W-:Y:S05]  /*8440*/  BSYNC.RECONVERGENT B4 ;  /* 0x0000000000047941 */ /* 0x000fea0003800200 */
.L_x_2138:
        /* <DEDUP_REMOVED lines=42> */
.L_x_2141:
[----:B------:R-:W-:Y:S05]  /*86f0*/  BSYNC.RECONVERGENT B4 ;  /* 0x0000000000047941 */ /* 0x000fea0003800200 */
.L_x_2140:
        /* <DEDUP_REMOVED lines=36> */
[----:B------:R-:W-:Y:S05]  /*8940*/  CALL.REL.NOINC `($__internal_29_$__cuda_sm20_div_rn_f64_full) ;  /* 0x000000cc00b87944 */ /* 0x000fea0003c00000 */
[----:B------:R-:W-:Y:S02]  /*8950*/  IMAD.MOV.U32 R8, RZ, RZ, R72 ;  /* 0x000000ffff087224 */ /* 0x000fe400078e0048 */
[----:B------:R-:W-:-:S07]  /*8960*/  IMAD.MOV.U32 R9, RZ, RZ, R73 ;  /* 0x000000ffff097224 */ /* 0x000fce00078e0049 */
.L_x_2143:
[----:B------:R-:W-:Y:S05]  /*8970*/  BSYNC.RECONVERGENT B4 ;  /* 0x0000000000047941 */ /* 0x000fea0003800200 */
.L_x_2142:
        /* <DEDUP_REMOVED lines=35> */
.L_x_2145:
[----:B------:R-:W-:Y:S05]  /*8bb0*/  BSYNC.RECONVERGENT B4 ;  /* 0x0000000000047941 */ /* 0x000fea0003800200 */
.L_x_2144:
        /* <DEDUP_REMOVED lines=12> */
.L_x_2137:
        /* <DEDUP_REMOVED lines=37> */
.L_x_2149:
[----:B------:R-:W-:Y:S05]  /*8ed0*/  BSYNC.RECONVERGENT B4 ;  /* 0x0000000000047941 */ /* 0x000fea0003800200 */
.L_x_2148:
        /* <DEDUP_REMOVED lines=41> */
[----:B------:R-:W-:Y:S05]  /*9170*/  CALL.REL.NOINC `($__internal_29_$__cuda_sm20_div_rn_f64_full) ;  /* 0x000000c400ac7944 */ /* 0x000fea0003c00000 */
[----:B------:R-:W-:Y:S02]  /*9180*/  IMAD.MOV.U32 R8, RZ, RZ, R72 ;  /* 0x000000ffff087224 */ /* 0x000fe400078e0048 */
[----:B------:R-:W-:-:S07]  /*9190*/  IMAD.MOV.U32 R9, RZ, RZ, R73 ;  /* 0x000000ffff097224 */ /* 0x000fce00078e0049 */
.L_x_2151:
[----:B------:R-:W-:Y:S05]  /*91a0*/  BSYNC.RECONVERGENT B4 ;  /* 0x0000000000047941 */ /* 0x000fea0003800200 */
.L_x_2150:
        /* <DEDUP_REMOVED lines=9> */
.L_x_2147:
        /* <DEDUP_REMOVED lines=36> */
.L_x_2153:
[----:B------:R-:W-:Y:S05]  /*9480*/  BSYNC.RECONVERGENT B4 ;  /* 0x0000000000047941 */ /* 0x000fea0003800200 */
.L_x_2152:
        /* <DEDUP_REMOVED lines=13> */
.L_x_2129:
[----:B------:R-:W-:Y:S05]  /*9560*/  BSYNC.RECONVERGENT B3 ;  /* 0x0000000000037941 */ /* 0x000fea0003800200 */
.L_x_2117:
[----:B------:R-:W-:Y:S01]  /*9570*/  ISETP.NE.AND P0, PT, R58, UR38, PT ;  /* 0x000000263a007c0c */ /* 0x000fe2000bf05270 */
[----:B------:R-:W-:-:S12]  /*9580*/  VIADD R57, R57, 0x1 ;  /* 0x0000000139397836 */ /* 0x000fd80000000000 */
[----:B------:R-:W-:Y:S05]  /*9590*/  @P0 BRA `(.L_x_2154) ;  /* 0xffffffd000c40947 */ /* 0x000fea000383ffff */
.L_x_2111:
[----:B------:R-:W-:Y:S05]  /*95a0*/  BSYNC.RECONVERGENT B0 ;  /* 0x0000000000007941 */ /* 0x000fea0003800200 */
.L_x_2109:
        /* <DEDUP_REMOVED lines=27> */
[----:B------:R-:W-:Y:S05]  /*9760*/  CALL.REL.NOINC `($__internal_30_$__cuda_sm20_dsqrt_rn_f64_mediumpath_v1) ;  /* 0x000000c4009c7944 */ /* 0x000fea0003c00000 */
.L_x_2156:
[----:B------:R-:W-:Y:S05]  /*9770*/  BSYNC.RECONVERGENT B0 ;  /* 0x0000000000007941 */ /* 0x000fea0003800200 */
.L_x_2155:
        /* <DEDUP_REMOVED lines=161> */
.L_x_2158:
        /* <DEDUP_REMOVED lines=9> */
.L_x_2159:
[----:B------:R-:W-:Y:S05]  /*a220*/  BSYNC.RECONVERGENT B0 ;  /* 0x0000000000007941 */ /* 0x000fea0003800200 */
.L_x_2157:
        /* <DEDUP_REMOVED lines=17> */
[----:B------:R-:W-:Y:S05]  /*a340*/  CALL.REL.NOINC `($__internal_29_$__cuda_sm20_div_rn_f64_full) ;  /* 0x000000b400387944 */ /* 0x000fea0003c00000 */
[----:B------:R-:W-:Y:S01]  /*a350*/  IMAD.MOV.U32 R4, RZ, RZ, R72 ;  /* 0x000000ffff047224 */ /* 0x000fe200078e0048 */
[----:B------:R-:W-:-:S07]  /*a360*/  MOV R5, R73 ;  /* 0x0000004900057202 */ /* 0x000fce0000000f00 */
.L_x_2161:
[----:B------:R-:W-:Y:S05]  /*a370*/  BSYNC.RECONVERGENT B0 ;  /* 0x0000000000007941 */ /* 0x000fea0003800200 */
.L_x_2160:
        /* <DEDUP_REMOVED lines=66> */
.L_x_2163:
[----:B------:R-:W-:Y:S05]  /*a7a0*/  BSYNC.RECONVERGENT B0 ;  /* 0x0000000000007941 */ /* 0x000fea0003800200 */
.L_x_2162:
        /* <DEDUP_REMOVED lines=17> */
.L_x_2165:
[----:B------:R-:W-:Y:S05]  /*a8c0*/  BSYNC.RECONVERGENT B0 ;  /* 0x0000000000007941 */ /* 0x000fea0003800200 */
.L_x_2164:
        /* <DEDUP_REMOVED lines=19> */
[----:B------:R-:W-:Y:S05]  /*aa00*/  CALL.REL.NOINC `($__internal_28_$__cuda_sm20_dblrcp_rn_slowpath_v3) ;  /* 0x000000a800dc7944 */ /* 0x000fea0003c00000 */
[----:B------:R-:W-:Y:S02]  /*aa10*/  IMAD.MOV.U32 R10, RZ, RZ, R8 ;  /* 0x000000ffff0a7224 */ /* 0x000fe400078e0008 */
[----:B------:R-:W-:-:S07]  /*aa20*/  IMAD.MOV.U32 R11, RZ, RZ, R9 ;  /* 0x000000ffff0b7224 */ /* 0x000fce00078e0009 */
.L_x_2167:
[----:B------:R-:W-:Y:S05]  /*aa30*/  BSYNC.RECONVERGENT B0 ;  /* 0x0000000000007941 */ /* 0x000fea0003800200 */
.L_x_2166:
[----:B------:R-:W-:Y:S01]  /*aa40*/  PRMT R55, RZ, 0x7610, R55 ;  /* 0x00007610ff377816 */ /* 0x000fe20000000037 */
[----:B------:R-:W-:Y:S01]  /*aa50*/  IMAD.MOV.U32 R72, RZ, RZ, 0x1 ;  /* 0x00000001ff487424 */ /* 0x000fe200078e00ff */
[----:B------:R-:W-:Y:S01]  /*aa60*/  PRMT R66, RZ, 0x7610, R66 ;  /* 0x00007610ff427816 */ /* 0x000fe20000000042 */
[----:B------:R-:W-:Y:S01]  /*aa70*/  UMOV UR6, 0x1 ;  /* 0x0000000100067882 */ /* 0x000fe20000000000 */
[----:B------:R-:W-:Y:S01]  /*aa80*/  UMOV UR5, 0x3 ;  /* 0x0000000300057882 */ /* 0x000fe20000000000 */
[----:B------:R-:W-:-:S05]  /*aa90*/  UMOV UR4, URZ ;  /* 0x000000ff00047c82 */ /* 0x000fca0008000000 */
.L_x_2172:
        /* <DEDUP_REMOVED lines=13> */
.L_x_2169:
        /* <DEDUP_REMOVED lines=70> */
.L_x_2168:
        /* <DEDUP_REMOVED lines=48> */
.L_x_2171:
        /* <DEDUP_REMOVED lines=37> */
.L_x_2170:
[----:B------:R-:W-:Y:S01]  /*b520*/  UISETP.NE.AND UP0, UPT, UR4, UR38, UPT ;  /* 0x000000260400728c */ /* 0x000fe2000bf05270 */
[----:B------:R-:W-:Y:S01]  /*b530*/  DMUL R6, R30, R6 ;  /* 0x000000061e067228 */ /* 0x000fe20000000000 */
[----:B------:R-:W-:Y:S02]  /*b540*/  UIADD3 UR6, UPT, UPT, UR4, 0x1, URZ ;  /* 0x0000000104067890 */ /* 0x000fe4000fffe0ff */
[----:B------:R-:W-:-:S05]  /*b550*/  ULEA UR5, UR5, 0x5, 0x1 ;  /* 0x0000000505057891 */ /* 0x000fca000f8e08ff */
[----:B------:R-:W-:Y:S07]  /*b560*/  BRA.U UP0, `(.L_x_2172) ;  /* 0xfffffff5004c7547 */ /* 0x000fee000b83ffff */
[----:B------:R-:W-:Y:S05]  /*b570*/  @!P1 BRA `(.L_x_2173) ;  /* 0xffffffac002c9947 */ /* 0x000fea000383ffff */
.L_x_2108:
[----:B------:R-:W-:Y:S05]  /*b580*/  BSYNC.RECONVERGENT B2 ;  /* 0x0000000000027941 */ /* 0x000fea0003800200 */
.L_x_2107:
[----:B------:R-:W-:Y:S05]  /*b590*/  BRA `(.L_x_2174) ;  /* 0x0000000c00f07947 */ /* 0x000fea0003800000 */
.L_x_2106:
[----:B------:R-:W2:Y:S01]  /*b5a0*/  LDCU UR4, c[0x0][0x3d0] ;  /* 0x00007a00ff0477ac */ /* 0x000ea20008000800 */
[----:B-1-3--:R-:W-:Y:S01]  /*b5b0*/  IMAD.IADD R0, R42, 0x1, R3 ;  /* 0x000000012a007824 */ /* 0x00afe200078e0203 */
[----:B------:R-:W-:Y:S01]  /*b5c0*/  BSSY.RECONVERGENT B0, `(.L_x_2175) ;  /* 0x00000f6000007945 */ /* 0x000fe20003800200 */
[----:B------:R-:W-:-:S03]  /*b5d0*/  CS2R R4, SRZ ;  /* 0x0000000000047805 */ /* 0x000fc6000001ff00 */
[----:B--2---:R-:W-:-:S13]  /*b5e0*/  ISETP.GE.AND P0, PT, R0, UR4, PT ;  /* 0x0000000400007c0c */ /* 0x004fda000bf06270 */
[----:B------:R-:W-:Y:S05]  /*b5f0*/  @P0 BRA `(.L_x_2176) ;  /* 0x0000000c00c80947 */ /* 0x000fea0003800000 */
[----:B------:R-:W-:-:S07]  /*b600*/  CS2R R4, SRZ ;  /* 0x0000000000047805 */ /* 0x000fce000001ff00 */
.L_x_2184:
        /* <DEDUP_REMOVED lines=43> */
[----:B------:R-:W-:Y:S02]  /*b8c0*/  IMAD.MOV.U32 R2, RZ, RZ, R64 ;  /* 0x000000ffff027224 */ /* 0x000fe400078e0040 */
[----:B------:R-:W-:-:S07]  /*b8d0*/  IMAD.MOV.U32 R3, RZ, RZ, R65 ;  /* 0x000000ffff037224 */ /* 0x000fce00078e0041 */
.L_x_2178:
[----:B------:R-:W-:Y:S05]  /*b8e0*/  BSYNC.RECONVERGENT B1 ;  /* 0x0000000000017941 */ /* 0x000fea0003800200 */
.L_x_2177:
        /* <DEDUP_REMOVED lines=162> */
.L_x_2180:
        /* <DEDUP_REMOVED lines=9> */
.L_x_2181:
[----:B------:R-:W-:Y:S05]  /*c3a0*/  BSYNC.RECONVERGENT B1 ;  /* 0x0000000000017941 */ /* 0x000fea0003800200 */
.L_x_2179:
        /* <DEDUP_REMOVED lines=17> */
[----:B------:R-:W-:Y:S05]  /*c4c0*/  CALL.REL.NOINC `($__internal_29_$__cuda_sm20_div_rn_f64_full) ;  /* 0x0000009000d87944 */ /* 0x000fea0003c00000 */
[----:B------:R-:W-:Y:S02]  /*c4d0*/  IMAD.MOV.U32 R2, RZ, RZ, R72 ;  /* 0x000000ffff027224 */ /* 0x000fe400078e0048 */
[----:B------:R-:W-:-:S07]  /*c4e0*/  IMAD.MOV.U32 R3, RZ, RZ, R73 ;  /* 0x000000ffff037224 */ /* 0x000fce00078e0049 */
.L_x_2183:
[----:B------:R-:W-:Y:S05]  /*c4f0*/  BSYNC.RECONVERGENT B2 ;  /* 0x0000000000027941 */ /* 0x000fea0003800200 */
.L_x_2182:
[----:B------:R-:W-:Y:S01]  /*c500*/  DADD R4, R2, R4 ;  /* 0x0000000002047229 */ /* 0x000fe20000000004 */
[----:B------:R-:W-:Y:S10]  /*c510*/  @!P1 BRA `(.L_x_2184) ;  /* 0xfffffff0003c9947 */ /* 0x000ff4000383ffff */
.L_x_2176:
[----:B------:R-:W-:Y:S05]  /*c520*/  BSYNC.RECONVERGENT B0 ;  /* 0x0000000000007941 */ /* 0x000fea0003800200 */
.L_x_2175:
[----:B------:R-:W1:Y:S02]  /*c530*/  LDS.64 R2, [R50] ;  /* 0x0000000032027984 */ /* 0x000e640000000a00 */
[----:B-1----:R-:W-:-:S07]  /*c540*/  DADD R2, R2, R4 ;  /* 0x0000000002027229 */ /* 0x002fce0000000004 */
[----:B------:R1:W-:Y:S04]  /*c550*/  STS.64 [R50], R2 ;  /* 0x0000000232007388 */ /* 0x0003e80000000a00 */
.L_x_2174:
        /* <DEDUP_REMOVED lines=10> */
.L_x_2029:
        /* <DEDUP_REMOVED lines=22> */
.L_x_2194:
        /* <DEDUP_REMOVED lines=11> */
.L_x_2190:
        /* <DEDUP_REMOVED lines=37> */
.L_x_2189:
        /* <DEDUP_REMOVED lines=22> */
.L_x_2192:
        /* <DEDUP_REMOVED lines=13> */
.L_x_2193:
        /* <DEDUP_REMOVED lines=11> */
.L_x_2191:
        /* <DEDUP_REMOVED lines=12> */
.L_x_2188:
[----:B------:R-:W-:Y:S05]  /*ce00*/  BRA `(.L_x_2186) ;  /* 0x0000000800bc7947 */ /* 0x000fea0003800000 */
.L_x_2187:
        /* <DEDUP_REMOVED lines=19> */
.L_x_2197:
        /* <DEDUP_REMOVED lines=9> */
.L_x_2196:
[----:B------:R-:W-:Y:S05]  /*cfd0*/  BSYNC.RECONVERGENT B1 ;  /* 0x0000000000017941 */ /* 0x000fea0003800200 */
.L_x_2195:
        /* <DEDUP_REMOVED lines=31> */
.L_x_2200:
        /* <DEDUP_REMOVED lines=60> */
.L_x_2199:
[----:B------:R-:W-:Y:S05]  /*d590*/  BSYNC.RECONVERGENT B1 ;  /* 0x0000000000017941 */ /* 0x000fea0003800200 */
.L_x_2198:
        /* <DEDUP_REMOVED lines=36> */
.L_x_2202:
[----:B------:R-:W-:Y:S05]  /*d7e0*/  BSYNC.RECONVERGENT B1 ;  /* 0x0000000000017941 */ /* 0x000fea0003800200 */
.L_x_2201:
        /* <DEDUP_REMOVED lines=17> */
.L_x_2186:
[----:B------:R-:W-:Y:S05]  /*d900*/  BSYNC.RECONVERGENT B0 ;  /* 0x0000000000007941 */ /* 0x000fea0003800200 */
.L_x_2185:
[----:B------:R-:W-:Y:S06]  /*d910*/  BAR.SYNC.DEFER_BLOCKING 0x0 ;  /* 0x0000000000007b1d */ /* 0x000fec0000010000 */
[----:B------:R-:W-:Y:S05]  /*d920*/  BRA `(.L_x_2203) ;  /* 0x0000005400607947 */ /* 0x000fea0003800000 */
.L_x_2028:
        /* <DEDUP_REMOVED lines=75> */
.L_x_2263:
        /* <DEDUP_REMOVED lines=54> */
[----:B-1----:R-:W-:Y:S05]  /*e140*/  CALL.REL.NOINC `($__internal_29_$__cuda_sm20_div_rn_f64_full) ;  /* 0x0000007400b87944 */ /* 0x002fea0003c00000 */
[----:B------:R-:W-:Y:S02]  /*e150*/  IMAD.MOV.U32 R4, RZ, RZ, R72 ;  /* 0x000000ffff047224 */ /* 0x000fe400078e0048 */
[----:B------:R-:W-:-:S07]  /*e160*/  IMAD.MOV.U32 R5, RZ, RZ, R73 ;  /* 0x000000ffff057224 */ /* 0x000fce00078e0049 */
.L_x_2206:
        /* <DEDUP_REMOVED lines=27> */
[----:B-1----:R-:W-:Y:S05]  /*e320*/  CALL.REL.NOINC `($__internal_30_$__cuda_sm20_dsqrt_rn_f64_mediumpath_v1) ;  /* 0x0000007800ac7944 */ /* 0x002fea0003c00000 */
[----:B------:R-:W-:Y:S02]  /*e330*/  IMAD.MOV.U32 R24, RZ, RZ, R64 ;  /* 0x000000ffff187224 */ /* 0x000fe400078e0040 */
[----:B------:R-:W-:-:S07]  /*e340*/  IMAD.MOV.U32 R25, RZ, RZ, R65 ;  /* 0x000000ffff197224 */ /* 0x000fce00078e0041 */
.L_x_2207:
[----:B------:R-:W-:Y:S05]  /*e350*/  BSYNC.RECONVERGENT B0 ;  /* 0x0000000000007941 */ /* 0x000fea0003800200 */
.L_x_2205:
        /* <DEDUP_REMOVED lines=41> */
.L_x_2209:
        /* <DEDUP_REMOVED lines=11> */
.L_x_2234:
        /* <DEDUP_REMOVED lines=35> */
[----:B-1----:R-:W-:Y:S05]  /*e8d0*/  CALL.REL.NOINC `($__internal_29_$__cuda_sm20_div_rn_f64_full) ;  /* 0x0000006c00d47944 */ /* 0x002fea0003c00000 */
[----:B------:R-:W-:Y:S01]  /*e8e0*/  IMAD.MOV.U32 R4, RZ, RZ, R72 ;  /* 0x000000ffff047224 */ /* 0x000fe200078e0048 */
[----:B------:R-:W-:-:S07]  /*e8f0*/  MOV R5, R73 ;  /* 0x0000004900057202 */ /* 0x000fce0000000f00 */
.L_x_2214:
        /* <DEDUP_REMOVED lines=20> */
[----:B------:R-:W-:Y:S01]  /*ea40*/  MOV R4, R72 ;  /* 0x0000004800047202 */ /* 0x000fe20000000f00 */
[----:B------:R-:W-:-:S07]  /*ea50*/  IMAD.MOV.U32 R5, RZ, RZ, R73 ;  /* 0x000000ffff057224 */ /* 0x000fce00078e0049 */
.L_x_2216:
[----:B------:R-:W-:Y:S05]  /*ea60*/  BSYNC.RECONVERGENT B0 ;  /* 0x0000000000007941 */ /* 0x000fea0003800200 */
.L_x_2215:
        /* <DEDUP_REMOVED lines=19> */
[----:B-1----:R-:W-:Y:S05]  /*eba0*/  CALL.REL.NOINC `($__internal_29_$__cuda_sm20_div_rn_f64_full) ;  /* 0x0000006c00207944 */ /* 0x002fea0003c00000 */
[----:B------:R-:W-:Y:S02]  /*ebb0*/  IMAD.MOV.U32 R6, RZ, RZ, R72 ;  /* 0x000000ffff067224 */ /* 0x000fe400078e0048 */
[----:B------:R-:W-:-:S07]  /*ebc0*/  IMAD.MOV.U32 R7, RZ, RZ, R73 ;  /* 0x000000ffff077224 */ /* 0x000fce00078e0049 */
.L_x_2217:
        /* <DEDUP_REMOVED lines=19> */
[----:B-1----:R-:W-:Y:S05]  /*ed00*/  CALL.REL.NOINC `($__internal_29_$__cuda_sm20_div_rn_f64_full) ;  /* 0x0000006800c87944 */ /* 0x002fea0003c00000 */
[----:B------:R-:W-:Y:S02]  /*ed10*/  IMAD.MOV.U32 R6, RZ, RZ, R72 ;  /* 0x000000ffff067224 */ /* 0x000fe400078e0048 */
[----:B------:R-:W-:-:S07]  /*ed20*/  IMAD.MOV.U32 R7, RZ, RZ, R73 ;  /* 0x000000ffff077224 */ /* 0x000fce00078e0049 */
.L_x_2219:
[----:B------:R-:W-:Y:S05]  /*ed30*/  BSYNC.RECONVERGENT B0 ;  /* 0x0000000000007941 */ /* 0x000fea0003800200 */
.L_x_2218:
        /* <DEDUP_REMOVED lines=11> */
.L_x_2212:
[----:B------:R-:W0:Y:S01]  /*edf0*/  LDS R6, [UR18+0x4] ;  /* 0x00000412ff067984 */ /* 0x000e220008000800 */
[----:B------:R-:W-:Y:S01]  /*ee00*/  DMUL R4, R2, R10 ;  /* 0x0000000a02047228 */ /* 0x000fe20000000000 */
[----:B------:R-:W-:Y:S01]  /*ee10*/  UMOV UR7, 0x1 ;  /* 0x0000000100077882 */ /* 0x000fe20000000000 */
[----:B0-----:R-:W0:Y:S06]  /*ee20*/  I2F.F64 R6, R6 ;  /* 0x0000000600067312 */ /* 0x001e2c0000201c00 */
[----:B0-----:R-:W-:-:S07]  /*ee30*/  DMUL R4, R4, R6 ;  /* 0x0000000604047228 */ /* 0x001fce0000000000 */
[----:B------:R0:W-:Y:S01]  /*ee40*/  STL.64 [R1+0x128], R4 ;  /* 0x0001280401007387 */ /* 0x0001e20000100a00 */
[----:B------:R-:W-:Y:S05]  /*ee50*/  BRA `(.L_x_2213) ;  /* 0x0000000000147947 */ /* 0x000fea0003800000 */
.L_x_2211:
[----:B------:R-:W0:Y:S01]  /*ee60*/  LDS R0, [UR18] ;  /* 0x00000012ff007984 */ /* 0x000e220008000800 */
[----:B------:R-:W-:Y:S01]  /*ee70*/  UMOV UR7, URZ ;  /* 0x000000ff00077c82 */ /* 0x000fe20008000000 */
[----:B0-----:R-:W0:Y:S02]  /*ee80*/  I2F.F64 R4, R0 ;  /* 0x0000000000047312 */ /* 0x001e240000201c00 */
[----:B0-----:R-:W-:-:S07]  /*ee90*/  DMUL R4, R10, R4 ;  /* 0x000000040a047228 */ /* 0x001fce0000000000 */
[----:B------:R3:W-:Y:S04]  /*eea0*/  STL.64 [R1+0x120], R4 ;  /* 0x0001200401007387 */ /* 0x0007e80000100a00 */
.L_x_2213:
        /* <DEDUP_REMOVED lines=32> */
[----:B01----:R-:W-:Y:S05]  /*f0b0*/  CALL.REL.NOINC `($__internal_29_$__cuda_sm20_div_rn_f64_full) ;  /* 0x0000006400dc7944 */ /* 0x003fea0003c00000 */
[----:B------:R-:W-:Y:S01]  /*f0c0*/  MOV R6, R72 ;  /* 0x0000004800067202 */ /* 0x000fe20000000f00 */
[----:B------:R-:W-:-:S07]  /*f0d0*/  IMAD.MOV.U32 R7, RZ, RZ, R73 ;  /* 0x000000ffff077224 */ /* 0x000fce00078e0049 */
.L_x_2220:
        /* <DEDUP_REMOVED lines=28> */
[----:B------:R-:W-:Y:S01]  /*f2a0*/  MOV R22, R64 ;  /* 0x0000004000167202 */ /* 0x000fe20000000f00 */
[----:B------:R-:W-:-:S07]  /*f2b0*/  IMAD.MOV.U32 R23, RZ, RZ, R65 ;  /* 0x000000ffff177224 */ /* 0x000fce00078e0041 */
.L_x_2222:
[----:B------:R-:W-:Y:S05]  /*f2c0*/  BSYNC.RECONVERGENT B0 ;  /* 0x0000000000007941 */ /* 0x000fea0003800200 */
.L_x_2221:
        /* <DEDUP_REMOVED lines=29> */
.L_x_2225:
        /* <DEDUP_REMOVED lines=22> */
.L_x_2227:
[----:B------:R-:W-:Y:S05]  /*f600*/  BSYNC.RECONVERGENT B0 ;  /* 0x0000000000007941 */ /* 0x000fea0003800200 */
.L_x_2226:
        /* <DEDUP_REMOVED lines=22> */
.L_x_2228:
        /* <DEDUP_REMOVED lines=22> */
.L_x_2230:
[----:B------:R-:W-:Y:S05]  /*f8d0*/  BSYNC.RECONVERGENT B0 ;  /* 0x0000000000007941 */ /* 0x000fea0003800200 */
.L_x_2229:
        /* <DEDUP_REMOVED lines=8> */
.L_x_2223:
        /* <DEDUP_REMOVED lines=9> */
.L_x_2224:
        /* <DEDUP_REMOVED lines=27> */
[----:B-1----:R-:W-:Y:S05]  /*fba0*/  CALL.REL.NOINC `($__internal_29_$__cuda_sm20_div_rn_f64_full) ;  /* 0x0000005c00207944 */ /* 0x002fea0003c00000 */
[----:B------:R-:W-:Y:S02]  /*fbb0*/  IMAD.MOV.U32 R4, RZ, RZ, R72 ;  /* 0x000000ffff047224 */ /* 0x000fe400078e0048 */
[----:B------:R-:W-:-:S07]  /*fbc0*/  IMAD.MOV.U32 R5, RZ, RZ, R73 ;  /* 0x000000ffff057224 */ /* 0x000fce00078e0049 */
.L_x_2231:
        /* <DEDUP_REMOVED lines=30> */
.L_x_2233:
[----:B------:R-:W-:Y:S05]  /*fdb0*/  BSYNC.RECONVERGENT B0 ;  /* 0x0000000000007941 */ /* 0x000fea0003800200 */
.L_x_2232:
[----:B------:R-:W-:-:S09]  /*fdc0*/  UISETP.NE.AND UP0, UPT, UR4, UR16, UPT ;  /* 0x000000100400728c */ /* 0x000fd2000bf05270 */
[----:B------:R-:W-:Y:S05]  /*fdd0*/  BRA.U !UP0, `(.L_x_2210) ;  /* 0x0000001d08c87547 */ /* 0x000fea000b800000 */
[----:B------:R-:W-:Y:S01]  /*fde0*/  DMUL R8, R22, R8 ;  /* 0x0000000816087228 */ /* 0x000fe20000000000 */
[----:B------:R-:W-:Y:S10]  /*fdf0*/  BRA `(.L_x_2234) ;  /* 0xffffffe800287947 */ /* 0x000ff4000383ffff */
.L_x_2208:
        /* <DEDUP_REMOVED lines=48> */
[----:B-1----:R-:W-:Y:S05]  /*10100*/  CALL.REL.NOINC `($__internal_29_$__cuda_sm20_div_rn_f64_full) ;  /* 0x0000005400c87944 */ /* 0x002fea0003c00000 */
[----:B------:R-:W-:Y:S01]  /*10110*/  MOV R6, R72 ;  /* 0x0000004800067202 */ /* 0x000fe20000000f00 */
[----:B------:R-:W-:-:S07]  /*10120*/  IMAD.MOV.U32 R7, RZ, RZ, R73 ;  /* 0x000000ffff077224 */ /* 0x000fce00078e0049 */
.L_x_2236:
        /* <DEDUP_REMOVED lines=27> */
[----:B-1----:R-:W-:Y:S05]  /*102e0*/  CALL.REL.NOINC `($__internal_30_$__cuda_sm20_dsqrt_rn_f64_mediumpath_v1) ;  /* 0x0000005800bc7944 */ /* 0x002fea0003c00000 */
[----:B------:R-:W-:Y:S01]  /*102f0*/  MOV R8, R64 ;  /* 0x0000004000087202 */ /* 0x000fe20000000f00 */
[----:B------:R-:W-:-:S07]  /*10300*/  IMAD.MOV.U32 R9, RZ, RZ, R65 ;  /* 0x000000ffff097224 */ /* 0x000fce00078e0041 */
.L_x_2238:
[----:B------:R-:W-:Y:S05]  /*10310*/  BSYNC.RECONVERGENT B0 ;  /* 0x0000000000007941 */ /* 0x000fea0003800200 */
.L_x_2237:
[----:B------:R-:W-:Y:S01]  /*10320*/  DMUL R8, R8, R24 ;  /* 0x0000001808087228 */ /* 0x000fe20000000000 */
[----:B------:R-:W-:Y:S01]  /*10330*/  IMAD.MOV.U32 R4, RZ, RZ, R24 ;  /* 0x000000ffff047224 */ /* 0x000fe200078e0018 */
[----:B------:R-:W-:Y:S01]  /*10340*/  MOV R6, R22 ;  /* 0x0000001600067202 */ /* 0x000fe20000000f00 */
[----:B------:R-:W-:Y:S01]  /*10350*/  IMAD.MOV.U32 R5, RZ, RZ, R25 ;  /* 0x000000ffff057224 */ /* 0x000fe200078e0019 */
[----:B------:R-:W-:Y:S01]  /*10360*/  UMOV UR8, URZ ;  /* 0x000000ff00087c82 */ /* 0x000fe20008000000 */
[----:B------:R-:W-:Y:S01]  /*10370*/  IMAD.MOV.U32 R7, RZ, RZ, R23 ;  /* 0x000000ffff077224 */ /* 0x000fe200078e0017 */
[----:B------:R-:W-:-:S06]  /*10380*/  UMOV UR19, UR6 ;  /* 0x0000000600137c82 */ /* 0x000fcc0008000000 */
.L_x_2235:
        /* <DEDUP_REMOVED lines=12> */
.L_x_2262:
        /* <DEDUP_REMOVED lines=23> */
.L_x_2240:
        /* <DEDUP_REMOVED lines=29> */
.L_x_2241:
        /* <DEDUP_REMOVED lines=22> */
.L_x_2243:
[----:B------:R-:W-:Y:S05]  /*108f0*/  BSYNC.RECONVERGENT B0 ;  /* 0x0000000000007941 */ /* 0x000fea0003800200 */
.L_x_2242:
        /* <DEDUP_REMOVED lines=22> */
.L_x_2244:
        /* <DEDUP_REMOVED lines=22> */
.L_x_2246:
[----:B------:R-:W-:Y:S05]  /*10bc0*/  BSYNC.RECONVERGENT B0 ;  /* 0x0000000000007941 */ /* 0x000fea0003800200 */
.L_x_2245:
        /* <DEDUP_REMOVED lines=10> */
.L_x_2239:
        /* <DEDUP_REMOVED lines=39> */
[----:B01----:R-:W-:Y:S05]  /*10ee0*/  CALL.REL.NOINC `($__internal_29_$__cuda_sm20_div_rn_f64_full) ;  /* 0x0000004800507944 */ /* 0x003fea0003c00000 */
[----:B------:R-:W-:Y:S02]  /*10ef0*/  IMAD.MOV.U32 R8, RZ, RZ, R72 ;  /* 0x000000ffff087224 */ /* 0x000fe400078e0048 */
[----:B------:R-:W-:-:S07]  /*10f00*/  IMAD.MOV.U32 R9, RZ, RZ, R73 ;  /* 0x000000ffff097224 */ /* 0x000fce00078e0049 */
.L_x_2247:
        /* <DEDUP_REMOVED lines=30> */
.L_x_2249:
[----:B------:R-:W-:Y:S05]  /*110f0*/  BSYNC.RECONVERGENT B0 ;  /* 0x0000000000007941 */ /* 0x000fea0003800200 */
.L_x_2248:
        /* <DEDUP_REMOVED lines=33> */
.L_x_2253:
        /* <DEDUP_REMOVED lines=22> */
.L_x_2255:
[----:B------:R-:W-:Y:S05]  /*11470*/  BSYNC.RECONVERGENT B0 ;  /* 0x0000000000007941 */ /* 0x000fea0003800200 */
.L_x_2254:
        /* <DEDUP_REMOVED lines=22> */
.L_x_2256:
        /* <DEDUP_REMOVED lines=22> */
.L_x_2258:
[----:B------:R-:W-:Y:S05]  /*11740*/  BSYNC.RECONVERGENT B0 ;  /* 0x0000000000007941 */ /* 0x000fea0003800200 */
.L_x_2257:
        /* <DEDUP_REMOVED lines=8> */
.L_x_2251:
[----:B------:R-:W0:Y:S01]  /*117d0*/  LDS R0, [UR18+0x4] ;  /* 0x00000412ff007984 */ /* 0x000e220008000800 */
[----:B------:R-:W-:Y:S01]  /*117e0*/  DMUL R4, R2, R22 ;  /* 0x0000001602047228 */ /* 0x000fe20000000000 */
[----:B------:R-:W-:Y:S01]  /*117f0*/  UMOV UR7, 0x1 ;  /* 0x0000000100077882 */ /* 0x000fe20000000000 */
[----:B0-----:R-:W0:Y:S06]  /*11800*/  I2F.F64 R6, R0 ;  /* 0x0000000000067312 */ /* 0x001e2c0000201c00 */
[----:B0-----:R-:W-:-:S07]  /*11810*/  DMUL R6, R4, R6 ;  /* 0x0000000604067228 */ /* 0x001fce0000000000 */
[----:B------:R3:W-:Y:S01]  /*11820*/  STL.64 [R1+0x128], R6 ;  /* 0x0001280601007387 */ /* 0x0007e20000100a00 */
[----:B------:R-:W-:Y:S05]  /*11830*/  BRA `(.L_x_2252) ;  /* 0x0000000000147947 */ /* 0x000fea0003800000 */
.L_x_2250:
[----:B------:R-:W0:Y:S01]  /*11840*/  LDS R0, [UR18] ;  /* 0x00000012ff007984 */ /* 0x000e220008000800 */
[----:B------:R-:W-:Y:S01]  /*11850*/  UMOV UR7, URZ ;  /* 0x000000ff00077c82 */ /* 0x000fe20008000000 */
[----:B0-----:R-:W0:Y:S02]  /*11860*/  I2F.F64 R6, R0 ;  /* 0x0000000000067312 */ /* 0x001e240000201c00 */
[----:B0-----:R-:W-:-:S07]  /*11870*/  DMUL R6, R22, R6 ;  /* 0x0000000616067228 */ /* 0x001fce0000000000 */
[----:B------:R0:W-:Y:S04]  /*11880*/  STL.64 [R1+0x120], R6 ;  /* 0x0001200601007387 */ /* 0x0001e80000100a00 */
.L_x_2252:
        /* <DEDUP_REMOVED lines=34> */
[----:B-1----:R-:W-:Y:S05]  /*11ab0*/  CALL.REL.NOINC `($__internal_29_$__cuda_sm20_div_rn_f64_full) ;  /* 0x0000003c005c7944 */ /* 0x002fea0003c00000 */
[----:B------:R-:W-:Y:S02]  /*11ac0*/  IMAD.MOV.U32 R4, RZ, RZ, R72 ;  /* 0x000000ffff047224 */ /* 0x000fe400078e0048 */
[----:B------:R-:W-:-:S07]  /*11ad0*/  IMAD.MOV.U32 R5, RZ, RZ, R73 ;  /* 0x000000ffff057224 */ /* 0x000fce00078e0049 */
.L_x_2259:
        /* <DEDUP_REMOVED lines=30> */
.L_x_2261:
[----:B------:R-:W-:Y:S05]  /*11cc0*/  BSYNC.RECONVERGENT B0 ;  /* 0x0000000000007941 */ /* 0x000fea0003800200 */
.L_x_2260:
[----:B------:R-:W-:Y:S01]  /*11cd0*/  UISETP.NE.AND UP0, UPT, UR19, UR16, UPT ;  /* 0x000000101300728c */ /* 0x000fe2000bf05270 */
[----:B------:R-:W-:-:S08]  /*11ce0*/  DMUL R8, R22, R8 ;  /* 0x0000000816087228 */ /* 0x000fd00000000000 */
[----:B------:R-:W-:Y:S05]  /*11cf0*/  BRA.U UP0, `(.L_x_2262) ;  /* 0xffffffe500d47547 */ /* 0x000fea000b83ffff */
.L_x_2210:
        /* <DEDUP_REMOVED lines=33> */
.L_x_2264:
        /* <DEDUP_REMOVED lines=16> */
.L_x_2271:
        /* <DEDUP_REMOVED lines=22> */
.L_x_2266:
[----:B------:R-:W-:Y:S05]  /*12170*/  BSYNC.RECONVERGENT B0 ;  /* 0x0000000000007941 */ /* 0x000fea0003800200 */
.L_x_2265:
        /* <DEDUP_REMOVED lines=9> */
.L_x_2268:
        /* <DEDUP_REMOVED lines=53> */
.L_x_2267:
        /* <DEDUP_REMOVED lines=33> */
.L_x_2270:
        /* <DEDUP_REMOVED lines=29> */
.L_x_2269:
[----:B------:R-:W-:Y:S01]  /*12940*/  UISETP.NE.AND UP0, UPT, UR4, UR38, UPT ;  /* 0x000000260400728c */ /* 0x000fe2000bf05270 */
[----:B------:R-:W-:Y:S01]  /*12950*/  IADD3 R40, PT, PT, R40, 0x1, RZ ;  /* 0x0000000128287810 */ /* 0x000fe20007ffe0ff */
[----:B------:R-:W-:Y:S01]  /*12960*/  UIADD3 UR5, UPT, UPT, UR4, 0x1, URZ ;  /* 0x0000000104057890 */ /* 0x000fe2000fffe0ff */
[----:B------:R-:W-:Y:S01]  /*12970*/  VIADD R0, R0, 0x1 ;  /* 0x0000000100007836 */ /* 0x000fe20000000000 */
[----:B------:R-:W-:-:S05]  /*12980*/  UIADD3 UR7, UPT, UPT, UR7, 0x2, URZ ;  /* 0x0000000207077890 */ /* 0x000fca000fffe0ff */
[----:B------:R-:W-:Y:S01]  /*12990*/  UMOV UR4, UR5 ;  /* 0x0000000500047c82 */ /* 0x000fe20008000000 */
[----:B------:R-:W-:Y:S06]  /*129a0*/  BRA.U UP0, `(.L_x_2271) ;  /* 0xfffffff500987547 */ /* 0x000fec000b83ffff */
.L_x_2204:
        /* <DEDUP_REMOVED lines=41> */
.L_x_2275:
        /* <DEDUP_REMOVED lines=8> */
.L_x_2274:
[----:B------:R-:W-:Y:S05]  /*12cc0*/  BSYNC.RECONVERGENT B1 ;  /* 0x0000000000017941 */ /* 0x000fea0003800200 */
.L_x_2273:
[----:B------:R-:W-:Y:S05]  /*12cd0*/  @!P1 BRA `(.L_x_2272) ;  /* 0x0000000000709947 */ /* 0x000fea0003800000 */
[----:B0-----:R-:W0:Y:S01]  /*12ce0*/  S2R R3, SR_CgaCtaId ;  /* 0x0000000000037919 */ /* 0x001e220000008800 */
[----:B------:R-:W-:-:S04]  /*12cf0*/  MOV R2, 0x400 ;  /* 0x0000040000027802 */ /* 0x000fc80000000f00 */
[----:B------:R-:W-:-:S04]  /*12d00*/  IADD3 R2, PT, PT, R2, 0x2490, RZ ;  /* 0x0000249002027810 */ /* 0x000fc80007ffe0ff */
[----:B0-----:R-:W-:-:S07]  /*12d10*/  LEA R17, R3, R2, 0x18 ;  /* 0x0000000203117211 */ /* 0x001fce00078ec0ff */
.L_x_2276:
        /* <DEDUP_REMOVED lines=24> */
.L_x_2272:
[----:B------:R-:W-:Y:S05]  /*12ea0*/  BSYNC.RECONVERGENT B0 ;  /* 0x0000000000007941 */ /* 0x000fea0003800200 */
.L_x_2203:
        /* <DEDUP_REMOVED lines=38> */
.L_x_2282:
[----:B0-----:R-:W-:Y:S01]  /*13110*/  I2FP.F32.U32 R5, R7 ;  /* 0x0000000700057245 */ /* 0x001fe20000201000 */
[----:B------:R-:W-:Y:S03]  /*13120*/  BSSY.RECONVERGENT B1, `(.L_x_2279) ;  /* 0x000000c000017945 */ /* 0x000fe60003800200 */
[----:B------:R0:W1:Y:S01]  /*13130*/  MUFU.RSQ R4, R5 ;  /* 0x0000000500047308 */ /* 0x0000620000001400 */
[----:B------:R-:W-:-:S05]  /*13140*/  VIADD R0, R5, 0xf3000000 ;  /* 0xf300000005007836 */ /* 0x000fca0000000000 */
[----:B------:R-:W-:-:S13]  /*13150*/  ISETP.GT.U32.AND P0, PT, R0, 0x727fffff, PT ;  /* 0x727fffff0000780c */ /* 0x000fda0003f04070 */
[----:B01----:R-:W-:Y:S05]  /*13160*/  @!P0 BRA `(.L_x_2280) ;  /* 0x00000000000c8947 */ /* 0x003fea0003800000 */
[----:B------:R-:W-:-:S07]  /*13170*/  MOV R11, 0x13190 ;  /* 0x00013190000b7802 */ /* 0x000fce0000000f00 */
[----:B-----5:R-:W-:Y:S05]  /*13180*/  CALL.REL.NOINC `($__internal_31_$__cuda_sm20_sqrt_rn_f32_slowpath) ;  /* 0x0000002c00cc7944 */ /* 0x020fea0003c00000 */
[----:B------:R-:W-:Y:S05]  /*13190*/  BRA `(.L_x_2281) ;  /* 0x0000000000107947 */ /* 0x000fea0003800000 */
.L_x_2280:
[----:B------:R-:W-:Y:S01]  /*131a0*/  FMUL.FTZ R0, R5, R4 ;  /* 0x0000000405007220 */ /* 0x000fe20000410000 */
[----:B------:R-:W-:-:S03]  /*131b0*/  FMUL.FTZ R4, R4, 0.5 ;  /* 0x3f00000004047820 */ /* 0x000fc60000410000 */
[----:B------:R-:W-:-:S04]  /*131c0*/  FFMA R5, -R0, R0, R5 ;  /* 0x0000000000057223 */ /* 0x000fc80000000105 */
[----:B------:R-:W-:-:S07]  /*131d0*/  FFMA R0, R5, R4, R0 ;  /* 0x0000000405007223 */ /* 0x000fce0000000000 */
.L_x_2281:
[----:B------:R-:W-:Y:S05]  /*131e0*/  BSYNC.RECONVERGENT B1 ;  /* 0x0000000000017941 */ /* 0x000fea0003800200 */
.L_x_2279:
[----:B------:R-:W0:Y:S01]  /*131f0*/  F2I.TRUNC.NTZ R0, R0 ;  /* 0x0000000000007305 */ /* 0x000e22000020f100 */
[C---:B------:R-:W-:Y:S02]  /*13200*/  LEA R5, R7.reuse, R6, 0x2 ;  /* 0x0000000607057211 */ /* 0x040fe400078e10ff */
[C---:B------:R-:W-:Y:S01]  /*13210*/  ISETP.GE.U32.AND P0, PT, R7.reuse, 0x4, PT ;  /* 0x000000040700780c */ /* 0x040fe20003f06070 */
[----:B------:R-:W-:Y:S02]  /*13220*/  VIADD R7, R7, 0x20 ;  /* 0x0000002007077836 */ /* 0x000fe40000000000 */
[----:B0-----:R0:W-:Y:S10]  /*13230*/  STS [R5], R0 ;  /* 0x0000000005007388 */ /* 0x0011f40000000800 */
[----:B------:R-:W-:Y:S05]  /*13240*/  @!P0 BRA `(.L_x_2282) ;  /* 0xfffffffc00b08947 */ /* 0x000fea000383ffff */
.L_x_2278:
[----:B------:R-:W-:Y:S05]  /*13250*/  BSYNC.RECONVERGENT B0 ;  /* 0x0000000000007941 */ /* 0x000fea0003800200 */
.L_x_2277:
        /* <DEDUP_REMOVED lines=18> */
[----:B-----5:R-:W-:Y:S05]  /*13380*/  CALL.REL.NOINC `($__internal_28_$__cuda_sm20_dblrcp_rn_slowpath_v3) ;  /* 0x00000020007c7944 */ /* 0x020fea0003c00000 */
.L_x_2283:
        /* <DEDUP_REMOVED lines=21> */
[----:B-----5:R-:W-:Y:S05]  /*134e0*/  CALL.REL.NOINC `($__internal_29_$__cuda_sm20_div_rn_f64_full) ;  /* 0x0000002000d07944 */ /* 0x020fea0003c00000 */
[----:B------:R-:W-:Y:S01]  /*134f0*/  IMAD.MOV.U32 R4, RZ, RZ, R72 ;  /* 0x000000ffff047224 */ /* 0x000fe200078e0048 */
[----:B------:R-:W-:-:S07]  /*13500*/  MOV R5, R73 ;  /* 0x0000004900057202 */ /* 0x000fce0000000f00 */
.L_x_2284:
        /* <DEDUP_REMOVED lines=11> */
.L_x_2301:
        /* <DEDUP_REMOVED lines=59> */
.L_x_2290:
        /* <DEDUP_REMOVED lines=156> */
.L_x_2289:
[----:B------:R-:W-:-:S07]  /*14330*/  VIADD R18, R43, 0xffffffff ;  /* 0xffffffff2b127836 */ /* 0x000fce0000000000 */
.L_x_2288:
[----:B------:R-:W-:Y:S05]  /*14340*/  BSYNC.RECONVERGENT B1 ;  /* 0x0000000000017941 */ /* 0x000fea0003800200 */
.L_x_2287:
        /* <DEDUP_REMOVED lines=92> */
.L_x_2292:
[----:B------:R-:W-:Y:S05]  /*14910*/  BSYNC.RECONVERGENT B1 ;  /* 0x0000000000017941 */ /* 0x000fea0003800200 */
.L_x_2291:
        /* <DEDUP_REMOVED lines=51> */
.L_x_2294:
[----:B------:R-:W-:Y:S05]  /*14c50*/  BSYNC.RECONVERGENT B1 ;  /* 0x0000000000017941 */ /* 0x000fea0003800200 */
.L_x_2293:
        /* <DEDUP_REMOVED lines=24> */
.L_x_2286:
[----:B------:R-:W-:Y:S05]  /*14de0*/  BSYNC.RECONVERGENT B0 ;  /* 0x0000000000007941 */ /* 0x000fea0003800200 */
.L_x_2285:
        /* <DEDUP_REMOVED lines=54> */
[----:B-----5:R-:W-:Y:S05]  /*15150*/  CALL.REL.NOINC `($__internal_30_$__cuda_sm20_dsqrt_rn_f64_mediumpath_v1) ;  /* 0x0000000c00207944 */ /* 0x020fea0003c00000 */
[----:B------:R-:W-:Y:S02]  /*15160*/  IMAD.MOV.U32 R20, RZ, RZ, R64 ;  /* 0x000000ffff147224 */ /* 0x000fe400078e0040 */
[----:B------:R-:W-:-:S07]  /*15170*/  IMAD.MOV.U32 R21, RZ, RZ, R65 ;  /* 0x000000ffff157224 */ /* 0x000fce00078e0041 */
.L_x_2296:
[----:B------:R-:W-:Y:S05]  /*15180*/  BSYNC.RECONVERGENT B0 ;  /* 0x0000000000007941 */ /* 0x000fea0003800200 */
.L_x_2295:
        /* <DEDUP_REMOVED lines=28> */
[----:B-----5:R-:W-:Y:S05]  /*15350*/  CALL.REL.NOINC `($__internal_29_$__cuda_sm20_div_rn_f64_full) ;  /* 0x0000000400347944 */ /* 0x020fea0003c00000 */
[----:B------:R-:W-:Y:S02]  /*15360*/  IMAD.MOV.U32 R6, RZ, RZ, R72 ;  /* 0x000000ffff067224 */ /* 0x000fe400078e0048 */
[----:B------:R-:W-:-:S07]  /*15370*/  IMAD.MOV.U32 R7, RZ, RZ, R73 ;  /* 0x000000ffff077224 */ /* 0x000fce00078e0049 */
.L_x_2298:
[----:B------:R-:W-:Y:S05]  /*15380*/  BSYNC.RECONVERGENT B0 ;  /* 0x0000000000007941 */ /* 0x000fea0003800200 */
.L_x_2297:
        /* <DEDUP_REMOVED lines=21> */
[----:B------:R-:W-:-:S03]  /*154e0*/  DMUL R12, R6, R12 ;  /* 0x0000000c060c7228 */ /* 0x000fc60000000000 */
[----:B------:R-:W-:Y:S02]  /*154f0*/  IADD3.X R14, PT, PT, R21, R3, RZ, P0, !PT ;  /* 0x00000003150e7210 */ /* 0x000fe400007fe4ff */
[----:B-1----:R-:W-:-:S04]  /*15500*/  LEA R10, P0, R11, UR10, 0x3 ;  /* 0x0000000a0b0a7c11 */ /* 0x002fc8000f8018ff */
[----:B------:R-:W-:-:S05]  /*15510*/  LEA.HI.X R11, R11, UR11, R14, 0x3, P0 ;  /* 0x0000000b0b0b7c11 */ /* 0x000fca00080f1c0e */
[----:B------:R1:W-:Y:S04]  /*15520*/  STG.E.64 desc[UR36][R10.64], R12 ;  /* 0x0000000c0a007986 */ /* 0x0003e8000c101b24 */
.L_x_2300:
[----:B------:R-:W-:Y:S05]  /*15530*/  BSYNC.RECONVERGENT B0 ;  /* 0x0000000000007941 */ /* 0x000fea0003800200 */
.L_x_2299:
[----:B------:R-:W-:-:S05]  /*15540*/  VIADD R42, R42, 0x20 ;  /* 0x000000202a2a7836 */ /* 0x000fca0000000000 */
[----:B------:R-:W-:-:S13]  /*15550*/  ISETP.GE.U32.AND P0, PT, R42, UR13, PT ;  /* 0x0000000d2a007c0c */ /* 0x000fda000bf06070 */
[----:B------:R-:W-:Y:S05]  /*15560*/  @!P0 BRA `(.L_x_2301) ;  /* 0xffffffe000148947 */ /* 0x000fea000383ffff */
[----:B------:R-:W-:Y:S05]  /*15570*/  EXIT ;  /* 0x000000000000794d */ /* 0x000fea0003800000 */
        .weak           $__internal_28_$__cuda_sm20_dblrcp_rn_slowpath_v3
        .type           $__internal_28_$__cuda_sm20_dblrcp_rn_slowpath_v3,@function
        .size           $__internal_28_$__cuda_sm20_dblrcp_rn_slowpath_v3,($__internal_29_$__cuda_sm20_div_rn_f64_full - $__internal_28_$__cuda_sm20_dblrcp_rn_slowpath_v3)
$__internal_28_$__cuda_sm20_dblrcp_rn_slowpath_v3:
        /* <DEDUP_REMOVED lines=25> */
.L_x_2305:
        /* <DEDUP_REMOVED lines=10> */
.L_x_2303:
[----:B------:R-:W-:Y:S01]  /*157b0*/  LOP3.LUT R5, R13, 0x80000, RZ, 0xfc, !PT ;  /* 0x000800000d057812 */ /* 0x000fe200078efcff */
[----:B------:R-:W-:-:S07]  /*157c0*/  IMAD.MOV.U32 R4, RZ, RZ, R12 ;  /* 0x000000ffff047224 */ /* 0x000fce00078e000c */
.L_x_2304:
[----:B------:R-:W-:Y:S05]  /*157d0*/  BSYNC B1 ;  /* 0x0000000000017941 */ /* 0x000fea0003800000 */
.L_x_2302:
[----:B------:R-:W-:Y:S01]  /*157e0*/  IMAD.MOV.U32 R8, RZ, RZ, R4 ;  /* 0x000000ffff087224 */ /* 0x000fe200078e0004 */
[----:B------:R-:W-:Y:S01]  /*157f0*/  MOV R9, R5 ;  /* 0x0000000500097202 */ /* 0x000fe20000000f00 */
[----:B------:R-:W-:Y:S02]  /*15800*/  IMAD.MOV.U32 R4, RZ, RZ, R17 ;  /* 0x000000ffff047224 */ /* 0x000fe400078e0011 */
[----:B------:R-:W-:-:S04]  /*15810*/  IMAD.MOV.U32 R5, RZ, RZ, 0x0 ;  /* 0x00000000ff057424 */ /* 0x000fc800078e00ff */
[----:B------:R-:W-:Y:S05]  /*15820*/  RET.REL.NODEC R4 `(_Z10mkstrxd_cuILi2ELi32EEviiiiPdPiiS1_dddS0_iS0_iS1_S1_S0_S0_bbbS0_S0_S1_S1_S0_S0_) ;  /* 0xfffffea404f47950 */ /* 0x000fea0003c3ffff */
        .weak           $__internal_29_$__cuda_sm20_div_rn_f64_full
        .type           $__internal_29_$__cuda_sm20_div_rn_f64_full,@function
        .size           $__internal_29_$__cuda_sm20_div_rn_f64_full,($__internal_30_$__cuda_sm20_dsqrt_rn_f64_mediumpath_v1 - $__internal_29_$__cuda_sm20_div_rn_f64_full)
$__internal_29_$__cuda_sm20_div_rn_f64_full:
        /* <DEDUP_REMOVED lines=66> */
.L_x_2307:
        /* <DEDUP_REMOVED lines=16> */
.L_x_2310:
[----:B------:R-:W-:Y:S01]  /*15d50*/  LOP3.LUT R73, R63, 0x80000, RZ, 0xfc, !PT ;  /* 0x000800003f497812 */ /* 0x000fe200078efcff */
[----:B------:R-:W-:Y:S01]  /*15d60*/  IMAD.MOV.U32 R72, RZ, RZ, R62 ;  /* 0x000000ffff487224 */ /* 0x000fe200078e003e */
[----:B------:R-:W-:Y:S06]  /*15d70*/  BRA `(.L_x_2308) ;  /* 0x0000000000087947 */ /* 0x000fec0003800000 */
.L_x_2309:
[----:B------:R-:W-:Y:S01]  /*15d80*/  LOP3.LUT R73, R69, 0x80000, RZ, 0xfc, !PT ;  /* 0x0008000045497812 */ /* 0x000fe200078efcff */
[----:B------:R-:W-:-:S07]  /*15d90*/  IMAD.MOV.U32 R72, RZ, RZ, R68 ;  /* 0x000000ffff487224 */ /* 0x000fce00078e0044 */
.L_x_2308:
[----:B------:R-:W-:Y:S05]  /*15da0*/  BSYNC B1 ;  /* 0x0000000000017941 */ /* 0x000fea0003800000 */
.L_x_2306:
[----:B------:R-:W-:Y:S01]  /*15db0*/  MOV R62, R77 ;  /* 0x0000004d003e7202 */ /* 0x000fe20000000f00 */
[----:B------:R-:W-:-:S04]  /*15dc0*/  IMAD.MOV.U32 R63, RZ, RZ, 0x0 ;  /* 0x00000000ff3f7424 */ /* 0x000fc800078e00ff */
[----:B------:R-:W-:Y:S05]  /*15dd0*/  RET.REL.NODEC R62 `(_Z10mkstrxd_cuILi2ELi32EEviiiiPdPiiS1_dddS0_iS0_iS1_S1_S0_S0_bbbS0_S0_S1_S1_S0_S0_) ;  /* 0xfffffea03e887950 */ /* 0x000fea0003c3ffff */
        .weak           $__internal_30_$__cuda_sm20_dsqrt_rn_f64_mediumpath_v1
        .type           $__internal_30_$__cuda_sm20_dsqrt_rn_f64_mediumpath_v1,@function
        .size           $__internal_30_$__cuda_sm20_dsqrt_rn_f64_mediumpath_v1,($__internal_31_$__cuda_sm20_sqrt_rn_f32_slowpath - $__internal_30_$__cuda_sm20_dsqrt_rn_f64_mediumpath_v1)
$__internal_30_$__cuda_sm20_dsqrt_rn_f64_mediumpath_v1:
        /* <DEDUP_REMOVED lines=15> */
.L_x_2312:
        /* <DEDUP_REMOVED lines=24> */
.L_x_2314:
[----:B------:R-:W-:-:S11]  /*16050*/  DADD R26, R46, R46 ;  /* 0x000000002e1a7229 */ /* 0x000fd6000000002e */
.L_x_2313:
[----:B------:R-:W-:Y:S05]  /*16060*/  BSYNC.RECONVERGENT B3 ;  /* 0x0000000000037941 */ /* 0x000fea0003800200 */
.L_x_2311:
[----:B------:R-:W-:Y:S01]  /*16070*/  IMAD.MOV.U32 R64, RZ, RZ, R26 ;  /* 0x000000ffff407224 */ /* 0x000fe200078e001a */
[----:B------:R-:W-:Y:S01]  /*16080*/  MOV R65, R27 ;  /* 0x0000001b00417202 */ /* 0x000fe20000000f00 */
[----:B------:R-:W-:Y:S02]  /*16090*/  IMAD.MOV.U32 R26, RZ, RZ, R61 ;  /* 0x000000ffff1a7224 */ /* 0x000fe400078e003d */
[----:B------:R-:W-:-:S04]  /*160a0*/  IMAD.MOV.U32 R27, RZ, RZ, 0x0 ;  /* 0x00000000ff1b7424 */ /* 0x000fc800078e00ff */
[----:B------:R-:W-:Y:S05]  /*160b0*/  RET.REL.NODEC R26 `(_Z10mkstrxd_cuILi2ELi32EEviiiiPdPiiS1_dddS0_iS0_iS1_S1_S0_S0_bbbS0_S0_S1_S1_S0_S0_) ;  /* 0xfffffe9c1ad07950 */ /* 0x000fea0003c3ffff */
        .weak           $__internal_31_$__cuda_sm20_sqrt_rn_f32_slowpath
        .type           $__internal_31_$__cuda_sm20_sqrt_rn_f32_slowpath,@function
        .size           $__internal_31_$__cuda_sm20_sqrt_rn_f32_slowpath,($_Z10mkstrxd_cuILi2ELi32EEviiiiPdPiiS1_dddS0_iS0_iS1_S1_S0_S0_bbbS0_S0_S1_S1_S0_S0_$__internal_trig_reduction_slowpathd - $__internal_31_$__cuda_sm20_sqrt_rn_f32_slowpath)
$__internal_31_$__cuda_sm20_sqrt_rn_f32_slowpath:
        /* <DEDUP_REMOVED lines=20> */
.L_x_2315:
[----:B------:R-:W-:Y:S02]  /*16200*/  HFMA2 R5, -RZ, RZ, 0, 0 ;  /* 0x00000000ff057431 */ /* 0x000fe400000001ff */
[----:B------:R-:W-:Y:S02]  /*16210*/  IMAD.MOV.U32 R0, RZ, RZ, R4 ;  /* 0x000000ffff007224 */ /* 0x000fe400078e0004 */
[----:B------:R-:W-:-:S04]  /*16220*/  IMAD.MOV.U32 R4, RZ, RZ, R11 ;  /* 0x000000ffff047224 */ /* 0x000fc800078e000b */
[----:B------:R-:W-:Y:S05]  /*16230*/  RET.REL.NODEC R4 `(_Z10mkstrxd_cuILi2ELi32EEviiiiPdPiiS1_dddS0_iS0_iS1_S1_S0_S0_bbbS0_S0_S1_S1_S0_S0_) ;  /* 0xfffffe9c04707950 */ /* 0x000fea0003c3ffff */
        .type           $_Z10mkstrxd_cuILi2ELi32EEviiiiPdPiiS1_dddS0_iS0_iS1_S1_S0_S0_bbbS0_S0_S1_S1_S0_S0_$__internal_trig_reduction_slowpathd,@function
        .size           $_Z10mkstrxd_cuILi2ELi32EEviiiiPdPiiS1_dddS0_iS0_iS1_S1_S0_S0_bbbS0_S0_S1_S1_S0_S0_$__internal_trig_reduction_slowpathd,(.L_x_2862 - $_Z10mkstrxd_cuILi2ELi32EEviiiiPdPiiS1_dddS0_iS0_iS1_S1_S0_S0_bbbS0_S0_S1_S1_S0_S0_$__internal_trig_reduction_slowpathd)
$_Z10mkstrxd_cuILi2ELi32EEviiiiPdPiiS1_dddS0_iS0_iS1_S1_S0_S0_bbbS0_S0_S1_S1_S0_S0_$__internal_trig_reduction_slowpathd:
        /* <DEDUP_REMOVED lines=27> */
.L_x_2320:
        /* <DEDUP_REMOVED lines=27> */
.L_x_2319:
[----:B------:R-:W-:-:S07]  /*165a0*/  IMAD.MOV.U32 R4, RZ, RZ, R26 ;  /* 0x000000ffff047224 */ /* 0x000fce00078e001a */
.L_x_2318:
[----:B------:R-:W-:Y:S05]  /*165b0*/  BSYNC.RECONVERGENT B3 ;  /* 0x0000000000037941 */ /* 0x000fea0003800200 */
.L_x_2317:
        /* <DEDUP_REMOVED lines=60> */
.L_x_2322:
[----:B------:R-:W-:Y:S05]  /*16980*/  BSYNC.RECONVERGENT B3 ;  /* 0x0000000000037941 */ /* 0x000fea0003800200 */
.L_x_2321:
        /* <DEDUP_REMOVED lines=36> */
.L_x_2316:
[----:B------:R-:W-:Y:S01]  /*16bd0*/  IMAD.MOV.U32 R4, RZ, RZ, R12 ;  /* 0x000000ffff047224 */ /* 0x000fe200078e000c */
[----:B------:R-:W-:Y:S01]  /*16be0*/  MOV R12, R18 ;  /* 0x00000012000c7202 */ /* 0x000fe20000000f00 */
[----:B------:R-:W-:-:S04]  /*16bf0*/  IMAD.MOV.U32 R13, RZ, RZ, 0x0 ;  /* 0x00000000ff0d7424 */ /* 0x000fc800078e00ff */
[----:B------:R-:W-:Y:S05]  /*16c00*/  RET.REL.NODEC R12 `(_Z10mkstrxd_cuILi2ELi32EEviiiiPdPiiS1_dddS0_iS0_iS1_S1_S0_S0_bbbS0_S0_S1_S1_S0_S0_) ;  /* 0xfffffe900cfc7950 */ /* 0x000fea0003c3ffff */
.L_x_2323:
        /* <DEDUP_REMOVED lines=15> */
.L_x_2862:


//--------------------- .text._Z10mkstrxd_cuILi1ELi32EEviiiiPdPiiS1_dddS0_iS0_iS1_S1_S0_S0_bbbS0_S0_S1_S1_S0_S0_ --------------------------
	.section	.text._Z10mkstrxd_cuILi1ELi32EEviiiiPdPiiS1_dddS0_iS0_iS1_S1_S0_S0_bbbS0_S0_S1_S1_S0_S0_,"ax",@progbits
	.align	128
        .global         _Z10mkstrxd_cuILi1ELi32EEviiiiPdPiiS1_dddS0_iS0_iS1_S1_S0_S0_bbbS0_S0_S1_S1_S0_S0_
        .type           _Z10mkstrxd_cuILi1ELi32EEviiiiPdPiiS1_dddS0_iS0_iS1_S1_S0_S0_bbbS0_S0_S1_S1_S0_S0_,@function
        .size           _Z10mkstrxd_cuILi1ELi32EEviiiiPdPiiS1_dddS0_iS0_iS1_S1_S0_S0_bbbS0_S0_S1_S1_S0_S0_,(.L_x_2867 - _Z10mkstrxd_cuILi1ELi32EEviiiiPdPiiS1_dddS0_iS0_iS1_S1_S0_S0_bbbS0_S0_S1_S1_S0_S0_)
        .other          _Z10mkstrxd_cuILi1ELi32EEviiiiPdPiiS1_dddS0_iS0_iS1_S1_S0_S0_bbbS0_S0_S1_S1_S0_S0_,@"STO_CUDA_ENTRY STV_DEFAULT"
_Z10mkstrxd_cuILi1ELi32EEviiiiPdPiiS1_dddS0_iS0_iS1_S1_S0_S0_bbbS0_S0_S1_S1_S0_S0_:
.text._Z10mkstrxd_cuILi1ELi32EEviiiiPdPiiS1_dddS0_iS0_iS1_S1_S0_S0_bbbS0_S0_S1_S1_S0_S0_:
        /* <DEDUP_REMOVED lines=169> */
.L_x_2327:
[----:B------:R-:W0:Y:S01]  /*0a90*/  LDC.64 R2, c[0x4][R2] ;  /* 0x0100000002027b82 */ /* 0x000e220000000a00 */
[----:B------:R-:W1:Y:S01]  /*0aa0*/  LDCU.64 UR4, c[0x4][0x8] ;  /* 0x01000100ff0477ac */ /* 0x000e620008000a00 */
[----:B------:R-:W-:Y:S01]  /*0ab0*/  CS2R R6, SRZ ;  /* 0x0000000000067805 */ /* 0x000fe2000001ff00 */
[----:B-1----:R-:W-:Y:S02]  /*0ac0*/  IMAD.U32 R4, RZ, RZ, UR4 ;  /* 0x00000004ff047e24 */ /* 0x002fe4000f8e00ff */
[----:B------:R-:W-:-:S07]  /*0ad0*/  IMAD.U32 R5, RZ, RZ, UR5 ;  /* 0x00000005ff057e24 */ /* 0x000fce000f8e00ff */
[----:B------:R-:W-:-:S07]  /*0ae0*/  LEPC R20, `(.L_x_2328) ;  /* 0x000000001014794e */ /* 0x000fce0000000000 */
[----:B0-----:R-:W-:Y:S05]  /*0af0*/  CALL.ABS.NOINC R2 ;  /* 0x0000000002007343 */ /* 0x001fea0003c00000 */
.L_x_2328:
[----:B------:R-:W-:Y:S05]  /*0b00*/  BRA `(.L_x_2325) ;  /* 0x000000c0007c7947 */ /* 0x000fea0003800000 */
.L_x_2326:
        /* <DEDUP_REMOVED lines=24> */
[----:B------:R-:W-:Y:S05]  /*0c90*/  CALL.REL.NOINC `($__internal_33_$__cuda_sm20_div_rn_f64_full) ;  /* 0x0000015400687944 */ /* 0x000fea0003c00000 */
[----:B------:R-:W-:Y:S02]  /*0ca0*/  IMAD.MOV.U32 R2, RZ, RZ, R76 ;  /* 0x000000ffff027224 */ /* 0x000fe400078e004c */
[----:B------:R-:W-:-:S07]  /*0cb0*/  IMAD.MOV.U32 R3, RZ, RZ, R77 ;  /* 0x000000ffff037224 */ /* 0x000fce00078e004d */
.L_x_2329:
        /* <DEDUP_REMOVED lines=23> */
[----:B------:R-:W-:Y:S05]  /*0e30*/  CALL.REL.NOINC `($__internal_33_$__cuda_sm20_div_rn_f64_full) ;  /* 0x0000015400007944 */ /* 0x000fea0003c00000 */
[----:B------:R-:W-:Y:S01]  /*0e40*/  MOV R12, R76 ;  /* 0x0000004c000c7202 */ /* 0x000fe20000000f00 */
[----:B------:R-:W-:-:S07]  /*0e50*/  IMAD.MOV.U32 R13, RZ, RZ, R77 ;  /* 0x000000ffff0d7224 */ /* 0x000fce00078e004d */
.L_x_2330:
        /* <DEDUP_REMOVED lines=11> */
.L_x_2333:
        /* <DEDUP_REMOVED lines=12> */
.L_x_2332:
        /* <DEDUP_REMOVED lines=16> */
.L_x_2334:
        /* <DEDUP_REMOVED lines=14> */
.L_x_2335:
[----:B--23--:R-:W-:Y:S01]  /*11b0*/  IMAD.U32 R0, RZ, RZ, UR4 ;  /* 0x00000004ff007e24 */ /* 0x00cfe2000f8e00ff */
[----:B------:R-:W-:Y:S02]  /*11c0*/  UIADD3 UR5, UPT, UPT, UR5, 0x1, URZ ;  /* 0x0000000105057890 */ /* 0x000fe4000fffe0ff */
[----:B------:R-:W-:Y:S01]  /*11d0*/  UIADD3 UR4, UPT, UPT, UR4, 0x1, URZ ;  /* 0x0000000104047890 */ /* 0x000fe2000fffe0ff */
[----:B------:R-:W-:Y:S01]  /*11e0*/  IMAD R0, R0, 0x8, R49 ;  /* 0x0000000800007824 */ /* 0x000fe200078e0231 */
[----:B------:R-:W-:-:S04]  /*11f0*/  UISETP.NE.AND UP0, UPT, UR5, UR6, UPT ;  /* 0x000000060500728c */ /* 0x000fc8000bf05270 */
[----:B------:R3:W-:Y:S05]  /*1200*/  STS.64 [R0], RZ ;  /* 0x000000ff00007388 */ /* 0x0007ea0000000a00 */
[----:B------:R-:W-:Y:S05]  /*1210*/  BRA.U UP0, `(.L_x_2335) ;  /* 0xfffffffd00e47547 */ /* 0x000fea000b83ffff */
.L_x_2331:
        /* <DEDUP_REMOVED lines=32> */
[----:B------:R-:W-:Y:S05]  /*1420*/  CALL.REL.NOINC `($__internal_33_$__cuda_sm20_div_rn_f64_full) ;  /* 0x0000014c00847944 */ /* 0x000fea0003c00000 */
[----:B------:R-:W-:Y:S02]  /*1430*/  IMAD.MOV.U32 R14, RZ, RZ, R76 ;  /* 0x000000ffff0e7224 */ /* 0x000fe400078e004c */
[----:B------:R-:W-:-:S07]  /*1440*/  IMAD.MOV.U32 R15, RZ, RZ, R77 ;  /* 0x000000ffff0f7224 */ /* 0x000fce00078e004d */
.L_x_2338:
[----:B------:R-:W-:-:S06]  /*1450*/  UIADD3 UR4, UPT, UPT, UR46, -0x1, URZ ;  /* 0xffffffff2e047890 */ /* 0x000fcc000fffe0ff */
[----:B------:R-:W-:-:S04]  /*1460*/  MOV R51, UR4 ;  /* 0x0000000400337c02 */ /* 0x000fc80008000f00 */
[----:B------:R-:W-:-:S07]  /*1470*/  LOP3.LUT R51, R51, 0x3, RZ, 0xc0, !PT ;  /* 0x0000000333337812 */ /* 0x000fce00078ec0ff */
.L_x_2401:
        /* <DEDUP_REMOVED lines=42> */
[----:B------:R-:W-:Y:S05]  /*1720*/  CALL.REL.NOINC `($_Z10mkstrxd_cuILi1ELi32EEviiiiPdPiiS1_dddS0_iS0_iS1_S1_S0_S0_bbbS0_S0_S1_S1_S0_S0_$__internal_trig_reduction_slowpathd) ;  /* 0x0000015400647944 */ /* 0x000fea0003c00000 */
.L_x_2342:
[----:B------:R-:W-:Y:S05]  /*1730*/  BSYNC.RECONVERGENT B2 ;  /* 0x0000000000027941 */ /* 0x000fea0003800200 */
.L_x_2341:
[----:B------:R-:W-:-:S07]  /*1740*/  VIADD R0, R0, 0x1 ;  /* 0x0000000100007836 */ /* 0x000fce0000000000 */
.L_x_2340:
[----:B------:R-:W-:Y:S05]  /*1750*/  BSYNC.RECONVERGENT B1 ;  /* 0x0000000000017941 */ /* 0x000fea0003800200 */
.L_x_2339:
        /* <DEDUP_REMOVED lines=53> */
[----:B------:R-:W-:Y:S02]  /*1ab0*/  IMAD.MOV.U32 R8, RZ, RZ, R4 ;  /* 0x000000ffff087224 */ /* 0x000fe400078e0004 */
[----:B------:R-:W-:-:S07]  /*1ac0*/  IMAD.MOV.U32 R9, RZ, RZ, R5 ;  /* 0x000000ffff097224 */ /* 0x000fce00078e0005 */
.L_x_2344:
[----:B------:R-:W-:Y:S05]  /*1ad0*/  BSYNC.RECONVERGENT B1 ;  /* 0x0000000000017941 */ /* 0x000fea0003800200 */
.L_x_2343:
        /* <DEDUP_REMOVED lines=59> */
.L_x_2348:
        /* <DEDUP_REMOVED lines=15> */
.L_x_2347:
        /* <DEDUP_REMOVED lines=19> */
.L_x_2350:
        /* <DEDUP_REMOVED lines=24> */
.L_x_2346:
        /* <DEDUP_REMOVED lines=11> */
.L_x_2390:
        /* <DEDUP_REMOVED lines=39> */
[----:B------:R-:W-:Y:S05]  /*2550*/  CALL.REL.NOINC `($__internal_33_$__cuda_sm20_div_rn_f64_full) ;  /* 0x0000013c00387944 */ /* 0x000fea0003c00000 */
[----:B------:R-:W-:Y:S02]  /*2560*/  IMAD.MOV.U32 R22, RZ, RZ, R76 ;  /* 0x000000ffff167224 */ /* 0x000fe400078e004c */
[----:B------:R-:W-:-:S07]  /*2570*/  IMAD.MOV.U32 R23, RZ, RZ, R77 ;  /* 0x000000ffff177224 */ /* 0x000fce00078e004d */
.L_x_2352:
[----:B------:R-:W-:Y:S05]  /*2580*/  BSYNC.RECONVERGENT B3 ;  /* 0x0000000000037941 */ /* 0x000fea0003800200 */
.L_x_2351:
        /* <DEDUP_REMOVED lines=38> */
.L_x_2364:
        /* <DEDUP_REMOVED lines=35> */
.L_x_2357:
[----:B------:R-:W-:Y:S05]  /*2a20*/  BSYNC.RECONVERGENT B4 ;  /* 0x0000000000047941 */ /* 0x000fea0003800200 */
.L_x_2356:
        /* <DEDUP_REMOVED lines=47> */
.L_x_2359:
[----:B------:R-:W-:Y:S05]  /*2d20*/  BSYNC.RECONVERGENT B4 ;  /* 0x0000000000047941 */ /* 0x000fea0003800200 */
.L_x_2358:
        /* <DEDUP_REMOVED lines=47> */
.L_x_2361:
[----:B------:R-:W-:Y:S05]  /*3020*/  BSYNC.RECONVERGENT B4 ;  /* 0x0000000000047941 */ /* 0x000fea0003800200 */
.L_x_2360:
        /* <DEDUP_REMOVED lines=47> */
.L_x_2363:
[----:B------:R-:W-:Y:S05]  /*3320*/  BSYNC.RECONVERGENT B4 ;  /* 0x0000000000047941 */ /* 0x000fea0003800200 */
.L_x_2362:
        /* <DEDUP_REMOVED lines=15> */
.L_x_2355:
        /* <DEDUP_REMOVED lines=39> */
.L_x_2368:
[----:B------:R-:W-:Y:S05]  /*3690*/  BSYNC.RECONVERGENT B4 ;  /* 0x0000000000047941 */ /* 0x000fea0003800200 */
.L_x_2367:
        /* <DEDUP_REMOVED lines=48> */
.L_x_2370:
[----:B------:R-:W-:Y:S05]  /*39a0*/  BSYNC.RECONVERGENT B4 ;  /* 0x0000000000047941 */ /* 0x000fea0003800200 */
.L_x_2369:
        /* <DEDUP_REMOVED lines=13> */
.L_x_2366:
        /* <DEDUP_REMOVED lines=38> */
.L_x_2372:
[----:B------:R-:W-:Y:S05]  /*3ce0*/  BSYNC.RECONVERGENT B4 ;  /* 0x0000000000047941 */ /* 0x000fea0003800200 */
.L_x_2371:
        /* <DEDUP_REMOVED lines=13> */
.L_x_2354:
[----:B------:R-:W-:Y:S01]  /*3dc0*/  ISETP.GE.U32.AND P0, PT, R61, 0x3, PT ;  /* 0x000000033d00780c */ /* 0x000fe20003f06070 */
[----:B------:R-:W-:-:S12]  /*3dd0*/  IMAD.MOV.U32 R22, RZ, RZ, 0x1 ;  /* 0x00000001ff167424 */ /* 0x000fd800078e00ff */
[----:B------:R-:W-:Y:S05]  /*3de0*/  @!P0 BRA `(.L_x_2373) ;  /* 0x0000000800d48947 */ /* 0x000fea0003800000 */
[----:B------:R0:W5:Y:S01]  /*3df0*/  LDL.64 R54, [R1+0xe0] ;  /* 0x0000e00001367983 */ /* 0x0001620000100a00 */
[----:B------:R-:W-:Y:S01]  /*3e00*/  LOP3.LUT R23, R57, 0xfffffffc, RZ, 0xc0, !PT ;  /* 0xfffffffc39177812 */ /* 0x000fe200078ec0ff */
[----:B------:R-:W-:-:S07]  /*3e10*/  IMAD.MOV.U32 R22, RZ, RZ, 0x1 ;  /* 0x00000001ff167424 */ /* 0x000fce00078e00ff */
.L_x_2382:
        /* <DEDUP_REMOVED lines=29> */
[----:B0-----:R-:W-:Y:S05]  /*3ff0*/  CALL.REL.NOINC `($__internal_33_$__cuda_sm20_div_rn_f64_full) ;  /* 0x0000012000907944 */ /* 0x001fea0003c00000 */
[----:B------:R-:W-:Y:S02]  /*4000*/  IMAD.MOV.U32 R24, RZ, RZ, R76 ;  /* 0x000000ffff187224 */ /* 0x000fe400078e004c */
[----:B------:R-:W-:-:S07]  /*4010*/  IMAD.MOV.U32 R25, RZ, RZ, R77 ;  /* 0x000000ffff197224 */ /* 0x000fce00078e004d */
.L_x_2375:
[----:B------:R-:W-:Y:S05]  /*4020*/  BSYNC.RECONVERGENT B4 ;  /* 0x0000000000047941 */ /* 0x000fea0003800200 */
.L_x_2374:
        /* <DEDUP_REMOVED lines=43> */
[----:B0-----:R-:W-:Y:S05]  /*42e0*/  CALL.REL.NOINC `($__internal_33_$__cuda_sm20_div_rn_f64_full) ;  /* 0x0000011c00d47944 */ /* 0x001fea0003c00000 */
[----:B------:R-:W-:Y:S02]  /*42f0*/  IMAD.MOV.U32 R24, RZ, RZ, R76 ;  /* 0x000000ffff187224 */ /* 0x000fe400078e004c */
[----:B------:R-:W-:-:S07]  /*4300*/  IMAD.MOV.U32 R25, RZ, RZ, R77 ;  /* 0x000000ffff197224 */ /* 0x000fce00078e004d */
.L_x_2377:
[----:B------:R-:W-:Y:S05]  /*4310*/  BSYNC.RECONVERGENT B4 ;  /* 0x0000000000047941 */ /* 0x000fea0003800200 */
.L_x_2376:
        /* <DEDUP_REMOVED lines=43> */
.L_x_2379:
[----:B------:R-:W-:Y:S05]  /*45d0*/  BSYNC.RECONVERGENT B4 ;  /* 0x0000000000047941 */ /* 0x000fea0003800200 */
.L_x_2378:
        /* <DEDUP_REMOVED lines=39> */
.L_x_2381:
[----:B------:R-:W-:Y:S05]  /*4850*/  BSYNC.RECONVERGENT B4 ;  /* 0x0000000000047941 */ /* 0x000fea0003800200 */
.L_x_2380:
        /* <DEDUP_REMOVED lines=14> */
.L_x_2373:
        /* <DEDUP_REMOVED lines=39> */
.L_x_2385:
[----:B------:R-:W-:Y:S05]  /*4bb0*/  BSYNC.RECONVERGENT B4 ;  /* 0x0000000000047941 */ /* 0x000fea0003800200 */
.L_x_2384:
        /* <DEDUP_REMOVED lines=47> */
.L_x_2387:
[----:B------:R-:W-:Y:S05]  /*4eb0*/  BSYNC.RECONVERGENT B4 ;  /* 0x0000000000047941 */ /* 0x000fea0003800200 */
.L_x_2386:
        /* <DEDUP_REMOVED lines=11> */
.L_x_2383:
        /* <DEDUP_REMOVED lines=36> */
[----:B------:R-:W-:Y:S05]  /*51b0*/  CALL.REL.NOINC `($__internal_33_$__cuda_sm20_div_rn_f64_full) ;  /* 0x0000011000207944 */ /* 0x000fea0003c00000 */
[----:B------:R-:W-:Y:S01]  /*51c0*/  MOV R24, R76 ;  /* 0x0000004c00187202 */ /* 0x000fe20000000f00 */
[----:B------:R-:W-:-:S07]  /*51d0*/  IMAD.MOV.U32 R25, RZ, RZ, R77 ;  /* 0x000000ffff197224 */ /* 0x000fce00078e004d */
.L_x_2389:
[----:B------:R-:W-:Y:S05]  /*51e0*/  BSYNC.RECONVERGENT B4 ;  /* 0x0000000000047941 */ /* 0x000fea0003800200 */
.L_x_2388:
        /* <DEDUP_REMOVED lines=13> */
.L_x_2365:
[----:B------:R-:W-:Y:S05]  /*52c0*/  BSYNC.RECONVERGENT B3 ;  /* 0x0000000000037941 */ /* 0x000fea0003800200 */
.L_x_2353:
[----:B------:R-:W-:Y:S02]  /*52d0*/  ISETP.NE.AND P0, PT, R0, UR38, PT ;  /* 0x0000002600007c0c */ /* 0x000fe4000bf05270 */
[----:B------:R-:W-:-:S11]  /*52e0*/  IADD3 R58, PT, PT, R58, 0x1, RZ ;  /* 0x000000013a3a7810 */ /* 0x000fd60007ffe0ff */
[----:B------:R-:W-:Y:S05]  /*52f0*/  @P0 BRA `(.L_x_2390) ;  /* 0xffffffcc00f80947 */ /* 0x000fea000383ffff */
.L_x_2349:
[----:B------:R-:W-:Y:S05]  /*5300*/  BSYNC.RECONVERGENT B2 ;  /* 0x0000000000027941 */ /* 0x000fea0003800200 */
.L_x_2345:
        /* <DEDUP_REMOVED lines=66> */
.L_x_2392:
[----:B------:R-:W-:Y:S05]  /*5730*/  BSYNC.RECONVERGENT B1 ;  /* 0x0000000000017941 */ /* 0x000fea0003800200 */
.L_x_2391:
        /* <DEDUP_REMOVED lines=16> */
[----:B------:R-:W-:Y:S01]  /*5840*/  IMAD.MOV.U32 R4, RZ, RZ, R76 ;  /* 0x000000ffff047224 */ /* 0x000fe200078e004c */
[----:B------:R-:W-:-:S07]  /*5850*/  MOV R5, R77 ;  /* 0x0000004d00057202 */ /* 0x000fce0000000f00 */
.L_x_2394:
[----:B------:R-:W-:Y:S05]  /*5860*/  BSYNC.RECONVERGENT B2 ;  /* 0x0000000000027941 */ /* 0x000fea0003800200 */
.L_x_2393:
[----:B------:R-:W-:Y:S05]  /*5870*/  @!P1 BRA `(.L_x_2395) ;  /* 0x0000000800ac9947 */ /* 0x000fea0003800000 */
[----:B------:R-:W-:Y:S01]  /*5880*/  PRMT R0, RZ, 0x7610, R0 ;  /* 0x00007610ff007816 */ /* 0x000fe20000000000 */
[----:B------:R-:W-:Y:S01]  /*5890*/  IMAD.MOV.U32 R86, RZ, RZ, RZ ;  /* 0x000000ffff567224 */ /* 0x000fe200078e00ff */
[----:B------:R-:W-:Y:S01]  /*58a0*/  PRMT R53, RZ, 0x7610, R53 ;  /* 0x00007610ff357816 */ /* 0x000fe20000000035 */
[----:B------:R-:W-:Y:S01]  /*58b0*/  UMOV UR4, URZ ;  /* 0x000000ff00047c82 */ /* 0x000fe20008000000 */
[----:B------:R-:W-:-:S05]  /*58c0*/  UMOV UR6, 0x1 ;  /* 0x0000000100067882 */ /* 0x000fca0000000000 */
.L_x_2400:
        /* <DEDUP_REMOVED lines=10> */
.L_x_2397:
        /* <DEDUP_REMOVED lines=70> */
.L_x_2396:
        /* <DEDUP_REMOVED lines=44> */
.L_x_2399:
        /* <DEDUP_REMOVED lines=37> */
.L_x_2398:
[----:B-1----:R-:W-:Y:S01]  /*62e0*/  DADD R18, -RZ, -R64 ;  /* 0x00000000ff127229 */ /* 0x002fe20000000940 */
[----:B------:R-:W-:Y:S01]  /*62f0*/  IADD3 R53, PT, PT, R53, 0x1, RZ ;  /* 0x0000000135357810 */ /* 0x000fe20007ffe0ff */
[----:B------:R-:W-:Y:S01]  /*6300*/  VIADD R0, R0, 0x1 ;  /* 0x0000000100007836 */ /* 0x000fe20000000000 */
[----:B------:R-:W-:Y:S01]  /*6310*/  UIADD3 UR6, UPT, UPT, UR6, 0x2, URZ ;  /* 0x0000000206067890 */ /* 0x000fe2000fffe0ff */
[----:B------:R-:W-:Y:S11]  /*6320*/  BRA.U UP1, `(.L_x_2400) ;  /* 0xfffffff501687547 */ /* 0x000ff6000b83ffff */
.L_x_2395:
[----:B------:R-:W-:Y:S05]  /*6330*/  @!P2 BRA `(.L_x_2401) ;  /* 0xffffffb00050a947 */ /* 0x000fea000383ffff */
.L_x_2337:
[----:B------:R-:W-:Y:S05]  /*6340*/  BSYNC.RECONVERGENT B0 ;  /* 0x0000000000007941 */ /* 0x000fea0003800200 */
.L_x_2336:
        /* <DEDUP_REMOVED lines=35> */
.L_x_2469:
        /* <DEDUP_REMOVED lines=43> */
.L_x_2409:
        /* <DEDUP_REMOVED lines=14> */
.L_x_2408:
        /* <DEDUP_REMOVED lines=15> */
.L_x_2410:
        /* <DEDUP_REMOVED lines=19> */
.L_x_2406:
        /* <DEDUP_REMOVED lines=11> */
.L_x_2450:
        /* <DEDUP_REMOVED lines=42> */
.L_x_2412:
[----:B------:R-:W-:Y:S05]  /*6e80*/  BSYNC.RECONVERGENT B3 ;  /* 0x0000000000037941 */ /* 0x000fea0003800200 */
.L_x_2411:
        /* <DEDUP_REMOVED lines=38> */
.L_x_2424:
        /* <DEDUP_REMOVED lines=35> */
.L_x_2417:
[----:B------:R-:W-:Y:S05]  /*7320*/  BSYNC.RECONVERGENT B4 ;  /* 0x0000000000047941 */ /* 0x000fea0003800200 */
.L_x_2416:
        /* <DEDUP_REMOVED lines=47> */
.L_x_2419:
[----:B------:R-:W-:Y:S05]  /*7620*/  BSYNC.RECONVERGENT B4 ;  /* 0x0000000000047941 */ /* 0x000fea0003800200 */
.L_x_2418:
        /* <DEDUP_REMOVED lines=47> */
.L_x_2421:
[----:B------:R-:W-:Y:S05]  /*7920*/  BSYNC.RECONVERGENT B4 ;  /* 0x0000000000047941 */ /* 0x000fea0003800200 */
.L_x_2420:
        /* <DEDUP_REMOVED lines=47> */
.L_x_2423:
[----:B------:R-:W-:Y:S05]  /*7c20*/  BSYNC.RECONVERGENT B4 ;  /* 0x0000000000047941 */ /* 0x000fea0003800200 */
.L_x_2422:
        /* <DEDUP_REMOVED lines=15> */
.L_x_2415:
        /* <DEDUP_REMOVED lines=39> */
.L_x_2428:
[----:B------:R-:W-:Y:S05]  /*7f90*/  BSYNC.RECONVERGENT B4 ;  /* 0x0000000000047941 */ /* 0x000fea0003800200 */
.L_x_2427:
        /* <DEDUP_REMOVED lines=48> */
.L_x_2430:
[----:B------:R-:W-:Y:S05]  /*82a0*/  BSYNC.RECONVERGENT B4 ;  /* 0x0000000000047941 */ /* 0x000fea0003800200 */
.L_x_2429:
        /* <DEDUP_REMOVED lines=13> */
.L_x_2426:
        /* <DEDUP_REMOVED lines=38> */
.L_x_2432:
[----:B------:R-:W-:Y:S05]  /*85e0*/  BSYNC.RECONVERGENT B4 ;  /* 0x0000000000047941 */ /* 0x000fea0003800200 */
.L_x_2431:
        /* <DEDUP_REMOVED lines=13> */
.L_x_2414:
[----:B------:R-:W-:Y:S01]  /*86c0*/  ISETP.GE.U32.AND P0, PT, R82, 0x3, PT ;  /* 0x000000035200780c */ /* 0x000fe20003f06070 */
[----:B------:R-:W-:-:S12]  /*86d0*/  IMAD.MOV.U32 R9, RZ, RZ, 0x1 ;  /* 0x00000001ff097424 */ /* 0x000fd800078e00ff */
[----:B------:R-:W-:Y:S05]  /*86e0*/  @!P0 BRA `(.L_x_2433) ;  /* 0x0000000800d48947 */ /* 0x000fea0003800000 */
[----:B------:R0:W5:Y:S01]  /*86f0*/  LDL.64 R46, [R1+0xe0] ;  /* 0x0000e000012e7983 */ /* 0x0001620000100a00 */
[----:B------:R-:W-:Y:S01]  /*8700*/  LOP3.LUT R12, R59, 0xfffffffc, RZ, 0xc0, !PT ;  /* 0xfffffffc3b0c7812 */ /* 0x000fe200078ec0ff */
[----:B------:R-:W-:-:S07]  /*8710*/  IMAD.MOV.U32 R9, RZ, RZ, 0x1 ;  /* 0x00000001ff097424 */ /* 0x000fce00078e00ff */
.L_x_2442:
        /* <DEDUP_REMOVED lines=29> */
[----:B0-----:R-:W-:Y:S05]  /*88f0*/  CALL.REL.NOINC `($__internal_33_$__cuda_sm20_div_rn_f64_full) ;  /* 0x000000d800507944 */ /* 0x001fea0003c00000 */
[----:B------:R-:W-:Y:S01]  /*8900*/  IMAD.MOV.U32 R14, RZ, RZ, R76 ;  /* 0x000000ffff0e7224 */ /* 0x000fe200078e004c */
[----:B------:R-:W-:-:S07]  /*8910*/  MOV R15, R77 ;  /* 0x0000004d000f7202 */ /* 0x000fce0000000f00 */
.L_x_2435:
[----:B------:R-:W-:Y:S05]  /*8920*/  BSYNC.RECONVERGENT B4 ;  /* 0x0000000000047941 */ /* 0x000fea0003800200 */
.L_x_2434:
        /* <DEDUP_REMOVED lines=46> */
.L_x_2437:
[----:B------:R-:W-:Y:S05]  /*8c10*/  BSYNC.RECONVERGENT B4 ;  /* 0x0000000000047941 */ /* 0x000fea0003800200 */
.L_x_2436:
        /* <DEDUP_REMOVED lines=41> */
[----:B------:R-:W-:Y:S01]  /*8eb0*/  IMAD.MOV.U32 R14, RZ, RZ, R76 ;  /* 0x000000ffff0e7224 */ /* 0x000fe200078e004c */
[----:B------:R-:W-:-:S07]  /*8ec0*/  MOV R15, R77 ;  /* 0x0000004d000f7202 */ /* 0x000fce0000000f00 */
.L_x_2439:
[----:B------:R-:W-:Y:S05]  /*8ed0*/  BSYNC.RECONVERGENT B4 ;  /* 0x0000000000047941 */ /* 0x000fea0003800200 */
.L_x_2438:
        /* <DEDUP_REMOVED lines=39> */
.L_x_2441:
[----:B------:R-:W-:Y:S05]  /*9150*/  BSYNC.RECONVERGENT B4 ;  /* 0x0000000000047941 */ /* 0x000fea0003800200 */
.L_x_2440:
        /* <DEDUP_REMOVED lines=14> */
.L_x_2433:
        /* <DEDUP_REMOVED lines=39> */
.L_x_2445:
[----:B------:R-:W-:Y:S05]  /*94b0*/  BSYNC.RECONVERGENT B4 ;  /* 0x0000000000047941 */ /* 0x000fea0003800200 */
.L_x_2444:
        /* <DEDUP_REMOVED lines=47> */
.L_x_2447:
[----:B------:R-:W-:Y:S05]  /*97b0*/  BSYNC.RECONVERGENT B4 ;  /* 0x0000000000047941 */ /* 0x000fea0003800200 */
.L_x_2446:
        /* <DEDUP_REMOVED lines=11> */
.L_x_2443:
        /* <DEDUP_REMOVED lines=39> */
.L_x_2449:
[----:B------:R-:W-:Y:S05]  /*9ae0*/  BSYNC.RECONVERGENT B4 ;  /* 0x0000000000047941 */ /* 0x000fea0003800200 */
.L_x_2448:
        /* <DEDUP_REMOVED lines=13> */
.L_x_2425:
[----:B------:R-:W-:Y:S05]  /*9bc0*/  BSYNC.RECONVERGENT B3 ;  /* 0x0000000000037941 */ /* 0x000fea0003800200 */
.L_x_2413:
[----:B------:R-:W-:Y:S01]  /*9bd0*/  ISETP.NE.AND P0, PT, R8, UR38, PT ;  /* 0x0000002608007c0c */ /* 0x000fe2000bf05270 */
[----:B------:R-:W-:-:S12]  /*9be0*/  VIADD R60, R60, 0x1 ;  /* 0x000000013c3c7836 */ /* 0x000fd80000000000 */
[----:B------:R-:W-:Y:S05]  /*9bf0*/  @P0 BRA `(.L_x_2450) ;  /* 0xffffffcc00f80947 */ /* 0x000fea000383ffff */
.L_x_2407:
[----:B------:R-:W-:Y:S05]  /*9c00*/  BSYNC.RECONVERGENT B0 ;  /* 0x0000000000007941 */ /* 0x000fea0003800200 */
.L_x_2405:
        /* <DEDUP_REMOVED lines=27> */
[----:B------:R-:W-:Y:S05]  /*9dc0*/  CALL.REL.NOINC `($__internal_34_$__cuda_sm20_dsqrt_rn_f64_mediumpath_v1) ;  /* 0x000000c8009c7944 */ /* 0x000fea0003c00000 */
[----:B------:R-:W-:Y:S01]  /*9dd0*/  MOV R6, R30 ;  /* 0x0000001e00067202 */ /* 0x000fe20000000f00 */
[----:B------:R-:W-:-:S07]  /*9de0*/  IMAD.MOV.U32 R7, RZ, RZ, R31 ;  /* 0x000000ffff077224 */ /* 0x000fce00078e001f */
.L_x_2452:
[----:B------:R-:W-:Y:S05]  /*9df0*/  BSYNC.RECONVERGENT B0 ;  /* 0x0000000000007941 */ /* 0x000fea0003800200 */
.L_x_2451:
        /* <DEDUP_REMOVED lines=161> */
.L_x_2454:
        /* <DEDUP_REMOVED lines=9> */
.L_x_2455:
[----:B------:R-:W-:Y:S05]  /*a8a0*/  BSYNC.RECONVERGENT B0 ;  /* 0x0000000000007941 */ /* 0x000fea0003800200 */
.L_x_2453:
        /* <DEDUP_REMOVED lines=23> */
.L_x_2457:
[----:B------:R-:W-:Y:S05]  /*aa20*/  BSYNC.RECONVERGENT B0 ;  /* 0x0000000000007941 */ /* 0x000fea0003800200 */
.L_x_2456:
        /* <DEDUP_REMOVED lines=66> */
.L_x_2459:
[----:B------:R-:W-:Y:S05]  /*ae50*/  BSYNC.RECONVERGENT B0 ;  /* 0x0000000000007941 */ /* 0x000fea0003800200 */
.L_x_2458:
        /* <DEDUP_REMOVED lines=19> */
.L_x_2461:
[----:B------:R-:W-:Y:S05]  /*af90*/  BSYNC.RECONVERGENT B0 ;  /* 0x0000000000007941 */ /* 0x000fea0003800200 */
.L_x_2460:
        /* <DEDUP_REMOVED lines=19> */
[----:B------:R-:W-:Y:S05]  /*b0d0*/  CALL.REL.NOINC `($__internal_32_$__cuda_sm20_dblrcp_rn_slowpath_v3) ;  /* 0x000000ac00b07944 */ /* 0x000fea0003c00000 */
[----:B------:R-:W-:Y:S02]  /*b0e0*/  IMAD.MOV.U32 R4, RZ, RZ, R8 ;  /* 0x000000ffff047224 */ /* 0x000fe400078e0008 */
[----:B------:R-:W-:-:S07]  /*b0f0*/  IMAD.MOV.U32 R5, RZ, RZ, R9 ;  /* 0x000000ffff057224 */ /* 0x000fce00078e0009 */
.L_x_2463:
[----:B------:R-:W-:Y:S05]  /*b100*/  BSYNC.RECONVERGENT B0 ;  /* 0x0000000000007941 */ /* 0x000fea0003800200 */
.L_x_2462:
[----:B------:R-:W-:Y:S01]  /*b110*/  HFMA2 R84, -RZ, RZ, 0, 5.9604644775390625e-08 ;  /* 0x00000001ff547431 */ /* 0x000fe200000001ff */
[----:B------:R-:W-:Y:S01]  /*b120*/  PRMT R68, RZ, 0x7610, R68 ;  /* 0x00007610ff447816 */ /* 0x000fe20000000044 */
[----:B------:R-:W-:Y:S01]  /*b130*/  UMOV UR6, 0x1 ;  /* 0x0000000100067882 */ /* 0x000fe20000000000 */
[----:B------:R-:W-:Y:S01]  /*b140*/  PRMT R69, RZ, 0x7610, R69 ;  /* 0x00007610ff457816 */ /* 0x000fe20000000045 */
[----:B------:R-:W-:Y:S01]  /*b150*/  UMOV UR5, 0x3 ;  /* 0x0000000300057882 */ /* 0x000fe20000000000 */
[----:B------:R-:W-:-:S05]  /*b160*/  UMOV UR4, URZ ;  /* 0x000000ff00047c82 */ /* 0x000fca0008000000 */
.L_x_2468:
        /* <DEDUP_REMOVED lines=13> */
.L_x_2465:
        /* <DEDUP_REMOVED lines=70> */
.L_x_2464:
        /* <DEDUP_REMOVED lines=48> */
.L_x_2467:
        /* <DEDUP_REMOVED lines=37> */
.L_x_2466:
[----:B------:R-:W-:Y:S01]  /*bbf0*/  UISETP.NE.AND UP0, UPT, UR4, UR38, UPT ;  /* 0x000000260400728c */ /* 0x000fe2000bf05270 */
[----:B------:R-:W-:Y:S01]  /*bc00*/  DMUL R6, R24, R6 ;  /* 0x0000000618067228 */ /* 0x000fe20000000000 */
[----:B------:R-:W-:Y:S02]  /*bc10*/  UIADD3 UR6, UPT, UPT, UR4, 0x1, URZ ;  /* 0x0000000104067890 */ /* 0x000fe4000fffe0ff */
[----:B------:R-:W-:-:S05]  /*bc20*/  ULEA UR5, UR5, 0x5, 0x1 ;  /* 0x0000000505057891 */ /* 0x000fca000f8e08ff */
[----:B------:R-:W-:Y:S07]  /*bc30*/  BRA.U UP0, `(.L_x_2468) ;  /* 0xfffffff5004c7547 */ /* 0x000fee000b83ffff */
[----:B------:R-:W-:Y:S05]  /*bc40*/  @!P1 BRA `(.L_x_2469) ;  /* 0xffffffa8004c9947 */ /* 0x000fea000383ffff */
.L_x_2404:
[----:B------:R-:W-:Y:S05]  /*bc50*/  BSYNC.RECONVERGENT B2 ;  /* 0x0000000000027941 */ /* 0x000fea0003800200 */
.L_x_2403:
[----:B------:R-:W-:Y:S05]  /*bc60*/  BRA `(.L_x_2470) ;  /* 0x0000000c00fc7947 */ /* 0x000fea0003800000 */
.L_x_2402:
[----:B------:R-:W1:Y:S01]  /*bc70*/  LDCU UR4, c[0x0][0x3d0] ;  /* 0x00007a00ff0477ac */ /* 0x000e620008000800 */
[----:B------:R-:W-:Y:S01]  /*bc80*/  IMAD.IADD R0, R42, 0x1, R0 ;  /* 0x000000012a007824 */ /* 0x000fe200078e0200 */
[----:B------:R-:W-:Y:S01]  /*bc90*/  BSSY.RECONVERGENT B0, `(.L_x_2471) ;  /* 0x00000f9000007945 */ /* 0x000fe20003800200 */
[----:B------:R-:W-:-:S03]  /*bca0*/  CS2R R4, SRZ ;  /* 0x0000000000047805 */ /* 0x000fc6000001ff00 */
[----:B-1----:R-:W-:-:S13]  /*bcb0*/  ISETP.GE.AND P0, PT, R0, UR4, PT ;  /* 0x0000000400007c0c */ /* 0x002fda000bf06270 */
[----:B------:R-:W-:Y:S05]  /*bcc0*/  @P0 BRA `(.L_x_2472) ;  /* 0x0000000c00d40947 */ /* 0x000fea0003800000 */
[----:B------:R-:W-:-:S07]  /*bcd0*/  CS2R R4, SRZ ;  /* 0x0000000000047805 */ /* 0x000fce000001ff00 */
.L_x_2480:
        /* <DEDUP_REMOVED lines=43> */
[----:B------:R-:W-:Y:S01]  /*bf90*/  IMAD.MOV.U32 R6, RZ, RZ, R30 ;  /* 0x000000ffff067224 */ /* 0x000fe200078e001e */
[----:B------:R-:W-:-:S07]  /*bfa0*/  MOV R7, R31 ;  /* 0x0000001f00077202 */ /* 0x000fce0000000f00 */
.L_x_2474:
[----:B------:R-:W-:Y:S05]  /*bfb0*/  BSYNC.RECONVERGENT B1 ;  /* 0x0000000000017941 */ /* 0x000fea0003800200 */
.L_x_2473:
        /* <DEDUP_REMOVED lines=162> */
.L_x_2476:
        /* <DEDUP_REMOVED lines=9> */
.L_x_2477:
[----:B------:R-:W-:Y:S05]  /*ca70*/  BSYNC.RECONVERGENT B1 ;  /* 0x0000000000017941 */ /* 0x000fea0003800200 */
.L_x_2475:
        /* <DEDUP_REMOVED lines=23> */
.L_x_2479:
[----:B------:R-:W-:Y:S05]  /*cbf0*/  BSYNC.RECONVERGENT B2 ;  /* 0x0000000000027941 */ /* 0x000fea0003800200 */
.L_x_2478:
[----:B------:R-:W-:Y:S01]  /*cc00*/  DADD R4, R2, R4 ;  /* 0x0000000002047229 */ /* 0x000fe20000000004 */
[----:B------:R-:W-:Y:S10]  /*cc10*/  @!P1 BRA `(.L_x_2480) ;  /* 0xfffffff000309947 */ /* 0x000ff4000383ffff */
.L_x_2472:
[----:B------:R-:W-:Y:S05]  /*cc20*/  BSYNC.RECONVERGENT B0 ;  /* 0x0000000000007941 */ /* 0x000fea0003800200 */
.L_x_2471:
[----:B------:R-:W1:Y:S02]  /*cc30*/  LDS.64 R2, [R49] ;  /* 0x0000000031027984 */ /* 0x000e640000000a00 */
[----:B-1----:R-:W-:-:S07]  /*cc40*/  DADD R2, R2, R4 ;  /* 0x0000000002027229 */ /* 0x002fce0000000004 */
[----:B------:R2:W-:Y:S04]  /*cc50*/  STS.64 [R49], R2 ;  /* 0x0000000231007388 */ /* 0x0005e80000000a00 */
.L_x_2470:
        /* <DEDUP_REMOVED lines=10> */
.L_x_2325:
        /* <DEDUP_REMOVED lines=22> */
.L_x_2490:
        /* <DEDUP_REMOVED lines=11> */
.L_x_2486:
[C---:B------:R-:W-:Y:S01]  /*cf10*/  IMAD R19, R18.reuse, 0x80, R20 ;  /* 0x0000008012137824 */ /* 0x040fe200078e0214 */
[----:B------:R-:W-:-:S04]  /*cf20*/  IADD3 R18, PT, PT, R18, 0x10, RZ ;  /* 0x0000001012127810 */ /* 0x000fc80007ffe0ff */
[----:B------:R-:W0:Y:S01]  /*cf30*/  LDS.64 R4, [R19] ;  /* 0x0000000013047984 */ /* 0x000e220000000a00 */
[----:B------:R-:W-:-:S03]  /*cf40*/  ISETP.NE.AND P2, PT, R18, R15, PT ;  /* 0x0000000f1200720c */ /* 0x000fc60003f45270 */
        /* <DEDUP_REMOVED lines=33> */
.L_x_2485:
        /* <DEDUP_REMOVED lines=22> */
.L_x_2488:
        /* <DEDUP_REMOVED lines=13> */
.L_x_2489:
        /* <DEDUP_REMOVED lines=11> */
.L_x_2487:
        /* <DEDUP_REMOVED lines=12> */
.L_x_2484:
[----:B------:R-:W-:Y:S05]  /*d500*/  BRA `(.L_x_2482) ;  /* 0x0000000800bc7947 */ /* 0x000fea0003800000 */
.L_x_2483:
[----:B------:R-:W-:Y:S01]  /*d510*/  IMAD.MOV.U32 R0, RZ, RZ, 0x20 ;  /* 0x00000020ff007424 */ /* 0x000fe200078e00ff */
[----:B------:R-:W-:Y:S01]  /*d520*/  LOP3.LUT R45, RZ, R45, RZ, 0x33, !PT ;  /* 0x0000002dff2d7212 */ /* 0x000fe200078e33ff */
[----:B------:R-:W-:Y:S03]  /*d530*/  BSSY.RECONVERGENT B1, `(.L_x_2491) ;  /* 0x000001a000017945 */ /* 0x000fe60003800200 */
[----:B------:R-:W-:-:S04]  /*d540*/  VIADDMNMX.U32 R0, R42, R0, UR46, !PT ;  /* 0x0000002e2a007e46 */ /* 0x000fc8000f800000 */
[----:B------:R-:W-:-:S04]  /*d550*/  IADD3 R45, PT, PT, -R44, R0, R45 ;  /* 0x000000002c2d7210 */ /* 0x000fc80007ffe12d */
[C---:B------:R-:W-:Y:S02]  /*d560*/  LOP3.LUT R0, R45.reuse, 0x60, RZ, 0xc0, !PT ;  /* 0x000000602d007812 */ /* 0x040fe400078ec0ff */
[----:B------:R-:W-:Y:S02]  /*d570*/  ISETP.GE.U32.AND P1, PT, R45, 0x60, PT ;  /* 0x000000602d00780c */ /* 0x000fe40003f26070 */
[----:B------:R-:W-:Y:S01]  /*d580*/  ISETP.NE.AND P0, PT, R0, 0x60, PT ;  /* 0x000000600000780c */ /* 0x000fe20003f05270 */
[----:B------:R-:W-:-:S12]  /*d590*/  IMAD.MOV.U32 R0, RZ, RZ, R42 ;  /* 0x000000ffff007224 */ /* 0x000fd800078e002a */
[----:B------:R-:W-:Y:S05]  /*d5a0*/  @!P0 BRA `(.L_x_2492) ;  /* 0x0000000000488947 */ /* 0x000fea0003800000 */
[----:B0-----:R-:W0:Y:S01]  /*d5b0*/  S2R R3, SR_CgaCtaId ;  /* 0x0000000000037919 */ /* 0x001e220000008800 */
[----:B------:R-:W1:Y:S01]  /*d5c0*/  LDC.64 R4, c[0x0][0x400] ;  /* 0x00010000ff047b82 */ /* 0x000e620000000a00 */
[----:B------:R-:W-:Y:S01]  /*d5d0*/  MOV R0, 0x400 ;  /* 0x0000040000007802 */ /* 0x000fe20000000f00 */
[----:B------:R-:W-:Y:S01]  /*d5e0*/  IMAD.MOV.U32 R6, RZ, RZ, RZ ;  /* 0x000000ffff067224 */ /* 0x000fe200078e00ff */
[----:B------:R-:W-:Y:S02]  /*d5f0*/  LEA.HI R2, R45, 0x1, RZ, 0x1b ;  /* 0x000000012d027811 */ /* 0x000fe400078fd8ff */
[----:B------:R-:W-:Y:S02]  /*d600*/  IADD3 R0, PT, PT, R0, 0x1040, RZ ;  /* 0x0000104000007810 */ /* 0x000fe40007ffe0ff */
[----:B------:R-:W-:Y:S02]  /*d610*/  LOP3.LUT R8, R2, 0x3, RZ, 0xc0, !PT ;  /* 0x0000000302087812 */ /* 0x000fe400078ec0ff */
[----:B0-----:R-:W-:Y:S01]  /*d620*/  LEA R9, R3, R0, 0x18 ;  /* 0x0000000003097211 */ /* 0x001fe200078ec0ff */
[----:B------:R-:W-:-:S07]  /*d630*/  IMAD.MOV.U32 R0, RZ, RZ, R42 ;  /* 0x000000ffff007224 */ /* 0x000fce00078e002a */
.L_x_2493:
[----:B-12---:R-:W-:-:S06]  /*d640*/  IMAD.WIDE.U32 R2, R0, 0x8, R4 ;  /* 0x0000000800027825 */ /* 0x006fcc00078e0004 */
[----:B------:R-:W2:Y:S01]  /*d650*/  LDG.E.64 R2, desc[UR36][R2.64] ;  /* 0x0000002402027981 */ /* 0x000ea2000c1e1b00 */
[----:B------:R-:W-:Y:S01]  /*d660*/  IMAD R7, R0, 0x8, R9 ;  /* 0x0000000800077824 */ /* 0x000fe200078e0209 */
[----:B------:R-:W-:Y:S01]  /*d670*/  IADD3 R6, PT, PT, R6, 0x1, RZ ;  /* 0x0000000106067810 */ /* 0x000fe20007ffe0ff */
[----:B------:R-:W-:-:S03]  /*d680*/  VIADD R0, R0, 0x20 ;  /* 0x0000002000007836 */ /* 0x000fc60000000000 */
[----:B------:R-:W-:Y:S01]  /*d690*/  ISETP.NE.AND P0, PT, R6, R8, PT ;  /* 0x000000080600720c */ /* 0x000fe20003f05270 */
[----:B--2---:R-:W-:-:S07]  /*d6a0*/  DMUL R2, RZ, R2 ;  /* 0x00000002ff027228 */ /* 0x004fce0000000000 */
[----:B------:R2:W-:Y:S05]  /*d6b0*/  STS.64 [R7], R2 ;  /* 0x0000000207007388 */ /* 0x0005ea0000000a00 */
[----:B------:R-:W-:Y:S05]  /*d6c0*/  @P0 BRA `(.L_x_2493) ;  /* 0xfffffffc00dc0947 */ /* 0x000fea000383ffff */
.L_x_2492:
[----:B------:R-:W-:Y:S05]  /*d6d0*/  BSYNC.RECONVERGENT B1 ;  /* 0x0000000000017941 */ /* 0x000fea0003800200 */
.L_x_2491:
        /* <DEDUP_REMOVED lines=31> */
.L_x_2496:
        /* <DEDUP_REMOVED lines=24> */
[----:B------:R-:W-:-:S02]  /*da50*/  IMAD R36, R0, 0x8, R35 ;  /* 0x0000000800247824 */ /* 0x000fc400078e0223 */
[----:B------:R-:W-:-:S05]  /*da60*/  VIADD R0, R0, 0x200 ;  /* 0x0000020000007836 */ /* 0x000fca0000000000 */
        /* <DEDUP_REMOVED lines=34> */
.L_x_2495:
[----:B------:R-:W-:Y:S05]  /*dc90*/  BSYNC.RECONVERGENT B1 ;  /* 0x0000000000017941 */ /* 0x000fea0003800200 */
.L_x_2494:
[C---:B------:R-:W-:Y:S01]  /*dca0*/  ISETP.LT.U32.AND P1, PT, R0.reuse, UR46, PT ;  /* 0x0000002e00007c0c */ /* 0x040fe2000bf21070 */
[----:B------:R-:W-:Y:S01]  /*dcb0*/  BSSY.RECONVERGENT B1, `(.L_x_2497) ;  /* 0x0000023000017945 */ /* 0x000fe20003800200 */
[----:B01----:R-:W-:-:S04]  /*dcc0*/  IADD3 R2, PT, PT, -R0, UR46, RZ ;  /* 0x0000002e00027c10 */ /* 0x003fc8000fffe1ff */
[----:B------:R-:W-:-:S13]  /*dcd0*/  ISETP.LE.U32.OR P1, PT, R2, 0x80, !P1 ;  /* 0x000000800200780c */ /* 0x000fda0004f23470 */
[----:B------:R-:W-:Y:S05]  /*dce0*/  @P1 BRA `(.L_x_2498) ;  /* 0x00000000007c1947 */ /* 0x000fea0003800000 */
[----:B------:R-:W0:Y:S01]  /*dcf0*/  LDC.64 R10, c[0x0][0x400] ;  /* 0x00010000ff0a7b82 */ /* 0x000e220000000a00 */
        /* <DEDUP_REMOVED lines=30> */
.L_x_2498:
[----:B------:R-:W-:Y:S05]  /*dee0*/  BSYNC.RECONVERGENT B1 ;  /* 0x0000000000017941 */ /* 0x000fea0003800200 */
.L_x_2497:
        /* <DEDUP_REMOVED lines=17> */
.L_x_2482:
[----:B------:R-:W-:Y:S05]  /*e000*/  BSYNC.RECONVERGENT B0 ;  /* 0x0000000000007941 */ /* 0x000fea0003800200 */
.L_x_2481:
[----:B------:R-:W-:Y:S06]  /*e010*/  BAR.SYNC.DEFER_BLOCKING 0x0 ;  /* 0x0000000000007b1d */ /* 0x000fec0000010000 */
[----:B------:R-:W-:Y:S05]  /*e020*/  BRA `(.L_x_2499) ;  /* 0x00000058002c7947 */ /* 0x000fea0003800000 */
.L_x_2324:
        /* <DEDUP_REMOVED lines=75> */
.L_x_2559:
        /* <DEDUP_REMOVED lines=57> */
[----:B-1----:R-:W-:Y:S05]  /*e870*/  CALL.REL.NOINC `($__internal_33_$__cuda_sm20_div_rn_f64_full) ;  /* 0x0000007800707944 */ /* 0x002fea0003c00000 */
[----:B------:R-:W-:Y:S02]  /*e880*/  IMAD.MOV.U32 R4, RZ, RZ, R76 ;  /* 0x000000ffff047224 */ /* 0x000fe400078e004c */
[----:B------:R-:W-:-:S07]  /*e890*/  IMAD.MOV.U32 R5, RZ, RZ, R77 ;  /* 0x000000ffff057224 */ /* 0x000fce00078e004d */
.L_x_2502:
        /* <DEDUP_REMOVED lines=27> */
[----:B-1----:R-:W-:Y:S05]  /*ea50*/  CALL.REL.NOINC `($__internal_34_$__cuda_sm20_dsqrt_rn_f64_mediumpath_v1) ;  /* 0x0000007c00787944 */ /* 0x002fea0003c00000 */
[----:B------:R-:W-:Y:S02]  /*ea60*/  IMAD.MOV.U32 R22, RZ, RZ, R30 ;  /* 0x000000ffff167224 */ /* 0x000fe400078e001e */
[----:B------:R-:W-:-:S07]  /*ea70*/  IMAD.MOV.U32 R23, RZ, RZ, R31 ;  /* 0x000000ffff177224 */ /* 0x000fce00078e001f */
.L_x_2503:
[----:B------:R-:W-:Y:S05]  /*ea80*/  BSYNC.RECONVERGENT B0 ;  /* 0x0000000000007941 */ /* 0x000fea0003800200 */
.L_x_2501:
        /* <DEDUP_REMOVED lines=38> */
[----:B------:R-:W-:Y:S02]  /*ecf0*/  IMAD.MOV.U32 R5, RZ, RZ, R23 ;  /* 0x000000ffff057224 */ /* 0x000fe400078e0017 */
[----:B--2---:R-:W-:Y:S01]  /*ed00*/  IMAD.MOV.U32 R6, RZ, RZ, R14 ;  /* 0x000000ffff067224 */ /* 0x004fe200078e000e */
[----:B------:R-:W-:-:S07]  /*ed10*/  MOV R7, R15 ;  /* 0x0000000f00077202 */ /* 0x000fce0000000f00 */
.L_x_2505:
[----:B------:R-:W-:Y:S01]  /*ed20*/  IMAD.MOV.U32 R16, RZ, RZ, R14 ;  /* 0x000000ffff107224 */ /* 0x000fe200078e000e */
        /* <DEDUP_REMOVED lines=10> */
.L_x_2530:
        /* <DEDUP_REMOVED lines=37> */
[----:B-1----:R-:W-:Y:S05]  /*f020*/  CALL.REL.NOINC `($__internal_33_$__cuda_sm20_div_rn_f64_full) ;  /* 0x0000007000847944 */ /* 0x002fea0003c00000 */
[----:B------:R-:W-:Y:S01]  /*f030*/  MOV R4, R76 ;  /* 0x0000004c00047202 */ /* 0x000fe20000000f00 */
[----:B------:R-:W-:-:S07]  /*f040*/  IMAD.MOV.U32 R5, RZ, RZ, R77 ;  /* 0x000000ffff057224 */ /* 0x000fce00078e004d */
.L_x_2510:
        /* <DEDUP_REMOVED lines=21> */
[----:B-1----:R-:W-:Y:S05]  /*f1a0*/  CALL.REL.NOINC `($__internal_33_$__cuda_sm20_div_rn_f64_full) ;  /* 0x0000007000247944 */ /* 0x002fea0003c00000 */
[----:B------:R-:W-:Y:S01]  /*f1b0*/  IMAD.MOV.U32 R4, RZ, RZ, R76 ;  /* 0x000000ffff047224 */ /* 0x000fe200078e004c */
[----:B------:R-:W-:-:S07]  /*f1c0*/  MOV R5, R77 ;  /* 0x0000004d00057202 */ /* 0x000fce0000000f00 */
.L_x_2512:
[----:B------:R-:W-:Y:S05]  /*f1d0*/  BSYNC.RECONVERGENT B0 ;  /* 0x0000000000007941 */ /* 0x000fea0003800200 */
.L_x_2511:
        /* <DEDUP_REMOVED lines=24> */
.L_x_2513:
        /* <DEDUP_REMOVED lines=24> */
.L_x_2515:
[----:B------:R-:W-:Y:S05]  /*f4e0*/  BSYNC.RECONVERGENT B0 ;  /* 0x0000000000007941 */ /* 0x000fea0003800200 */
.L_x_2514:
        /* <DEDUP_REMOVED lines=11> */
.L_x_2508:
[----:B------:R-:W0:Y:S01]  /*f5a0*/  LDS R6, [UR18+0x4] ;  /* 0x00000412ff067984 */ /* 0x000e220008000800 */
[----:B------:R-:W-:Y:S01]  /*f5b0*/  DMUL R4, R2, R16 ;  /* 0x0000001002047228 */ /* 0x000fe20000000000 */
[----:B------:R-:W-:Y:S01]  /*f5c0*/  UMOV UR7, 0x1 ;  /* 0x0000000100077882 */ /* 0x000fe20000000000 */
[----:B0-----:R-:W0:Y:S06]  /*f5d0*/  I2F.F64 R6, R6 ;  /* 0x0000000600067312 */ /* 0x001e2c0000201c00 */
[----:B0-----:R-:W-:-:S07]  /*f5e0*/  DMUL R4, R4, R6 ;  /* 0x0000000604047228 */ /* 0x001fce0000000000 */
[----:B------:R3:W-:Y:S01]  /*f5f0*/  STL.64 [R1+0x88], R4 ;  /* 0x0000880401007387 */ /* 0x0007e20000100a00 */
[----:B------:R-:W-:Y:S05]  /*f600*/  BRA `(.L_x_2509) ;  /* 0x0000000000147947 */ /* 0x000fea0003800000 */
.L_x_2507:
[----:B------:R-:W0:Y:S01]  /*f610*/  LDS R4, [UR18] ;  /* 0x00000012ff047984 */ /* 0x000e220008000800 */
[----:B------:R-:W-:Y:S01]  /*f620*/  UMOV UR7, URZ ;  /* 0x000000ff00077c82 */ /* 0x000fe20008000000 */
[----:B0-----:R-:W0:Y:S02]  /*f630*/  I2F.F64 R4, R4 ;  /* 0x0000000400047312 */ /* 0x001e240000201c00 */
[----:B0-----:R-:W-:-:S07]  /*f640*/  DMUL R4, R16, R4 ;  /* 0x0000000410047228 */ /* 0x001fce0000000000 */
[----:B------:R0:W-:Y:S04]  /*f650*/  STL.64 [R1+0x80], R4 ;  /* 0x0000800401007387 */ /* 0x0001e80000100a00 */
.L_x_2509:
        /* <DEDUP_REMOVED lines=30> */
[----:B------:R-:W-:Y:S01]  /*f840*/  MOV R68, R26 ;  /* 0x0000001a00447202 */ /* 0x000fe20000000f00 */
[----:B------:R-:W-:Y:S01]  /*f850*/  IMAD.MOV.U32 R69, RZ, RZ, R27 ;  /* 0x000000ffff457224 */ /* 0x000fe200078e001b */
[----:B------:R-:W-:Y:S01]  /*f860*/  MOV R67, R29 ;  /* 0x0000001d00437202 */ /* 0x000fe20000000f00 */
[----:B------:R-:W-:Y:S01]  /*f870*/  IMAD.MOV.U32 R64, RZ, RZ, R28 ;  /* 0x000000ffff407224 */ /* 0x000fe200078e001c */
[----:B------:R-:W-:-:S07]  /*f880*/  MOV R63, 0xf8a0 ;  /* 0x0000f8a0003f7802 */ /* 0x000fce0000000f00 */
[----:B-1----:R-:W-:Y:S05]  /*f890*/  CALL.REL.NOINC `($__internal_33_$__cuda_sm20_div_rn_f64_full) ;  /* 0x0000006800687944 */ /* 0x002fea0003c00000 */
[----:B------:R-:W-:Y:S02]  /*f8a0*/  IMAD.MOV.U32 R6, RZ, RZ, R76 ;  /* 0x000000ffff067224 */ /* 0x000fe400078e004c */
[----:B------:R-:W-:-:S07]  /*f8b0*/  IMAD.MOV.U32 R7, RZ, RZ, R77 ;  /* 0x000000ffff077224 */ /* 0x000fce00078e004d */
.L_x_2516:
        /* <DEDUP_REMOVED lines=27> */
[----:B-1----:R-:W-:Y:S05]  /*fa70*/  CALL.REL.NOINC `($__internal_34_$__cuda_sm20_dsqrt_rn_f64_mediumpath_v1) ;  /* 0x0000006c00707944 */ /* 0x002fea0003c00000 */
[----:B------:R-:W-:Y:S01]  /*fa80*/  IMAD.MOV.U32 R14, RZ, RZ, R30 ;  /* 0x000000ffff0e7224 */ /* 0x000fe200078e001e */
[----:B------:R-:W-:-:S07]  /*fa90*/  MOV R15, R31 ;  /* 0x0000001f000f7202 */ /* 0x000fce0000000f00 */
.L_x_2518:
[----:B------:R-:W-:Y:S05]  /*faa0*/  BSYNC.RECONVERGENT B0 ;  /* 0x0000000000007941 */ /* 0x000fea0003800200 */
.L_x_2517:
        /* <DEDUP_REMOVED lines=29> */
[----:B------:R-:W-:Y:S01]  /*fc80*/  MOV R6, R76 ;  /* 0x0000004c00067202 */ /* 0x000fe20000000f00 */
[----:B------:R-:W-:-:S07]  /*fc90*/  IMAD.MOV.U32 R7, RZ, RZ, R77 ;  /* 0x000000ffff077224 */ /* 0x000fce00078e004d */
.L_x_2521:
        /* <DEDUP_REMOVED lines=24> */
.L_x_2523:
[----:B------:R-:W-:Y:S05]  /*fe20*/  BSYNC.RECONVERGENT B0 ;  /* 0x0000000000007941 */ /* 0x000fea0003800200 */
.L_x_2522:
        /* <DEDUP_REMOVED lines=24> */
.L_x_2524:
        /* <DEDUP_REMOVED lines=24> */
.L_x_2526:
[----:B------:R-:W-:Y:S05]  /*10130*/  BSYNC.RECONVERGENT B0 ;  /* 0x0000000000007941 */ /* 0x000fea0003800200 */
.L_x_2525:
        /* <DEDUP_REMOVED lines=8> */
.L_x_2519:
        /* <DEDUP_REMOVED lines=9> */
.L_x_2520:
        /* <DEDUP_REMOVED lines=8> */
[----:B------:R-:W-:Y:S01]  /*102d0*/  MOV R0, UR5 ;  /* 0x0000000500007c02 */ /* 0x000fe20008000f00 */
[----:B---3--:R-:W3:Y:S04]  /*102e0*/  MUFU.RCP64H R7, R29 ;  /* 0x0000001d00077308 */ /* 0x008ee80000001800 */
        /* <DEDUP_REMOVED lines=23> */
.L_x_2527:
        /* <DEDUP_REMOVED lines=28> */
[----:B------:R-:W-:Y:S02]  /*10620*/  IMAD.MOV.U32 R8, RZ, RZ, R30 ;  /* 0x000000ffff087224 */ /* 0x000fe400078e001e */
[----:B------:R-:W-:-:S07]  /*10630*/  IMAD.MOV.U32 R9, RZ, RZ, R31 ;  /* 0x000000ffff097224 */ /* 0x000fce00078e001f */
.L_x_2529:
[----:B------:R-:W-:Y:S05]  /*10640*/  BSYNC.RECONVERGENT B0 ;  /* 0x0000000000007941 */ /* 0x000fea0003800200 */
.L_x_2528:
[----:B------:R-:W-:-:S09]  /*10650*/  UISETP.NE.AND UP0, UPT, UR4, UR16, UPT ;  /* 0x000000100400728c */ /* 0x000fd2000bf05270 */
[----:B------:R-:W-:Y:S05]  /*10660*/  BRA.U !UP0, `(.L_x_2506) ;  /* 0x00000021082c7547 */ /* 0x000fea000b800000 */
[----:B------:R-:W-:Y:S01]  /*10670*/  DMUL R8, R14, R8 ;  /* 0x000000080e087228 */ /* 0x000fe20000000000 */
[----:B------:R-:W-:Y:S10]  /*10680*/  BRA `(.L_x_2530) ;  /* 0xffffffe400d07947 */ /* 0x000ff4000383ffff */
.L_x_2504:
        /* <DEDUP_REMOVED lines=31> */
[----:B0-----:R-:W-:-:S05]  /*10880*/  IMAD.U32 R0, RZ, RZ, UR7 ;  /* 0x00000007ff007e24 */ /* 0x001fca000f8e00ff */
[----:B------:R-:W-:Y:S02]  /*10890*/  LEA R0, R0, R1, 0x3 ;  /* 0x0000000100007211 */ /* 0x000fe400078e18ff */
        /* <DEDUP_REMOVED lines=21> */
.L_x_2532:
        /* <DEDUP_REMOVED lines=30> */
.L_x_2534:
[----:B------:R-:W-:Y:S05]  /*10bd0*/  BSYNC.RECONVERGENT B0 ;  /* 0x0000000000007941 */ /* 0x000fea0003800200 */
.L_x_2533:
[----:B------:R-:W-:Y:S01]  /*10be0*/  DMUL R8, R8, R22 ;  /* 0x0000001608087228 */ /* 0x000fe20000000000 */
[----:B------:R-:W-:Y:S01]  /*10bf0*/  MOV R4, R22 ;  /* 0x0000001600047202 */ /* 0x000fe20000000f00 */
[----:B------:R-:W-:Y:S01]  /*10c00*/  IMAD.MOV.U32 R5, RZ, RZ, R23 ;  /* 0x000000ffff057224 */ /* 0x000fe200078e0017 */
[----:B------:R-:W-:Y:S01]  /*10c10*/  MOV R7, R15 ;  /* 0x0000000f00077202 */ /* 0x000fe20000000f00 */
[----:B------:R-:W-:Y:S01]  /*10c20*/  IMAD.MOV.U32 R6, RZ, RZ, R14 ;  /* 0x000000ffff067224 */ /* 0x000fe200078e000e */
[----:B------:R-:W-:Y:S01]  /*10c30*/  UMOV UR8, URZ ;  /* 0x000000ff00087c82 */ /* 0x000fe20008000000 */
[----:B------:R-:W-:-:S05]  /*10c40*/  UMOV UR19, UR6 ;  /* 0x0000000600137c82 */ /* 0x000fca0008000000 */
.L_x_2531:
        /* <DEDUP_REMOVED lines=12> */
.L_x_2558:
[----:B------:R-:W-:Y:S01]  /*10d10*/  UISETP.NE.AND UP0, UPT, UR19, UR17, UPT ;  /* 0x000000111300728c */ /* 0x000fe2000bf05270 */
[----:B------:R-:W-:Y:S01]  /*10d20*/  MOV R28, R16 ;  /* 0x00000010001c7202 */ /* 0x000fe20000000f00 */
[----:B------:R-:W-:Y:S01]  /*10d30*/  IMAD.MOV.U32 R29, RZ, RZ, R17 ;  /* 0x000000ffff1d7224 */ /* 0x000fe200078e0011 */
[----:B------:R-:W-:Y:S01]  /*10d40*/  MOV R17, R9 ;  /* 0x0000000900117202 */ /* 0x000fe20000000f00 */
[----:B------:R-:W-:Y:S02]  /*10d50*/  IMAD.MOV.U32 R16, RZ, RZ, R8 ;  /* 0x000000ffff107224 */ /* 0x000fe400078e0008 */
[----:B------:R-:W-:-:S05]  /*10d60*/  PLOP3.LUT P0, PT, PT, PT, UP0, 0x80, 0x8 ;  /* 0x000000000008781c */ /* 0x000fca0003f0f008 */
[----:B------:R-:W-:-:S08]  /*10d70*/  @!UP0 UMOV UR7, URZ ;  /* 0x000000ff00078c82 */ /* 0x000fd00008000000 */
[----:B------:R-:W0:Y:S02]  /*10d80*/  @!P0 LDS R4, [UR18] ;  /* 0x00000012ff048984 */ /* 0x000e240008000800 */
[----:B0-----:R-:W0:Y:S02]  /*10d90*/  @!P0 I2F.F64 R4, R4 ;  /* 0x0000000400048312 */ /* 0x001e240000201c00 */
[----:B0-----:R-:W-:-:S07]  /*10da0*/  @!P0 DMUL R4, R16, R4 ;  /* 0x0000000410048228 */ /* 0x001fce0000000000 */
[----:B------:R0:W-:Y:S02]  /*10db0*/  @!P0 STL.64 [R1+0x80], R4 ;  /* 0x0000800401008387 */ /* 0x0001e40000100a00 */
[----:B0-----:R-:W-:Y:S02]  /*10dc0*/  IMAD.MOV.U32 R4, RZ, RZ, R14 ;  /* 0x000000ffff047224 */ /* 0x001fe400078e000e */
        /* <DEDUP_REMOVED lines=11> */
.L_x_2536:
[----:B------:R-:W-:-:S09]  /*10e80*/  UISETP.GE.U32.AND UP0, UPT, UR19, UR24, UPT ;  /* 0x000000181300728c */ /* 0x000fd2000bf06070 */
[----:B------:R-:W-:Y:S05]  /*10e90*/  BRA.U !UP0, `(.L_x_2535) ;  /* 0x0000000508c47547 */ /* 0x000fea000b800000 */
[----:B------:R-:W-:Y:S01]  /*10ea0*/  UIADD3 UR8, UPT, UPT, UR19, -UR17, URZ ;  /* 0x8000001113087290 */ /* 0x000fe2000fffe0ff */
[----:B------:R-:W-:-:S08]  /*10eb0*/  HFMA2 R6, -RZ, RZ, 0, 5.9604644775390625e-08 ;  /* 0x00000001ff067431 */ /* 0x000fd000000001ff */
        /* <DEDUP_REMOVED lines=27> */
.L_x_2537:
        /* <DEDUP_REMOVED lines=24> */
.L_x_2539:
[----:B------:R-:W-:Y:S05]  /*111f0*/  BSYNC.RECONVERGENT B0 ;  /* 0x0000000000007941 */ /* 0x000fea0003800200 */
.L_x_2538:
        /* <DEDUP_REMOVED lines=24> */
.L_x_2540:
        /* <DEDUP_REMOVED lines=24> */
.L_x_2542:
[----:B------:R-:W-:Y:S05]  /*11500*/  BSYNC.RECONVERGENT B0 ;  /* 0x0000000000007941 */ /* 0x000fea0003800200 */
.L_x_2541:
        /* <DEDUP_REMOVED lines=10> */
.L_x_2535:
[----:B------:R-:W-:-:S09]  /*115b0*/  ULEA UR8, UR7, UR9, 0x3 ;  /* 0x0000000907087291 */ /* 0x000fd2000f8e18ff */
[----:B0-2---:R-:W2:Y:S01]  /*115c0*/  LDL.64 R6, [UR8] ;  /* 0x00000008ff067983 */ /* 0x005ea20008100a00 */
        /* <DEDUP_REMOVED lines=43> */
.L_x_2543:
        /* <DEDUP_REMOVED lines=30> */
.L_x_2545:
[----:B------:R-:W-:Y:S05]  /*11a60*/  BSYNC.RECONVERGENT B0 ;  /* 0x0000000000007941 */ /* 0x000fea0003800200 */
.L_x_2544:
        /* <DEDUP_REMOVED lines=35> */
.L_x_2549:
        /* <DEDUP_REMOVED lines=24> */
.L_x_2551:
[----:B------:R-:W-:Y:S05]  /*11e20*/  BSYNC.RECONVERGENT B0 ;  /* 0x0000000000007941 */ /* 0x000fea0003800200 */
.L_x_2550:
        /* <DEDUP_REMOVED lines=24> */
.L_x_2552:
[----:B------:R-:W0:Y:S01]  /*11fb0*/  MUFU.RCP64H R23, R17 ;  /* 0x0000001100177308 */ /* 0x000e220000001800 */
[----:B------:R-:W-:Y:S01]  /*11fc0*/  IMAD.MOV.U32 R22, RZ, RZ, 0x1 ;  /* 0x00000001ff167424 */ /* 0x000fe200078e00ff */
        /* <DEDUP_REMOVED lines=22> */
.L_x_2554:
[----:B------:R-:W-:Y:S05]  /*12130*/  BSYNC.RECONVERGENT B0 ;  /* 0x0000000000007941 */ /* 0x000fea0003800200 */
.L_x_2553:
        /* <DEDUP_REMOVED lines=8> */
.L_x_2547:
[----:B------:R-:W0:Y:S01]  /*121c0*/  LDS R6, [UR18+0x4] ;  /* 0x00000412ff067984 */ /* 0x000e220008000800 */
[----:B------:R-:W-:Y:S01]  /*121d0*/  DMUL R4, R2, R14 ;  /* 0x0000000e02047228 */ /* 0x000fe20000000000 */
[----:B------:R-:W-:Y:S01]  /*121e0*/  UMOV UR7, 0x1 ;  /* 0x0000000100077882 */ /* 0x000fe20000000000 */
[----:B0-----:R-:W0:Y:S06]  /*121f0*/  I2F.F64 R6, R6 ;  /* 0x0000000600067312 */ /* 0x001e2c0000201c00 */
[----:B0-----:R-:W-:-:S07]  /*12200*/  DMUL R6, R4, R6 ;  /* 0x0000000604067228 */ /* 0x001fce0000000000 */
[----:B------:R2:W-:Y:S01]  /*12210*/  STL.64 [R1+0x88], R6 ;  /* 0x0000880601007387 */ /* 0x0005e20000100a00 */
[----:B------:R-:W-:Y:S05]  /*12220*/  BRA `(.L_x_2548) ;  /* 0x0000000000147947 */ /* 0x000fea0003800000 */
.L_x_2546:
[----:B------:R-:W0:Y:S01]  /*12230*/  LDS R6, [UR18] ;  /* 0x00000012ff067984 */ /* 0x000e220008000800 */
[----:B------:R-:W-:Y:S01]  /*12240*/  UMOV UR7, URZ ;  /* 0x000000ff00077c82 */ /* 0x000fe20008000000 */
[----:B0-----:R-:W0:Y:S02]  /*12250*/  I2F.F64 R6, R6 ;  /* 0x0000000600067312 */ /* 0x001e240000201c00 */
[----:B0-----:R-:W-:-:S07]  /*12260*/  DMUL R6, R14, R6 ;  /* 0x000000060e067228 */ /* 0x001fce0000000000 */
[----:B------:R0:W-:Y:S04]  /*12270*/  STL.64 [R1+0x80], R6 ;  /* 0x0000800601007387 */ /* 0x0001e80000100a00 */
.L_x_2548:
        /* <DEDUP_REMOVED lines=40> */
.L_x_2555:
        /* <DEDUP_REMOVED lines=28> */
[----:B------:R-:W-:Y:S01]  /*126c0*/  MOV R8, R30 ;  /* 0x0000001e00087202 */ /* 0x000fe20000000f00 */
[----:B------:R-:W-:-:S07]  /*126d0*/  IMAD.MOV.U32 R9, RZ, RZ, R31 ;  /* 0x000000ffff097224 */ /* 0x000fce00078e001f */
.L_x_2557:
[----:B------:R-:W-:Y:S05]  /*126e0*/  BSYNC.RECONVERGENT B0 ;  /* 0x0000000000007941 */ /* 0x000fea0003800200 */
.L_x_2556:
[----:B------:R-:W-:Y:S01]  /*126f0*/  UISETP.NE.AND UP0, UPT, UR19, UR16, UPT ;  /* 0x000000101300728c */ /* 0x000fe2000bf05270 */
[----:B------:R-:W-:-:S08]  /*12700*/  DMUL R8, R14, R8 ;  /* 0x000000080e087228 */ /* 0x000fd00000000000 */
[----:B------:R-:W-:Y:S05]  /*12710*/  BRA.U UP0, `(.L_x_2558) ;  /* 0xffffffe5007c7547 */ /* 0x000fea000b83ffff */
.L_x_2506:
        /* <DEDUP_REMOVED lines=33> */
.L_x_2560:
[----:B------:R-:W0:Y:S01]  /*12930*/  S2UR UR5, SR_CgaCtaId ;  /* 0x00000000000579c3 */ /* 0x000e220000008800 */
[----:B------:R-:W-:Y:S01]  /*12940*/  UMOV UR6, 0xd9d7bdbb ;  /* 0xd9d7bdbb00067882 */ /* 0x000fe20000000000 */
[----:B------:R-:W-:Y:S01]  /*12950*/  UMOV UR7, 0x3ddb7cdf ;  /* 0x3ddb7cdf00077882 */ /* 0x000fe20000000000 */
[----:B------:R-:W-:Y:S01]  /*12960*/  UMOV UR4, 0x400 ;  /* 0x0000040000047882 */ /* 0x000fe20000000000 */
[----:B------:R-:W-:Y:S01]  /*12970*/  DSETP.GEU.AND P0, PT, R10, UR6, PT ;  /* 0x000000060a007e2a */ /* 0x000fe2000bf0e000 */
[----:B------:R-:W-:Y:S01]  /*12980*/  UIADD3 UR4, UPT, UPT, UR4, 0x10c0, URZ ;  /* 0x000010c004047890 */ /* 0x000fe2000fffe0ff */
[----:B------:R-:W-:Y:S01]  /*12990*/  PRMT R0, RZ, 0x7610, R0 ;  /* 0x00007610ff007816 */ /* 0x000fe20000000000 */
[----:B------:R-:W-:Y:S01]  /*129a0*/  UMOV UR7, 0x1 ;  /* 0x0000000100077882 */ /* 0x000fe20000000000 */
[----:B------:R-:W-:Y:S02]  /*129b0*/  PRMT R40, RZ, 0x7610, R40 ;  /* 0x00007610ff287816 */ /* 0x000fe40000000028 */
[----:B------:R-:W-:-:S02]  /*129c0*/  FSEL R4, R10, RZ, P0 ;  /* 0x000000ff0a047208 */ /* 0x000fc40000000000 */
[----:B------:R-:W-:Y:S02]  /*129d0*/  FSEL R5, R11, 1.875, P0 ;  /* 0x3ff000000b057808 */ /* 0x000fe40000000000 */
[----:B------:R-:W-:Y:S01]  /*129e0*/  MOV R41, RZ ;  /* 0x000000ff00297202 */ /* 0x000fe20000000f00 */
[----:B0-----:R-:W-:-:S03]  /*129f0*/  ULEA UR6, UR5, UR4, 0x18 ;  /* 0x0000000405067291 */ /* 0x001fc6000f8ec0ff */
[----:B------:R-:W-:-:S09]  /*12a00*/  UMOV UR4, URZ ;  /* 0x000000ff00047c82 */ /* 0x000fd20008000000 */
.L_x_2567:
[----:B0-----:R-:W0:Y:S01]  /*12a10*/  MUFU.RCP64H R3, R5 ;  /* 0x0000000500037308 */ /* 0x001e220000001800 */
        /* <DEDUP_REMOVED lines=23> */
.L_x_2562:
[----:B------:R-:W-:Y:S05]  /*12b90*/  BSYNC.RECONVERGENT B0 ;  /* 0x0000000000007941 */ /* 0x000fea0003800200 */
.L_x_2561:
        /* <DEDUP_REMOVED lines=9> */
.L_x_2564:
        /* <DEDUP_REMOVED lines=53> */
.L_x_2563:
[----:B0-----:R-:W-:Y:S02]  /*12f80*/  IMAD.MOV.U32 R12, RZ, RZ, R2 ;  /* 0x000000ffff0c7224 */ /* 0x001fe400078e0002 */
[----:B------:R-:W-:Y:S01]  /*12f90*/  IMAD.MOV.U32 R13, RZ, RZ, R3 ;  /* 0x000000ffff0d7224 */ /* 0x000fe200078e0003 */
[----:B------:R-:W-:Y:S06]  /*12fa0*/  BRA.U !UP1, `(.L_x_2565) ;  /* 0x0000000109ec7547 */ /* 0x000fec000b800000 */
[----:B------:R-:W-:Y:S02]  /*12fb0*/  LOP3.LUT P0, RZ, R40, 0x4, RZ, 0xc0, !PT ;  /* 0x0000000428ff7812 */ /* 0x000fe4000780c0ff */
[----:B------:R-:W-:Y:S02]  /*12fc0*/  LOP3.LUT P1, RZ, R0, 0x2, RZ, 0xc0, !PT ;  /* 0x0000000200ff7812 */ /* 0x000fe4000782c0ff */
[----:B------:R-:W-:-:S09]  /*12fd0*/  MOV R14, R41 ;  /* 0x00000029000e7202 */ /* 0x000fd20000000f00 */
        /* <DEDUP_REMOVED lines=27> */
.L_x_2566:
[----:B------:R-:W-:-:S05]  /*13190*/  @P1 LEA R15, R14, R1, 0x3 ;  /* 0x000000010e0f1211 */ /* 0x000fca00078e18ff */
        /* <DEDUP_REMOVED lines=15> */
[----:B------:R-:W-:Y:S01]  /*13290*/  IADD3 R41, PT, PT, R14, 0x1, RZ ;  /* 0x000000010e297810 */ /* 0x000fe20007ffe0ff */
[----:B--2---:R-:W-:-:S07]  /*132a0*/  DMUL R2, R38, R2 ;  /* 0x0000000226027228 */ /* 0x004fce0000000000 */
[----:B------:R0:W-:Y:S02]  /*132b0*/  STL.64 [R16], R2 ;  /* 0x0000000210007387 */ /* 0x0001e40000100a00 */
[----:B0-----:R-:W-:-:S04]  /*132c0*/  LOP3.LUT R2, R0, 0x1, RZ, 0xc0, !PT ;  /* 0x0000000100027812 */ /* 0x001fc800078ec0ff */
[----:B------:R-:W-:-:S13]  /*132d0*/  ISETP.NE.U32.AND P0, PT, R2, 0x1, PT ;  /* 0x000000010200780c */ /* 0x000fda0003f05070 */
[----:B------:R-:W-:Y:S05]  /*132e0*/  @P0 BRA `(.L_x_2565) ;  /* 0x00000000001c0947 */ /* 0x000fea0003800000 */
[----:B------:R-:W2:Y:S04]  /*132f0*/  LDL.64 R2, [R16+0x8] ;  /* 0x0000080010027983 */ /* 0x000ea80000100a00 */
[----:B------:R-:W3:Y:S01]  /*13300*/  LDL.64 R6, [R16+0x10] ;  /* 0x0000100010067983 */ /* 0x000ee20000100a00 */
[----:B------:R-:W-:Y:S01]  /*13310*/  VIADD R41, R14, 0x3 ;  /* 0x000000030e297836 */ /* 0x000fe20000000000 */
[C---:B--2---:R-:W-:Y:S02]  /*13320*/  DMUL R2, R38.reuse, R2 ;  /* 0x0000000226027228 */ /* 0x044fe40000000000 */
[----:B---3--:R-:W-:-:S05]  /*13330*/  DMUL R6, R38, R6 ;  /* 0x0000000626067228 */ /* 0x008fca0000000000 */
[----:B------:R0:W-:Y:S04]  /*13340*/  STL.64 [R16+0x8], R2 ;  /* 0x0000080210007387 */ /* 0x0001e80000100a00 */
[----:B------:R0:W-:Y:S02]  /*13350*/  STL.64 [R16+0x10], R6 ;  /* 0x0000100610007387 */ /* 0x0001e40000100a00 */
.L_x_2565:
[----:B------:R-:W-:Y:S01]  /*13360*/  UISETP.NE.AND UP0, UPT, UR4, UR38, UPT ;  /* 0x000000260400728c */ /* 0x000fe2000bf05270 */
[----:B------:R-:W-:Y:S01]  /*13370*/  VIADD R40, R40, 0x1 ;  /* 0x0000000128287836 */ /* 0x000fe20000000000 */
[----:B------:R-:W-:Y:S01]  /*13380*/  UIADD3 UR5, UPT, UPT, UR4, 0x1, URZ ;  /* 0x0000000104057890 */ /* 0x000fe2000fffe0ff */
[----:B------:R-:W-:Y:S01]  /*13390*/  IADD3 R0, PT, PT, R0, 0x1, RZ ;  /* 0x0000000100007810 */ /* 0x000fe20007ffe0ff */
[----:B------:R-:W-:-:S05]  /*133a0*/  UIADD3 UR7, UPT, UPT, UR7, 0x2, URZ ;  /* 0x0000000207077890 */ /* 0x000fca000fffe0ff */
[----:B------:R-:W-:Y:S01]  /*133b0*/  UMOV UR4, UR5 ;  /* 0x0000000500047c82 */ /* 0x000fe20008000000 */
[----:B------:R-:W-:Y:S06]  /*133c0*/  BRA.U UP0, `(.L_x_2567) ;  /* 0xfffffff500907547 */ /* 0x000fec000b83ffff */
.L_x_2500:
[----:B------:R-:W-:Y:S01]  /*133d0*/  ISETP.GT.U32.AND P0, PT, R42, 0x63, PT ;  /* 0x000000632a00780c */ /* 0x000fe20003f04070 */
[----:B------:R-:W-:-:S12]  /*133e0*/  BSSY.RECONVERGENT B0, `(.L_x_2499) ;  /* 0x000004f000007945 */ /* 0x000fd80003800200 */
[----:B------:R-:W-:Y:S05]  /*133f0*/  @P0 BRA `(.L_x_2568) ;  /* 0x0000000400340947 */ /* 0x000fea0003800000 */
[----:B------:R-:W2:Y:S01]  /*13400*/  I2F.U32.RP R0, UR42 ;  /* 0x0000002a00007d06 */ /* 0x000ea20008209000 */
[----:B0-----:R-:W-:Y:S01]  /*13410*/  IMAD R6, RZ, RZ, -UR42 ;  /* 0x8000002aff067e24 */ /* 0x001fe2000f8e02ff */
[----:B------:R-:W-:Y:S01]  /*13420*/  ISETP.NE.U32.AND P2, PT, RZ, UR42, PT ;  /* 0x0000002aff007c0c */ /* 0x000fe2000bf45070 */
[----:B------:R-:W-:Y:S01]  /*13430*/  IMAD.MOV.U32 R2, RZ, RZ, RZ ;  /* 0x000000ffff027224 */ /* 0x000fe200078e00ff */
[----:B------:R-:W-:Y:S04]  /*13440*/  BSSY.RECONVERGENT B1, `(.L_x_2569) ;  /* 0x000002a000017945 */ /* 0x000fe80003800200 */
[----:B--2---:R-:W0:Y:S02]  /*13450*/  MUFU.RCP R0, R0 ;  /* 0x0000000000007308 */ /* 0x004e240000001000 */
[----:B0-----:R-:W-:-:S06]  /*13460*/  VIADD R0, R0, 0xffffffe ;  /* 0x0ffffffe00007836 */ /* 0x001fcc0000000000 */
[----:B------:R0:W2:Y:S02]  /*13470*/  F2I.FTZ.U32.TRUNC.NTZ R3, R0 ;  /* 0x0000000000037305 */ /* 0x0000a4000021f000 */
[----:B0-----:R-:W-:-:S04]  /*13480*/  IADD3 R0, PT, PT, R42, UR42, RZ ;  /* 0x0000002a2a007c10 */ /* 0x001fc8000fffe0ff */
        /* <DEDUP_REMOVED lines=29> */
.L_x_2571:
[----:B0-----:R-:W-:-:S06]  /*13660*/  LEA R2, R0, R1, 0x3 ;  /* 0x0000000100027211 */ /* 0x001fcc00078e18ff */
[----:B------:R-:W2:Y:S01]  /*13670*/  LDL.64 R2, [R2] ;  /* 0x0000000002027983 */ /* 0x000ea20000100a00 */
[C---:B------:R-:W-:Y:S01]  /*13680*/  IMAD R5, R0.reuse, 0x8, R7 ;  /* 0x0000000800057824 */ /* 0x040fe200078e0207 */
[----:B------:R-:W-:Y:S01]  /*13690*/  IADD3 R0, PT, PT, R0, UR42, RZ ;  /* 0x0000002a00007c10 */ /* 0x000fe2000fffe0ff */
[----:B------:R-:W-:-:S05]  /*136a0*/  VIADD R4, R4, 0x1 ;  /* 0x0000000104047836 */ /* 0x000fca0000000000 */
[----:B------:R-:W-:Y:S01]  /*136b0*/  ISETP.NE.AND P0, PT, R4, R6, PT ;  /* 0x000000060400720c */ /* 0x000fe20003f05270 */
[----:B--2---:R0:W-:-:S12]  /*136c0*/  STS.64 [R5], R2 ;  /* 0x0000000205007388 */ /* 0x0041d80000000a00 */
[----:B------:R-:W-:Y:S05]  /*136d0*/  @P0 BRA `(.L_x_2571) ;  /* 0xfffffffc00e00947 */ /* 0x000fea000383ffff */
.L_x_2570:
[----:B------:R-:W-:Y:S05]  /*136e0*/  BSYNC.RECONVERGENT B1 ;  /* 0x0000000000017941 */ /* 0x000fea0003800200 */
.L_x_2569:
[----:B------:R-:W-:Y:S05]  /*136f0*/  @!P1 BRA `(.L_x_2568) ;  /* 0x0000000000749947 */ /* 0x000fea0003800000 */
[----:B0-----:R-:W0:Y:S01]  /*13700*/  S2R R3, SR_CgaCtaId ;  /* 0x0000000000037919 */ /* 0x001e220000008800 */
[----:B------:R-:W-:-:S05]  /*13710*/  MOV R2, 0x400 ;  /* 0x0000040000027802 */ /* 0x000fca0000000f00 */
[----:B------:R-:W-:-:S05]  /*13720*/  VIADD R2, R2, 0x1040 ;  /* 0x0000104002027836 */ /* 0x000fca0000000000 */
[----:B0-----:R-:W-:-:S07]  /*13730*/  LEA R13, R3, R2, 0x18 ;  /* 0x00000002030d7211 */ /* 0x001fce00078ec0ff */
.L_x_2572:
[C---:B------:R-:W-:Y:S02]  /*13740*/  VIADD R4, R0.reuse, UR42 ;  /* 0x0000002a00047c36 */ /* 0x040fe40008000000 */
[----:B------:R-:W-:-:S03]  /*13750*/  IMAD R3, R0, 0x8, R1 ;  /* 0x0000000800037824 */ /* 0x000fc600078e0201 */
[C---:B------:R-:W-:Y:S02]  /*13760*/  IADD3 R2, PT, PT, R4.reuse, UR42, RZ ;  /* 0x0000002a04027c10 */ /* 0x040fe4000fffe0ff */
        /* <DEDUP_REMOVED lines=8> */
[----:B------:R-:W-:Y:S01]  /*137f0*/  LEA R14, R0, R13, 0x3 ;  /* 0x0000000d000e7211 */ /* 0x000fe200078e18ff */
[----:B------:R-:W-:-:S02]  /*13800*/  IMAD.U32 R0, RZ, RZ, UR42 ;  /* 0x0000002aff007e24 */ /* 0x000fc4000f8e00ff */
[----:B------:R-:W-:-:S03]  /*13810*/  IMAD.U32 R10, RZ, RZ, UR42 ;  /* 0x0000002aff0a7e24 */ /* 0x000fc6000f8e00ff */
[----:B------:R-:W-:Y:S01]  /*13820*/  LEA R0, R0, R14, 0x3 ;  /* 0x0000000e00007211 */ /* 0x000fe200078e18ff */
[----:B------:R-:W-:-:S04]  /*13830*/  IMAD.U32 R12, RZ, RZ, UR42 ;  /* 0x0000002aff0c7e24 */ /* 0x000fc8000f8e00ff */
[----:B------:R-:W-:-:S05]  /*13840*/  IMAD R10, R10, 0x8, R0 ;  /* 0x000000080a0a7824 */ /* 0x000fca00078e0200 */
[----:B------:R-:W-:Y:S01]  /*13850*/  LEA R12, R12, R10, 0x3 ;  /* 0x0000000a0c0c7211 */ /* 0x000fe200078e18ff */
[----:B---3--:R-:W-:Y:S04]  /*13860*/  STS.64 [R14], R2 ;  /* 0x000000020e007388 */ /* 0x008fe80000000a00 */
[----:B--2---:R0:W-:Y:S04]  /*13870*/  STS.64 [R0], R4 ;  /* 0x0000000400007388 */ /* 0x0041e80000000a00 */
[----:B----4-:R2:W-:Y:S04]  /*13880*/  STS.64 [R10], R6 ;  /* 0x000000060a007388 */ /* 0x0105e80000000a00 */
[----:B-----5:R2:W-:Y:S01]  /*13890*/  STS.64 [R12], R8 ;  /* 0x000000080c007388 */ /* 0x0205e20000000a00 */
[----:B0-----:R-:W-:-:S05]  /*138a0*/  VIADD R0, R11, UR42 ;  /* 0x0000002a0b007c36 */ /* 0x001fca0008000000 */
[----:B------:R-:W-:-:S13]  /*138b0*/  ISETP.GE.U32.AND P0, PT, R0, 0x64, PT ;  /* 0x000000640000780c */ /* 0x000fda0003f06070 */
[----:B--2---:R-:W-:Y:S05]  /*138c0*/  @!P0 BRA `(.L_x_2572) ;  /* 0xfffffffc009c8947 */ /* 0x004fea000383ffff */
.L_x_2568:
[----:B------:R-:W-:Y:S05]  /*138d0*/  BSYNC.RECONVERGENT B0 ;  /* 0x0000000000007941 */ /* 0x000fea0003800200 */
.L_x_2499:
        /* <DEDUP_REMOVED lines=13> */
[----:B------:R-:W-:Y:S02]  /*139b0*/  HFMA2 R8, -RZ, RZ, 0, 2.98023223876953125e-07 ;  /* 0x00000005ff087431 */ /* 0x000fe400000001ff */
[----:B------:R-:W-:Y:S01]  /*139c0*/  IMAD.MOV.U32 R4, RZ, RZ, 0x2 ;  /* 0x00000002ff047424 */ /* 0x000fe200078e00ff */
[----:B------:R-:W-:Y:S01]  /*139d0*/  MOV R5, 0x3 ;  /* 0x0000000300057802 */ /* 0x000fe20000000f00 */
[----:B------:R-:W-:Y:S01]  /*139e0*/  IMAD.MOV.U32 R6, RZ, RZ, 0x1 ;  /* 0x00000001ff067424 */ /* 0x000fe200078e00ff */
[----:B------:R-:W-:Y:S01]  /*139f0*/  MOV R11, 0x7 ;  /* 0x00000007000b7802 */ /* 0x000fe20000000f00 */
[----:B------:R-:W-:Y:S02]  /*13a00*/  IMAD.MOV.U32 R7, RZ, RZ, 0x4 ;  /* 0x00000004ff077424 */ /* 0x000fe400078e00ff */
[----:B------:R-:W-:Y:S02]  /*13a10*/  IMAD.MOV.U32 R9, RZ, RZ, 0x8 ;  /* 0x00000008ff097424 */ /* 0x000fe400078e00ff */
[----:B------:R-:W-:Y:S01]  /*13a20*/  IMAD.MOV.U32 R10, RZ, RZ, 0x6 ;  /* 0x00000006ff0a7424 */ /* 0x000fe200078e00ff */
[----:B------:R3:W-:Y:S01]  /*13a30*/  STL.128 [R1], R4 ;  /* 0x0000000401007387 */ /* 0x0007e20000100c00 */
[----:B------:R-:W-:Y:S01]  /*13a40*/  ISETP.GT.U32.AND P1, PT, R42, 0xf, PT ;  /* 0x0000000f2a00780c */ /* 0x000fe20003f24070 */
[----:B0-----:R-:W-:-:S02]  /*13a50*/  IMAD.WIDE R12, R43, 0x4, R12 ;  /* 0x000000042b0c7825 */ /* 0x001fc400078e020c */
[----:B------:R3:W-:Y:S01]  /*13a60*/  STL.128 [R1+0x10], R8 ;  /* 0x0000100801007387 */ /* 0x0007e20000100c00 */
[----:B------:R-:W-:Y:S01]  /*13a70*/  BSSY.RECONVERGENT B0, `(.L_x_2573) ;  /* 0x000001d000007945 */ /* 0x000fe20003800200 */
[----:B-1----:R-:W-:Y:S02]  /*13a80*/  CS2R R2, SRZ ;  /* 0x0000000000027805 */ /* 0x002fe4000001ff00 */
[----:B------:R3:W5:Y:S01]  /*13a90*/  LDG.E R12, desc[UR36][R12.64] ;  /* 0x000000240c0c7981 */ /* 0x000762000c1e1900 */
[----:B------:R-:W-:Y:S01]  /*13aa0*/  BAR.SYNC.DEFER_BLOCKING 0x0 ;  /* 0x0000000000007b1d */ /* 0x000fe20000010000 */
[----:B--2---:R-:W-:-:S04]  /*13ab0*/  @P0 VIADD R0, R0, 0xffffffff ;  /* 0xffffffff00000836 */ /* 0x004fc80000000000 */
[--C-:B------:R-:W-:Y:S01]  /*13ac0*/  @P0 IMAD.MOV.U32 R2, RZ, RZ, R0.reuse ;  /* 0x000000ffff020224 */ /* 0x100fe200078e0000 */
[----:B------:R-:W-:Y:S01]  /*13ad0*/  @P0 SHF.R.S32.HI R3, RZ, 0x1f, R0 ;  /* 0x0000001fff030819 */ /* 0x000fe20000011400 */
[----:B---3--:R-:W-:Y:S06]  /*13ae0*/  @P1 BRA `(.L_x_2574) ;  /* 0x0000000000541947 */ /* 0x008fec0003800000 */
[----:B------:R-:W-:Y:S01]  /*13af0*/  I2FP.F32.U32 R4, R42 ;  /* 0x0000002a00047245 */ /* 0x000fe20000201000 */
[----:B------:R-:W-:Y:S03]  /*13b00*/  BSSY.RECONVERGENT B1, `(.L_x_2575) ;  /* 0x000000c000017945 */ /* 0x000fe60003800200 */
[----:B------:R-:W-:Y:S01]  /*13b10*/  IADD3 R0, PT, PT, R4, -0xd000000, RZ ;  /* 0xf300000004007810 */ /* 0x000fe20007ffe0ff */
[----:B------:R0:W1:Y:S03]  /*13b20*/  MUFU.RSQ R5, R4 ;  /* 0x0000000400057308 */ /* 0x0000660000001400 */
[----:B------:R-:W-:-:S13]  /*13b30*/  ISETP.GT.U32.AND P0, PT, R0, 0x727fffff, PT ;  /* 0x727fffff0000780c */ /* 0x000fda0003f04070 */
[----:B0-----:R-:W-:Y:S05]  /*13b40*/  @!P0 BRA `(.L_x_2576) ;  /* 0x00000000000c8947 */ /* 0x001fea0003800000 */
[----:B------:R-:W-:-:S07]  /*13b50*/  MOV R8, 0x13b70 ;  /* 0x00013b7000087802 */ /* 0x000fce0000000f00 */
[----:B-1---5:R-:W-:Y:S05]  /*13b60*/  CALL.REL.NOINC `($__internal_35_$__cuda_sm20_sqrt_rn_f32_slowpath) ;  /* 0x0000002c00f87944 */ /* 0x022fea0003c00000 */
[----:B------:R-:W-:Y:S05]  /*13b70*/  BRA `(.L_x_2577) ;  /* 0x0000000000107947 */ /* 0x000fea0003800000 */
.L_x_2576:
[----:B-1----:R-:W-:Y:S01]  /*13b80*/  FMUL.FTZ R0, R4, R5 ;  /* 0x0000000504007220 */ /* 0x002fe20000410000 */
[----:B------:R-:W-:-:S03]  /*13b90*/  FMUL.FTZ R5, R5, 0.5 ;  /* 0x3f00000005057820 */ /* 0x000fc60000410000 */
[----:B------:R-:W-:-:S04]  /*13ba0*/  FFMA R4, -R0, R0, R4 ;  /* 0x0000000000047223 */ /* 0x000fc80000000104 */
[----:B------:R-:W-:-:S07]  /*13bb0*/  FFMA R0, R4, R5, R0 ;  /* 0x0000000504007223 */ /* 0x000fce0000000000 */
.L_x_2577:
[----:B------:R-:W-:Y:S05]  /*13bc0*/  BSYNC.RECONVERGENT B1 ;  /* 0x0000000000017941 */ /* 0x000fea0003800200 */
.L_x_2575:
[----:B------:R-:W0:Y:S01]  /*13bd0*/  S2UR UR5, SR_CgaCtaId ;  /* 0x00000000000579c3 */ /* 0x000e220000008800 */
[----:B------:R-:W-:Y:S01]  /*13be0*/  UMOV UR4, 0x400 ;  /* 0x0000040000047882 */ /* 0x000fe20000000000 */
[----:B------:R-:W1:Y:S01]  /*13bf0*/  F2I.TRUNC.NTZ R0, R0 ;  /* 0x0000000000007305 */ /* 0x000e62000020f100 */
[----:B------:R-:W-:-:S04]  /*13c00*/  UIADD3 UR4, UPT, UPT, UR4, 0x1000, URZ ;  /* 0x0000100004047890 */ /* 0x000fc8000fffe0ff */
[----:B0-----:R-:W-:-:S06]  /*13c10*/  ULEA UR4, UR5, UR4, 0x18 ;  /* 0x0000000405047291 */ /* 0x001fcc000f8ec0ff */
[----:B------:R-:W-:-:S05]  /*13c20*/  LEA R4, R42, UR4, 0x2 ;  /* 0x000000042a047c11 */ /* 0x000fca000f8e10ff */
[----:B-1----:R0:W-:Y:S02]  /*13c30*/  STS [R4], R0 ;  /* 0x0000000004007388 */ /* 0x0021e40000000800 */
.L_x_2574:
[----:B------:R-:W-:Y:S05]  /*13c40*/  BSYNC.RECONVERGENT B0 ;  /* 0x0000000000007941 */ /* 0x000fea0003800200 */
.L_x_2573:
        /* <DEDUP_REMOVED lines=18> */
[----:B-----5:R-:W-:Y:S05]  /*13d70*/  CALL.REL.NOINC `($__internal_32_$__cuda_sm20_dblrcp_rn_slowpath_v3) ;  /* 0x0000002000887944 */ /* 0x020fea0003c00000 */
.L_x_2578:
        /* <DEDUP_REMOVED lines=21> */
[----:B-----5:R-:W-:Y:S05]  /*13ed0*/  CALL.REL.NOINC `($__internal_33_$__cuda_sm20_div_rn_f64_full) ;  /* 0x0000002000d87944 */ /* 0x020fea0003c00000 */
[----:B------:R-:W-:Y:S02]  /*13ee0*/  IMAD.MOV.U32 R4, RZ, RZ, R76 ;  /* 0x000000ffff047224 */ /* 0x000fe400078e004c */
[----:B------:R-:W-:-:S07]  /*13ef0*/  IMAD.MOV.U32 R5, RZ, RZ, R77 ;  /* 0x000000ffff057224 */ /* 0x000fce00078e004d */
.L_x_2579:
        /* <DEDUP_REMOVED lines=11> */
.L_x_2596:
        /* <DEDUP_REMOVED lines=59> */
.L_x_2585:
        /* <DEDUP_REMOVED lines=156> */
.L_x_2584:
[----:B------:R-:W-:-:S07]  /*14d20*/  IADD3 R18, PT, PT, R43, -0x1, RZ ;  /* 0xffffffff2b127810 */ /* 0x000fce0007ffe0ff */
.L_x_2583:
[----:B------:R-:W-:Y:S05]  /*14d30*/  BSYNC.RECONVERGENT B1 ;  /* 0x0000000000017941 */ /* 0x000fea0003800200 */
.L_x_2582:
        /* <DEDUP_REMOVED lines=92> */
.L_x_2587:
[----:B------:R-:W-:Y:S05]  /*15300*/  BSYNC.RECONVERGENT B1 ;  /* 0x0000000000017941 */ /* 0x000fea0003800200 */
.L_x_2586:
        /* <DEDUP_REMOVED lines=51> */
.L_x_2589:
[----:B------:R-:W-:Y:S05]  /*15640*/  BSYNC.RECONVERGENT B1 ;  /* 0x0000000000017941 */ /* 0x000fea0003800200 */
.L_x_2588:
        /* <DEDUP_REMOVED lines=24> */
.L_x_2581:
[----:B------:R-:W-:Y:S05]  /*157d0*/  BSYNC.RECONVERGENT B0 ;  /* 0x0000000000007941 */ /* 0x000fea0003800200 */
.L_x_2580:
        /* <DEDUP_REMOVED lines=54> */
[----:B-----5:R-:W-:Y:S05]  /*15b40*/  CALL.REL.NOINC `($__internal_34_$__cuda_sm20_dsqrt_rn_f64_mediumpath_v1) ;  /* 0x0000000c003c7944 */ /* 0x020fea0003c00000 */
[----:B------:R-:W-:Y:S01]  /*15b50*/  MOV R20, R30 ;  /* 0x0000001e00147202 */ /* 0x000fe20000000f00 */
[----:B------:R-:W-:-:S07]  /*15b60*/  IMAD.MOV.U32 R21, RZ, RZ, R31 ;  /* 0x000000ffff157224 */ /* 0x000fce00078e001f */
.L_x_2591:
[----:B------:R-:W-:Y:S05]  /*15b70*/  BSYNC.RECONVERGENT B0 ;  /* 0x0000000000007941 */ /* 0x000fea0003800200 */
.L_x_2590:
        /* <DEDUP_REMOVED lines=31> */
[----:B-----5:R-:W-:Y:S05]  /*15d70*/  CALL.REL.NOINC `($__internal_33_$__cuda_sm20_div_rn_f64_full) ;  /* 0x0000000400307944 */ /* 0x020fea0003c00000 */
[----:B------:R-:W-:Y:S02]  /*15d80*/  IMAD.MOV.U32 R6, RZ, RZ, R76 ;  /* 0x000000ffff067224 */ /* 0x000fe400078e004c */
[----:B------:R-:W-:-:S07]  /*15d90*/  IMAD.MOV.U32 R7, RZ, RZ, R77 ;  /* 0x000000ffff077224 */ /* 0x000fce00078e004d */
.L_x_2593:
[----:B------:R-:W-:Y:S05]  /*15da0*/  BSYNC.RECONVERGENT B0 ;  /* 0x0000000000007941 */ /* 0x000fea0003800200 */
.L_x_2592:
        /* <DEDUP_REMOVED lines=26> */
.L_x_2595:
[----:B------:R-:W-:Y:S05]  /*15f50*/  BSYNC.RECONVERGENT B0 ;  /* 0x0000000000007941 */ /* 0x000fea0003800200 */
.L_x_2594:
[----:B------:R-:W-:-:S05]  /*15f60*/  VIADD R42, R42, 0x20 ;  /* 0x000000202a2a7836 */ /* 0x000fca0000000000 */
[----:B------:R-:W-:-:S13]  /*15f70*/  ISETP.GE.U32.AND P0, PT, R42, UR13, PT ;  /* 0x0000000d2a007c0c */ /* 0x000fda000bf06070 */
[----:B------:R-:W-:Y:S05]  /*15f80*/  @!P0 BRA `(.L_x_2596) ;  /* 0xffffffe000088947 */ /* 0x000fea000383ffff */
[----:B------:R-:W-:Y:S05]  /*15f90*/  EXIT ;  /* 0x000000000000794d */ /* 0x000fea0003800000 */
        .weak           $__internal_32_$__cuda_sm20_dblrcp_rn_slowpath_v3
        .type           $__internal_32_$__cuda_sm20_dblrcp_rn_slowpath_v3,@function
        .size           $__internal_32_$__cuda_sm20_dblrcp_rn_slowpath_v3,($__internal_33_$__cuda_sm20_div_rn_f64_full - $__internal_32_$__cuda_sm20_dblrcp_rn_slowpath_v3)
$__internal_32_$__cuda_sm20_dblrcp_rn_slowpath_v3:
        /* <DEDUP_REMOVED lines=25> */
.L_x_2600:
        /* <DEDUP_REMOVED lines=9> */
.L_x_2598:
[----:B------:R-:W-:Y:S01]  /*161c0*/  LOP3.LUT R5, R15, 0x80000, RZ, 0xfc, !PT ;  /* 0x000800000f057812 */ /* 0x000fe200078efcff */
[----:B------:R-:W-:-:S07]  /*161d0*/  IMAD.MOV.U32 R4, RZ, RZ, R14 ;  /* 0x000000ffff047224 */ /* 0x000fce00078e000e */
.L_x_2599:
[----:B------:R-:W-:Y:S05]  /*161e0*/  BSYNC B1 ;  /* 0x0000000000017941 */ /* 0x000fea0003800000 */
.L_x_2597:
[----:B------:R-:W-:Y:S02]  /*161f0*/  IMAD.MOV.U32 R9, RZ, RZ, R5 ;  /* 0x000000ffff097224 */ /* 0x000fe400078e0005 */
[----:B------:R-:W-:Y:S01]  /*16200*/  HFMA2 R5, -RZ, RZ, 0, 0 ;  /* 0x00000000ff057431 */ /* 0x000fe200000001ff */
[----:B------:R-:W-:Y:S01]  /*16210*/  MOV R8, R4 ;  /* 0x0000000400087202 */ /* 0x000fe20000000f00 */
[----:B------:R-:W-:-:S04]  /*16220*/  IMAD.MOV.U32 R4, RZ, RZ, R16 ;  /* 0x000000ffff047224 */ /* 0x000fc800078e0010 */
[----:B------:R-:W-:Y:S05]  /*16230*/  RET.REL.NODEC R4 `(_Z10mkstrxd_cuILi1ELi32EEviiiiPdPiiS1_dddS0_iS0_iS1_S1_S0_S0_bbbS0_S0_S1_S1_S0_S0_) ;  /* 0xfffffe9c04707950 */ /* 0x000fea0003c3ffff */
        .weak           $__internal_33_$__cuda_sm20_div_rn_f64_full
        .type           $__internal_33_$__cuda_sm20_div_rn_f64_full,@function
        .size           $__internal_33_$__cuda_sm20_div_rn_f64_full,($__internal_34_$__cuda_sm20_dsqrt_rn_f64_mediumpath_v1 - $__internal_33_$__cuda_sm20_div_rn_f64_full)
$__internal_33_$__cuda_sm20_div_rn_f64_full:
        /* <DEDUP_REMOVED lines=68> */
.L_x_2602:
        /* <DEDUP_REMOVED lines=17> */
.L_x_2605:
[----:B------:R-:W-:-:S05]  /*16790*/  LOP3.LUT R76, R67, 0x80000, RZ, 0xfc, !PT ;  /* 0x00080000434c7812 */ /* 0x000fca00078efcff */
[----:B------:R-:W-:Y:S01]  /*167a0*/  IMAD.MOV.U32 R77, RZ, RZ, R76 ;  /* 0x000000ffff4d7224 */ /* 0x000fe200078e004c */
[----:B------:R-:W-:Y:S01]  /*167b0*/  MOV R76, R66 ;  /* 0x00000042004c7202 */ /* 0x000fe20000000f00 */
[----:B------:R-:W-:Y:S06]  /*167c0*/  BRA `(.L_x_2603) ;  /* 0x00000000000c7947 */ /* 0x000fec0003800000 */
.L_x_2604:
[----:B------:R-:W-:-:S05]  /*167d0*/  LOP3.LUT R76, R69, 0x80000, RZ, 0xfc, !PT ;  /* 0x00080000454c7812 */ /* 0x000fca00078efcff */
[----:B------:R-:W-:Y:S02]  /*167e0*/  IMAD.MOV.U32 R77, RZ, RZ, R76 ;  /* 0x000000ffff4d7224 */ /* 0x000fe400078e004c */
[----:B------:R-:W-:-:S07]  /*167f0*/  IMAD.MOV.U32 R76, RZ, RZ, R68 ;  /* 0x000000ffff4c7224 */ /* 0x000fce00078e0044 */
.L_x_2603:
[----:B------:R-:W-:Y:S05]  /*16800*/  BSYNC B1 ;  /* 0x0000000000017941 */ /* 0x000fea0003800000 */
.L_x_2601:
[----:B------:R-:W-:Y:S01]  /*16810*/  MOV R64, R63 ;  /* 0x0000003f00407202 */ /* 0x000fe20000000f00 */
[----:B------:R-:W-:-:S04]  /*16820*/  IMAD.MOV.U32 R65, RZ, RZ, 0x0 ;  /* 0x00000000ff417424 */ /* 0x000fc800078e00ff */
[----:B------:R-:W-:Y:S05]  /*16830*/  RET.REL.NODEC R64 `(_Z10mkstrxd_cuILi1ELi32EEviiiiPdPiiS1_dddS0_iS0_iS1_S1_S0_S0_bbbS0_S0_S1_S1_S0_S0_) ;  /* 0xfffffe9440f07950 */ /* 0x000fea0003c3ffff */
        .weak           $__internal_34_$__cuda_sm20_dsqrt_rn_f64_mediumpath_v1
        .type           $__internal_34_$__cuda_sm20_dsqrt_rn_f64_mediumpath_v1,@function
        .size           $__internal_34_$__cuda_sm20_dsqrt_rn_f64_mediumpath_v1,($__internal_35_$__cuda_sm20_sqrt_rn_f32_slowpath - $__internal_34_$__cuda_sm20_dsqrt_rn_f64_mediumpath_v1)
$__internal_34_$__cuda_sm20_dsqrt_rn_f64_mediumpath_v1:
        /* <DEDUP_REMOVED lines=18> */
.L_x_2607:
        /* <DEDUP_REMOVED lines=24> */
.L_x_2609:
[----:B------:R-:W-:-:S11]  /*16ae0*/  DADD R28, R30, R30 ;  /* 0x000000001e1c7229 */ /* 0x000fd6000000001e */
.L_x_2608:
[----:B------:R-:W-:Y:S05]  /*16af0*/  BSYNC.RECONVERGENT B3 ;  /* 0x0000000000037941 */ /* 0x000fea0003800200 */
.L_x_2606:
[----:B------:R-:W-:Y:S01]  /*16b00*/  IMAD.MOV.U32 R30, RZ, RZ, R28 ;  /* 0x000000ffff1e7224 */ /* 0x000fe200078e001c */
[----:B------:R-:W-:Y:S01]  /*16b10*/  MOV R31, R29 ;  /* 0x0000001d001f7202 */ /* 0x000fe20000000f00 */
[----:B------:R-:W-:Y:S02]  /*16b20*/  IMAD.MOV.U32 R28, RZ, RZ, R63 ;  /* 0x000000ffff1c7224 */ /* 0x000fe400078e003f */
[----:B------:R-:W-:-:S04]  /*16b30*/  IMAD.MOV.U32 R29, RZ, RZ, 0x0 ;  /* 0x00000000ff1d7424 */ /* 0x000fc800078e00ff */
[----:B------:R-:W-:Y:S05]  /*16b40*/  RET.REL.NODEC R28 `(_Z10mkstrxd_cuILi1ELi32EEviiiiPdPiiS1_dddS0_iS0_iS1_S1_S0_S0_bbbS0_S0_S1_S1_S0_S0_) ;  /* 0xfffffe941c2c7950 */ /* 0x000fea0003c3ffff */
        .weak           $__internal_35_$__cuda_sm20_sqrt_rn_f32_slowpath
        .type           $__internal_35_$__cuda_sm20_sqrt_rn_f32_slowpath,@function
        .size           $__internal_35_$__cuda_sm20_sqrt_rn_f32_slowpath,($_Z10mkstrxd_cuILi1ELi32EEviiiiPdPiiS1_dddS0_iS0_iS1_S1_S0_S0_bbbS0_S0_S1_S1_S0_S0_$__internal_trig_reduction_slowpathd - $__internal_35_$__cuda_sm20_sqrt_rn_f32_slowpath)
$__internal_35_$__cuda_sm20_sqrt_rn_f32_slowpath:
        /* <DEDUP_REMOVED lines=19> */
.L_x_2610:
[----:B------:R-:W-:Y:S01]  /*16c80*/  MOV R0, R4 ;  /* 0x0000000400007202 */ /* 0x000fe20000000f00 */
[----:B------:R-:W-:Y:S02]  /*16c90*/  IMAD.MOV.U32 R4, RZ, RZ, R8 ;  /* 0x000000ffff047224 */ /* 0x000fe400078e0008 */
[----:B------:R-:W-:-:S04]  /*16ca0*/  IMAD.MOV.U32 R5, RZ, RZ, 0x0 ;  /* 0x00000000ff057424 */ /* 0x000fc800078e00ff */
[----:B------:R-:W-:Y:S05]  /*16cb0*/  RET.REL.NODEC R4 `(_Z10mkstrxd_cuILi1ELi32EEviiiiPdPiiS1_dddS0_iS0_iS1_S1_S0_S0_bbbS0_S0_S1_S1_S0_S0_) ;  /* 0xfffffe9004d07950 */ /* 0x000fea0003c3ffff */
        .type           $_Z10mkstrxd_cuILi1ELi32EEviiiiPdPiiS1_dddS0_iS0_iS1_S1_S0_S0_bbbS0_S0_S1_S1_S0_S0_$__internal_trig_reduction_slowpathd,@function
        .size           $_Z10mkstrxd_cuILi1ELi32EEviiiiPdPiiS1_dddS0_iS0_iS1_S1_S0_S0_bbbS0_S0_S1_S1_S0_S0_$__internal_trig_reduction_slowpathd,(.L_x_2867 - $_Z10mkstrxd_cuILi1ELi32EEviiiiPdPiiS1_dddS0_iS0_iS1_S1_S0_S0_bbbS0_S0_S1_S1_S0_S0_$__internal_trig_reduction_slowpathd)
$_Z10mkstrxd_cuILi1ELi32EEviiiiPdPiiS1_dddS0_iS0_iS1_S1_S0_S0_bbbS0_S0_S1_S1_S0_S0_$__internal_trig_reduction_slowpathd:
        /* <DEDUP_REMOVED lines=27> */
.L_x_2615:
        /* <DEDUP_REMOVED lines=30> */
.L_x_2614:
[----:B------:R-:W-:-:S07]  /*17050*/  MOV R8, R25 ;  /* 0x0000001900087202 */ /* 0x000fce0000000f00 */
.L_x_2613:
[----:B------:R-:W-:Y:S05]  /*17060*/  BSYNC.RECONVERGENT B3 ;  /* 0x0000000000037941 */ /* 0x000fea0003800200 */
.L_x_2612:
        /* <DEDUP_REMOVED lines=60> */
.L_x_2617:
[----:B------:R-:W-:Y:S05]  /*17430*/  BSYNC.RECONVERGENT B3 ;  /* 0x0000000000037941 */ /* 0x000fea0003800200 */
.L_x_2616:
        /* <DEDUP_REMOVED lines=36> */
.L_x_2611:
[----:B------:R-:W-:Y:S01]  /*17680*/  IMAD.MOV.U32 R5, RZ, RZ, R9 ;  /* 0x000000ffff057224 */ /* 0x000fe200078e0009 */
[----:B------:R-:W-:Y:S01]  /*17690*/  MOV R8, R29 ;  /* 0x0000001d00087202 */ /* 0x000fe20000000f00 */
[----:B------:R-:W-:Y:S02]  /*176a0*/  IMAD.MOV.U32 R9, RZ, RZ, 0x0 ;  /* 0x00000000ff097424 */ /* 0x000fe400078e00ff */
[----:B------:R-:W-:Y:S02]  /*176b0*/  IMAD.MOV.U32 R4, RZ, RZ, R16 ;  /* 0x000000ffff047224 */ /* 0x000fe400078e0010 */
[----:B------:R-:W-:Y:S05]  /*176c0*/  RET.REL.NODEC R8 `(_Z10mkstrxd_cuILi1ELi32EEviiiiPdPiiS1_dddS0_iS0_iS1_S1_S0_S0_bbbS0_S0_S1_S1_S0_S0_) ;  /* 0xfffffe88084c7950 */ /* 0x000fea0003c3ffff */
.L_x_2618:
        /* <DEDUP_REMOVED lines=11> */
.L_x_2867:


//--------------------- .text._Z10mkstrxd_cuILi0ELi32EEviiiiPdPiiS1_dddS0_iS0_iS1_S1_S0_S0_bbbS0_S0_S1_S1_S0_S0_ --------------------------
	.section	.text._Z10mkstrxd_cuILi0ELi32EEviiiiPdPiiS1_dddS0_iS0_iS1_S1_S0_S0_bbbS0_S0_S1_S1_S0_S0_,"ax",@progbits
	.align	128
        .global         _Z10mkstrxd_cuILi0ELi32EEviiiiPdPiiS1_dddS0_iS0_iS1_S1_S0_S0_bbbS0_S0_S1_S1_S0_S0_
        .type           _Z10mkstrxd_cuILi0ELi32EEviiiiPdPiiS1_dddS0_iS0_iS1_S1_S0_S0_bbbS0_S0_S1_S1_S0_S0_,@function
        .size           _Z10mkstrxd_cuILi0ELi32EEviiiiPdPiiS1_dddS0_iS0_iS1_S1_S0_S0_bbbS0_S0_S1_S1_S0_S0_,(.L_x_2872 - _Z10mkstrxd_cuILi0ELi32EEviiiiPdPiiS1_dddS0_iS0_iS1_S1_S0_S0_bbbS0_S0_S1_S1_S0_S0_)
        .other          _Z10mkstrxd_cuILi0ELi32EEviiiiPdPiiS1_dddS0_iS0_iS1_S1_S0_S0_bbbS0_S0_S1_S1_S0_S0_,@"STO_CUDA_ENTRY STV_DEFAULT"
_Z10mkstrxd_cuILi0ELi32EEviiiiPdPiiS1_dddS0_iS0_iS1_S1_S0_S0_bbbS0_S0_S1_S1_S0_S0_:
.text._Z10mkstrxd_cuILi0ELi32EEviiiiPdPiiS1_dddS0_iS0_iS1_S1_S0_S0_bbbS0_S0_S1_S1_S0_S0_:
        /* <DEDUP_REMOVED lines=78> */
[----:B------:R-:W0:Y:S02]  /*04e0*/  LDC.64 R2, c[0x0][0x438] ;  /* 0x00010e00ff027b82 */ /* 0x000e240000000a00 */
[----:B0-----:R-:W2:Y:S04]  /*04f0*/  LDG.E.64 R4, desc[UR36][R2.64] ;  /* 0x0000002402047981 */ /* 0x001ea8000c1e1b00 */
[----:B------:R-:W3:Y:S04]  /*0500*/  LDG.E.64 R16, desc[UR36][R2.64+0x8] ;  /* 0x0000082402107981 */ /* 0x000ee8000c1e1b00 */
[----:B------:R-:W4:Y:S04]  /*0510*/  LDG.E.64 R8, desc[UR36][R2.64+0x18] ;  /* 0x0000182402087981 */ /* 0x000f28000c1e1b00 */
[----:B------:R-:W5:Y:S04]  /*0520*/  LDG.E.64 R26, desc[UR36][R2.64+0x10] ;  /* 0x00001024021a7981 */ /* 0x000f68000c1e1b00 */
[----:B------:R-:W5:Y:S04]  /*0530*/  LDG.E.64 R18, desc[UR36][R2.64+0x20] ;  /* 0x0000202402127981 */ /* 0x000f68000c1e1b00 */
[----:B------:R-:W5:Y:S04]  /*0540*/  LDG.E.64 R14, desc[UR36][R2.64+0x30] ;  /* 0x00003024020e7981 */ /* 0x000f68000c1e1b00 */
[----:B------:R-:W5:Y:S04]  /*0550*/  LDG.E.64 R30, desc[UR36][R2.64+0x28] ;  /* 0x00002824021e7981 */ /* 0x000f68000c1e1b00 */
[----:B------:R-:W5:Y:S04]  /*0560*/  LDG.E.64 R20, desc[UR36][R2.64+0x38] ;  /* 0x0000382402147981 */ /* 0x000f68000c1e1b00 */
[----:B------:R0:W5:Y:S01]  /*0570*/  LDG.E.64 R32, desc[UR36][R2.64+0x40] ;  /* 0x0000402402207981 */ /* 0x000162000c1e1b00 */
[----:B------:R-:W1:Y:S03]  /*0580*/  LDC.64 R34, c[0x0][0x430] ;  /* 0x00010c00ff227b82 */ /* 0x000e660000000a00 */
        /* <DEDUP_REMOVED lines=10> */
[----:B------:R-:W-:Y:S01]  /*0630*/  IMAD.MOV.U32 R0, RZ, RZ, 0x3ff00000 ;  /* 0x3ff00000ff007424 */ /* 0x000fe200078e00ff */
[----:B------:R-:W-:-:S04]  /*0640*/  UIADD3 UR46, UPT, UPT, UR17, UR46, URZ ;  /* 0x0000002e112e7290 */ /* 0x000fc8000fffe0ff */
[----:B------:R-:W-:Y:S01]  /*0650*/  UIMAD UR47, UR46, UR46, URZ ;  /* 0x0000002e2e2f72a4 */ /* 0x000fe2000f8e02ff */
[----:B-1----:R-:W0:Y:S02]  /*0660*/  LDC R35, c[0x0][0x3e0] ;  /* 0x0000f800ff237b82 */ /* 0x002e240000000800 */
[----:B0-----:R-:W-:Y:S01]  /*0670*/  VIMNMX R35, PT, PT, R35, 0x20, PT ;  /* 0x0000002023237848 */ /* 0x001fe20003fe0100 */
[C---:B--2---:R-:W-:Y:S02]  /*0680*/  DFMA R4, R6.reuse, R4, RZ ;  /* 0x000000040604722b */ /* 0x044fe400000000ff */
[----:B---3--:R-:W-:-:S06]  /*0690*/  DFMA R16, R6, R16, RZ ;  /* 0x000000100610722b */ /* 0x008fcc00000000ff */
[----:B----4-:R-:W-:Y:S01]  /*06a0*/  DFMA R4, R10, R8, R4 ;  /* 0x000000080a04722b */ /* 0x010fe20000000004 */
[----:B------:R-:W-:Y:S01]  /*06b0*/  IMAD.MOV.U32 R8, RZ, RZ, RZ ;  /* 0x000000ffff087224 */ /* 0x000fe200078e00ff */
[----:B-----5:R-:W-:Y:S02]  /*06c0*/  DFMA R26, R6, R26, RZ ;  /* 0x0000001a061a722b */ /* 0x020fe400000000ff */
[----:B------:R-:W-:-:S04]  /*06d0*/  DFMA R16, R10, R18, R16 ;  /* 0x000000120a10722b */ /* 0x000fc80000000010 */
[----:B------:R-:W-:Y:S01]  /*06e0*/  DFMA R4, R12, R14, R4 ;  /* 0x0000000e0c04722b */ /* 0x000fe20000000004 */
[----:B------:R-:W-:Y:S01]  /*06f0*/  IMAD.MOV.U32 R14, RZ, RZ, 0x3fe00000 ;  /* 0x3fe00000ff0e7424 */ /* 0x000fe200078e00ff */
[----:B------:R-:W-:Y:S01]  /*0700*/  DFMA R26, R10, R30, R26 ;  /* 0x0000001e0a1a722b */ /* 0x000fe2000000001a */
[----:B------:R-:W-:Y:S01]  /*0710*/  IMAD.MOV.U32 R10, RZ, RZ, RZ ;  /* 0x000000ffff0a7224 */ /* 0x000fe200078e00ff */
[----:B------:R-:W-:Y:S01]  /*0720*/  DFMA R16, R12, R20, R16 ;  /* 0x000000140c10722b */ /* 0x000fe20000000010 */
[----:B------:R-:W-:Y:S01]  /*0730*/  BAR.SYNC.DEFER_BLOCKING 0x0 ;  /* 0x0000000000007b1d */ /* 0x000fe20000010000 */
[----:B------:R-:W-:-:S05]  /*0740*/  IMAD.MOV.U32 R20, RZ, RZ, RZ ;  /* 0x000000ffff147224 */ /* 0x000fca00078e00ff */
[----:B------:R-:W-:Y:S02]  /*0750*/  DSETP.GEU.AND P0, PT, R4, RZ, PT ;  /* 0x000000ff0400722a */ /* 0x000fe40003f0e000 */
[----:B------:R-:W-:Y:S02]  /*0760*/  DFMA R26, R12, R32, R26 ;  /* 0x000000200c1a722b */ /* 0x000fe4000000001a */
[----:B------:R-:W-:Y:S02]  /*0770*/  DSETP.GEU.AND P1, PT, R16, RZ, PT ;  /* 0x000000ff1000722a */ /* 0x000fe40003f2e000 */
[----:B------:R-:W-:Y:S02]  /*0780*/  FSEL R3, -R14, 1.75, !P0 ;  /* 0x3fe000000e037808 */ /* 0x000fe40004000100 */
[----:B------:R-:W-:Y:S02]  /*0790*/  FSEL R9, R0, -1.875, !P0 ;  /* 0xbff0000000097808 */ /* 0x000fe40004000000 */
[----:B------:R-:W-:Y:S01]  /*07a0*/  FSEL R11, -R14, 1.75, !P1 ;  /* 0x3fe000000e0b7808 */ /* 0x000fe20004800100 */
[----:B------:R-:W-:Y:S01]  /*07b0*/  DSETP.GEU.AND P2, PT, R26, RZ, PT ;  /* 0x000000ff1a00722a */ /* 0x000fe20003f4e000 */
[----:B------:R-:W-:Y:S01]  /*07c0*/  FSEL R21, R0, -1.875, !P1 ;  /* 0xbff0000000157808 */ /* 0x000fe20004800000 */
[----:B------:R-:W-:-:S03]  /*07d0*/  DADD R2, R4, R2 ;  /* 0x0000000004027229 */ /* 0x000fc60000000002 */
[----:B------:R-:W-:Y:S01]  /*07e0*/  DADD R10, R16, R10 ;  /* 0x00000000100a7229 */ /* 0x000fe2000000000a */
[----:B------:R-:W-:Y:S01]  /*07f0*/  FSEL R15, -R14, 1.75, !P2 ;  /* 0x3fe000000e0f7808 */ /* 0x000fe20005000100 */
[----:B------:R-:W-:Y:S01]  /*0800*/  IMAD.MOV.U32 R14, RZ, RZ, RZ ;  /* 0x000000ffff0e7224 */ /* 0x000fe200078e00ff */
[----:B------:R-:W0:Y:S05]  /*0810*/  FRND.F64.TRUNC R6, R2 ;  /* 0x0000000200067313 */ /* 0x000e2a000030d800 */
[----:B------:R-:W-:-:S03]  /*0820*/  DADD R14, R26, R14 ;  /* 0x000000001a0e7229 */ /* 0x000fc6000000000e */
[----:B------:R-:W1:Y:S01]  /*0830*/  FRND.F64.TRUNC R12, R10 ;  /* 0x0000000a000c7313 */ /* 0x000e62000030d800 */
[----:B0-----:R-:W-:-:S07]  /*0840*/  DADD R8, R6, R8 ;  /* 0x0000000006087229 */ /* 0x001fce0000000008 */
[----:B------:R-:W0:Y:S01]  /*0850*/  FRND.F64.TRUNC R18, R14 ;  /* 0x0000000e00127313 */ /* 0x000e22000030d800 */
[----:B------:R-:W-:Y:S02]  /*0860*/  DSETP.NEU.AND P0, PT, R2, R6, PT ;  /* 0x000000060200722a */ /* 0x000fe40003f0d000 */
[----:B-1----:R-:W-:-:S04]  /*0870*/  DADD R2, R12, R20 ;  /* 0x000000000c027229 */ /* 0x002fc80000000014 */
[----:B------:R-:W-:Y:S02]  /*0880*/  FSEL R8, R8, R6, !P0 ;  /* 0x0000000608087208 */ /* 0x000fe40004000000 */
[----:B------:R-:W-:Y:S01]  /*0890*/  FSEL R9, R9, R7, !P0 ;  /* 0x0000000709097208 */ /* 0x000fe20004000000 */
[----:B------:R-:W-:Y:S01]  /*08a0*/  DSETP.NEU.AND P0, PT, R10, R12, PT ;  /* 0x0000000c0a00722a */ /* 0x000fe20003f0d000 */
[----:B------:R-:W-:-:S04]  /*08b0*/  FSEL R21, R0, -1.875, !P2 ;  /* 0xbff0000000157808 */ /* 0x000fc80005000000 */
[----:B------:R-:W-:Y:S01]  /*08c0*/  DADD R4, R4, -R8 ;  /* 0x0000000004047229 */ /* 0x000fe20000000808 */
[----:B------:R-:W-:Y:S01]  /*08d0*/  FSEL R2, R2, R12, !P0 ;  /* 0x0000000c02027208 */ /* 0x000fe20004000000 */
[----:B0-----:R-:W-:Y:S01]  /*08e0*/  DADD R6, R18, R20 ;  /* 0x0000000012067229 */ /* 0x001fe20000000014 */
[----:B------:R-:W-:Y:S01]  /*08f0*/  FSEL R3, R3, R13, !P0 ;  /* 0x0000000d03037208 */ /* 0x000fe20004000000 */
[----:B------:R-:W-:-:S04]  /*0900*/  DSETP.NEU.AND P0, PT, R14, R18, PT ;  /* 0x000000120e00722a */ /* 0x000fc80003f0d000 */
[----:B------:R-:W-:Y:S02]  /*0910*/  DFMA R36, R4, R36, RZ ;  /* 0x000000240424722b */ /* 0x000fe400000000ff */
[----:B------:R-:W-:Y:S02]  /*0920*/  DADD R16, R16, -R2 ;  /* 0x0000000010107229 */ /* 0x000fe40000000802 */
[C---:B------:R-:W-:Y:S01]  /*0930*/  DFMA R42, R4.reuse, R42, RZ ;  /* 0x0000002a042a722b */ /* 0x040fe200000000ff */
[----:B------:R-:W-:Y:S01]  /*0940*/  FSEL R2, R6, R18, !P0 ;  /* 0x0000001206027208 */ /* 0x000fe20004000000 */
[----:B------:R-:W-:Y:S01]  /*0950*/  DFMA R48, R4, R48, RZ ;  /* 0x000000300430722b */ /* 0x000fe200000000ff */
[----:B------:R-:W-:Y:S02]  /*0960*/  FSEL R3, R7, R19, !P0 ;  /* 0x0000001307037208 */ /* 0x000fe40004000000 */
[----:B------:R-:W-:Y:S01]  /*0970*/  ISETP.GE.AND P0, PT, R22, R35, PT ;  /* 0x000000231600720c */ /* 0x000fe20003f06270 */
[----:B------:R-:W-:-:S02]  /*0980*/  DFMA R30, R16, R38, R36 ;  /* 0x00000026101e722b */ /* 0x000fc40000000024 */
        /* <DEDUP_REMOVED lines=15> */
[----:B0-----:R-:W-:Y:S01]  /*0a80*/  IMAD.U32 R4, RZ, RZ, UR4 ;  /* 0x00000004ff047e24 */ /* 0x001fe2000f8e00ff */
[----:B-1----:R-:W-:-:S07]  /*0a90*/  MOV R5, UR5 ;  /* 0x0000000500057c02 */ /* 0x002fce0008000f00 */
[----:B------:R-:W-:-:S07]  /*0aa0*/  LEPC R20, `(.L_x_2622) ;  /* 0x000000001014794e */ /* 0x000fce0000000000 */
[----:B--2---:R-:W-:Y:S05]  /*0ab0*/  CALL.ABS.NOINC R8 ;  /* 0x0000000008007343 */ /* 0x004fea0003c00000 */
.L_x_2622:
[----:B------:R-:W0:Y:S01]  /*0ac0*/  LDC.64 R2, c[0x4][R2] ;  /* 0x0100000002027b82 */ /* 0x000e220000000a00 */
[----:B------:R-:W1:Y:S01]  /*0ad0*/  LDCU.64 UR4, c[0x4][0x8] ;  /* 0x01000100ff0477ac */ /* 0x000e620008000a00 */
[----:B------:R-:W-:Y:S01]  /*0ae0*/  CS2R R6, SRZ ;  /* 0x0000000000067805 */ /* 0x000fe2000001ff00 */
[----:B-1----:R-:W-:Y:S02]  /*0af0*/  IMAD.U32 R4, RZ, RZ, UR4 ;  /* 0x00000004ff047e24 */ /* 0x002fe4000f8e00ff */
[----:B------:R-:W-:-:S07]  /*0b00*/  IMAD.U32 R5, RZ, RZ, UR5 ;  /* 0x00000005ff057e24 */ /* 0x000fce000f8e00ff */
[----:B------:R-:W-:-:S07]  /*0b10*/  LEPC R20, `(.L_x_2623) ;  /* 0x000000001014794e */ /* 0x000fce0000000000 */
[----:B0-----:R-:W-:Y:S05]  /*0b20*/  CALL.ABS.NOINC R2 ;  /* 0x0000000002007343 */ /* 0x001fea0003c00000 */
.L_x_2623:
[----:B------:R-:W-:Y:S05]  /*0b30*/  BRA `(.L_x_2620) ;  /* 0x0000004c00ac7947 */ /* 0x000fea0003800000 */
.L_x_2621:
        /* <DEDUP_REMOVED lines=24> */
[----:B------:R-:W-:Y:S05]  /*0cc0*/  CALL.REL.NOINC `($__internal_37_$__cuda_sm20_div_rn_f64_full) ;  /* 0x000000dc00a07944 */ /* 0x000fea0003c00000 */
[----:B------:R-:W-:Y:S02]  /*0cd0*/  IMAD.MOV.U32 R2, RZ, RZ, R56 ;  /* 0x000000ffff027224 */ /* 0x000fe400078e0038 */
[----:B------:R-:W-:-:S07]  /*0ce0*/  IMAD.MOV.U32 R3, RZ, RZ, R57 ;  /* 0x000000ffff037224 */ /* 0x000fce00078e0039 */
.L_x_2624:
        /* <DEDUP_REMOVED lines=23> */
[----:B------:R-:W-:Y:S05]  /*0e60*/  CALL.REL.NOINC `($__internal_37_$__cuda_sm20_div_rn_f64_full) ;  /* 0x000000dc00387944 */ /* 0x000fea0003c00000 */
[----:B------:R-:W-:Y:S02]  /*0e70*/  IMAD.MOV.U32 R8, RZ, RZ, R56 ;  /* 0x000000ffff087224 */ /* 0x000fe400078e0038 */
[----:B------:R-:W-:-:S07]  /*0e80*/  IMAD.MOV.U32 R9, RZ, RZ, R57 ;  /* 0x000000ffff097224 */ /* 0x000fce00078e0039 */
.L_x_2625:
        /* <DEDUP_REMOVED lines=11> */
.L_x_2628:
        /* <DEDUP_REMOVED lines=12> */
.L_x_2627:
        /* <DEDUP_REMOVED lines=16> */
.L_x_2629:
        /* <DEDUP_REMOVED lines=14> */
.L_x_2630:
[----:B------:R-:W-:Y:S01]  /*11e0*/  IMAD.U32 R5, RZ, RZ, UR4 ;  /* 0x00000004ff057e24 */ /* 0x000fe2000f8e00ff */
[----:B------:R-:W-:Y:S02]  /*11f0*/  UIADD3 UR5, UPT, UPT, UR5, 0x1, URZ ;  /* 0x0000000105057890 */ /* 0x000fe4000fffe0ff */
[----:B------:R-:W-:Y:S01]  /*1200*/  UIADD3 UR4, UPT, UPT, UR4, 0x1, URZ ;  /* 0x0000000104047890 */ /* 0x000fe2000fffe0ff */
[----:B--23--:R-:W-:Y:S01]  /*1210*/  IMAD R0, R5, 0x8, R28 ;  /* 0x0000000805007824 */ /* 0x00cfe200078e021c */
[----:B------:R-:W-:-:S04]  /*1220*/  UISETP.NE.AND UP0, UPT, UR5, UR6, UPT ;  /* 0x000000060500728c */ /* 0x000fc8000bf05270 */
[----:B------:R3:W-:Y:S05]  /*1230*/  STS.64 [R0], RZ ;  /* 0x000000ff00007388 */ /* 0x0007ea0000000a00 */
[----:B------:R-:W-:Y:S05]  /*1240*/  BRA.U UP0, `(.L_x_2630) ;  /* 0xfffffffd00e47547 */ /* 0x000fea000b83ffff */
.L_x_2626:
        /* <DEDUP_REMOVED lines=31> */
[----:B------:R-:W-:Y:S05]  /*1440*/  CALL.REL.NOINC `($__internal_37_$__cuda_sm20_div_rn_f64_full) ;  /* 0x000000d400c07944 */ /* 0x000fea0003c00000 */
[----:B------:R-:W-:Y:S02]  /*1450*/  IMAD.MOV.U32 R10, RZ, RZ, R56 ;  /* 0x000000ffff0a7224 */ /* 0x000fe400078e0038 */
[----:B------:R-:W-:-:S07]  /*1460*/  IMAD.MOV.U32 R11, RZ, RZ, R57 ;  /* 0x000000ffff0b7224 */ /* 0x000fce00078e0039 */
.L_x_2633:
[----:B------:R-:W-:-:S06]  /*1470*/  UIADD3 UR4, UPT, UPT, UR47, -0x1, URZ ;  /* 0xffffffff2f047890 */ /* 0x000fcc000fffe0ff */
[----:B------:R-:W-:-:S05]  /*1480*/  IMAD.U32 R34, RZ, RZ, UR4 ;  /* 0x00000004ff227e24 */ /* 0x000fca000f8e00ff */
[----:B------:R-:W-:-:S07]  /*1490*/  LOP3.LUT R34, R34, 0x3, RZ, 0xc0, !PT ;  /* 0x0000000322227812 */ /* 0x000fce00078ec0ff */
.L_x_2655:
[----:B0-----:R-:W0:Y:S01]  /*14a0*/  LDC.64 R12, c[0x0][0x3d8] ;  /* 0x0000f600ff0c7b82 */ /* 0x001e220000000a00 */
[----:B------:R-:W-:Y:S01]  /*14b0*/  IMAD R5, R41, 0x3, RZ ;  /* 0x0000000329057824 */ /* 0x000fe200078e02ff */
[----:B-1----:R-:W1:Y:S03]  /*14c0*/  LDCU.64 UR4, c[0x0][0x3b8] ;  /* 0x00007700ff0477ac */ /* 0x002e660008000a00 */
[----:B0-----:R-:W-:-:S05]  /*14d0*/  IMAD.WIDE.U32 R12, R5, 0x8, R12 ;  /* 0x00000008050c7825 */ /* 0x001fca00078e000c */
[----:B------:R-:W2:Y:S04]  /*14e0*/  LDG.E.64 R6, desc[UR36][R12.64] ;  /* 0x000000240c067981 */ /* 0x000ea8000c1e1b00 */
[----:B------:R-:W3:Y:S04]  /*14f0*/  LDG.E.64 R14, desc[UR36][R12.64+0x8] ;  /* 0x000008240c0e7981 */ /* 0x000ee8000c1e1b00 */
[----:B------:R-:W4:Y:S01]  /*1500*/  LDG.E.64 R4, desc[UR36][R12.64+0x10] ;  /* 0x000010240c047981 */ /* 0x000f22000c1e1b00 */
[----:B------:R-:W-:Y:S01]  /*1510*/  IADD3 R41, PT, PT, R20, R41, RZ ;  /* 0x0000002914297210 */ /* 0x000fe20007ffe0ff */
        /* <DEDUP_REMOVED lines=34> */
[----:B------:R-:W-:Y:S05]  /*1740*/  CALL.REL.NOINC `($_Z10mkstrxd_cuILi0ELi32EEviiiiPdPiiS1_dddS0_iS0_iS1_S1_S0_S0_bbbS0_S0_S1_S1_S0_S0_$__internal_trig_reduction_slowpathd) ;  /* 0x000000dc00807944 */ /* 0x000fea0003c00000 */
.L_x_2637:
[----:B------:R-:W-:Y:S05]  /*1750*/  BSYNC.RECONVERGENT B2 ;  /* 0x0000000000027941 */ /* 0x000fea0003800200 */
.L_x_2636:
[----:B------:R-:W-:-:S07]  /*1760*/  VIADD R0, R0, 0x1 ;  /* 0x0000000100007836 */ /* 0x000fce0000000000 */
.L_x_2635:
[----:B------:R-:W-:Y:S05]  /*1770*/  BSYNC.RECONVERGENT B1 ;  /* 0x0000000000017941 */ /* 0x000fea0003800200 */
.L_x_2634:
        /* <DEDUP_REMOVED lines=53> */
[----:B------:R-:W-:Y:S02]  /*1ad0*/  IMAD.MOV.U32 R16, RZ, RZ, R12 ;  /* 0x000000ffff107224 */ /* 0x000fe400078e000c */
[----:B------:R-:W-:-:S07]  /*1ae0*/  IMAD.MOV.U32 R17, RZ, RZ, R13 ;  /* 0x000000ffff117224 */ /* 0x000fce00078e000d */
.L_x_2639:
[----:B------:R-:W-:Y:S05]  /*1af0*/  BSYNC.RECONVERGENT B1 ;  /* 0x0000000000017941 */ /* 0x000fea0003800200 */
.L_x_2638:
[----:B------:R-:W0:Y:S01]  /*1b00*/  LDCU.64 UR4, c[0x4][0x18] ;  /* 0x01000300ff0477ac */ /* 0x000e220008000a00 */
[----:B------:R-:W-:-:S04]  /*1b10*/  SHF.L.U32 R12, R0, 0x6, RZ ;  /* 0x00000006000c7819 */ /* 0x000fc800000006ff */
        /* <DEDUP_REMOVED lines=49> */
.L_x_2643:
        /* <DEDUP_REMOVED lines=14> */
.L_x_2642:
        /* <DEDUP_REMOVED lines=17> */
.L_x_2644:
        /* <DEDUP_REMOVED lines=19> */
.L_x_2641:
[----:B------:R-:W-:Y:S05]  /*2150*/  BSYNC.RECONVERGENT B1 ;  /* 0x0000000000017941 */ /* 0x000fea0003800200 */
.L_x_2640:
[----:B------:R-:W-:Y:S01]  /*2160*/  DMUL R26, R16, -R2 ;  /* 0x80000002101a7228 */ /* 0x000fe20000000000 */
[----:B0-----:R-:W-:Y:S01]  /*2170*/  IMAD.MOV.U32 R4, RZ, RZ, 0x652b82fe ;  /* 0x652b82feff047424 */ /* 0x001fe200078e00ff */
        /* <DEDUP_REMOVED lines=64> */
.L_x_2646:
[----:B------:R-:W-:Y:S05]  /*2580*/  BSYNC.RECONVERGENT B1 ;  /* 0x0000000000017941 */ /* 0x000fea0003800200 */
.L_x_2645:
        /* <DEDUP_REMOVED lines=13> */
[----:B------:R-:W-:Y:S05]  /*2660*/  CALL.REL.NOINC `($__internal_37_$__cuda_sm20_div_rn_f64_full) ;  /* 0x000000c400387944 */ /* 0x000fea0003c00000 */
[----:B------:R-:W-:Y:S02]  /*2670*/  IMAD.MOV.U32 R4, RZ, RZ, R56 ;  /* 0x000000ffff047224 */ /* 0x000fe400078e0038 */
[----:B------:R-:W-:-:S07]  /*2680*/  IMAD.MOV.U32 R5, RZ, RZ, R57 ;  /* 0x000000ffff057224 */ /* 0x000fce00078e0039 */
.L_x_2648:
[----:B------:R-:W-:Y:S05]  /*2690*/  BSYNC.RECONVERGENT B2 ;  /* 0x0000000000027941 */ /* 0x000fea0003800200 */
.L_x_2647:
[----:B------:R-:W-:Y:S05]  /*26a0*/  @!P0 BRA `(.L_x_2649) ;  /* 0x0000000800ac8947 */ /* 0x000fea0003800000 */
[----:B------:R-:W-:Y:S01]  /*26b0*/  PRMT R0, RZ, 0x7610, R0 ;  /* 0x00007610ff007816 */ /* 0x000fe20000000000 */
[----:B------:R-:W-:Y:S01]  /*26c0*/  IMAD.MOV.U32 R15, RZ, RZ, RZ ;  /* 0x000000ffff0f7224 */ /* 0x000fe200078e00ff */
[----:B------:R-:W-:Y:S01]  /*26d0*/  PRMT R14, RZ, 0x7610, R14 ;  /* 0x00007610ff0e7816 */ /* 0x000fe2000000000e */
[----:B------:R-:W-:Y:S01]  /*26e0*/  UMOV UR4, URZ ;  /* 0x000000ff00047c82 */ /* 0x000fe20008000000 */
[----:B------:R-:W-:-:S05]  /*26f0*/  UMOV UR6, 0x1 ;  /* 0x0000000100067882 */ /* 0x000fca0000000000 */
.L_x_2654:
        /* <DEDUP_REMOVED lines=10> */
.L_x_2651:
        /* <DEDUP_REMOVED lines=8> */
[----:B------:R-:W5:Y:S01]  /*2820*/  LDL.64 R56, [R21+0x38] ;  /* 0x0000380015387983 */ /* 0x000f620000100a00 */
[----:B------:R-:W-:-:S03]  /*2830*/  LEA R23, R15, R28, 0x3 ;  /* 0x0000001c0f177211 */ /* 0x000fc600078e18ff */
        /* <DEDUP_REMOVED lines=60> */
.L_x_2650:
[----:B------:R-:W-:Y:S02]  /*2c00*/  IMAD.MOV.U32 R60, RZ, RZ, R42 ;  /* 0x000000ffff3c7224 */ /* 0x000fe400078e002a */
[----:B------:R-:W-:Y:S02]  /*2c10*/  IMAD.MOV.U32 R61, RZ, RZ, R43 ;  /* 0x000000ffff3d7224 */ /* 0x000fe400078e002b */
[----:B------:R-:W-:Y:S02]  /*2c20*/  IMAD.MOV.U32 R42, RZ, RZ, R12 ;  /* 0x000000ffff2a7224 */ /* 0x000fe400078e000c */
[----:B------:R-:W-:Y:S01]  /*2c30*/  IMAD.MOV.U32 R43, RZ, RZ, R13 ;  /* 0x000000ffff2b7224 */ /* 0x000fe200078e000d */
[----:B------:R-:W-:Y:S06]  /*2c40*/  BRA.U !UP0, `(.L_x_2652) ;  /* 0x0000000508307547 */ /* 0x000fec000b800000 */
[----:B------:R-:W-:Y:S01]  /*2c50*/  LOP3.LUT P0, RZ, R14, 0x4, RZ, 0xc0, !PT ;  /* 0x000000040eff7812 */ /* 0x000fe2000780c0ff */
[----:B------:R-:W-:Y:S01]  /*2c60*/  IMAD.MOV.U32 R21, RZ, RZ, R15 ;  /* 0x000000ffff157224 */ /* 0x000fe200078e000f */
[----:B------:R-:W-:-:S11]  /*2c70*/  LOP3.LUT P1, RZ, R0, 0x2, RZ, 0xc0, !PT ;  /* 0x0000000200ff7812 */ /* 0x000fd6000782c0ff */
        /* <DEDUP_REMOVED lines=10> */
[----:B------:R-:W-:-:S05]  /*2d20*/  LEA R23, R15, R28, 0x3 ;  /* 0x0000001c0f177211 */ /* 0x000fca00078e18ff */
        /* <DEDUP_REMOVED lines=25> */
.L_x_2653:
        /* <DEDUP_REMOVED lines=15> */
[----:B0-----:R-:W-:-:S02]  /*2fb0*/  VIADD R15, R21, 0x1 ;  /* 0x00000001150f7836 */ /* 0x001fc40000000000 */
[----:B------:R-:W-:Y:S01]  /*2fc0*/  @!P0 VIADD R15, R21, 0x3 ;  /* 0x00000003150f8836 */ /* 0x000fe20000000000 */
        /* <DEDUP_REMOVED lines=20> */
.L_x_2652:
[----:B------:R-:W-:Y:S01]  /*3110*/  DADD R12, -RZ, -R60 ;  /* 0x00000000ff0c7229 */ /* 0x000fe2000000093c */
[----:B------:R-:W-:Y:S01]  /*3120*/  IADD3 R14, PT, PT, R14, 0x1, RZ ;  /* 0x000000010e0e7810 */ /* 0x000fe20007ffe0ff */
[----:B------:R-:W-:Y:S01]  /*3130*/  VIADD R0, R0, 0x1 ;  /* 0x0000000100007836 */ /* 0x000fe20000000000 */
[----:B------:R-:W-:Y:S01]  /*3140*/  UIADD3 UR6, UPT, UPT, UR6, 0x2, URZ ;  /* 0x0000000206067890 */ /* 0x000fe2000fffe0ff */
[----:B------:R-:W-:Y:S11]  /*3150*/  BRA.U UP1, `(.L_x_2654) ;  /* 0xfffffff501687547 */ /* 0x000ff6000b83ffff */
.L_x_2649:
[----:B------:R-:W-:Y:S05]  /*3160*/  @!P2 BRA `(.L_x_2655) ;  /* 0xffffffe000cca947 */ /* 0x000fea000383ffff */
.L_x_2632:
[----:B------:R-:W-:Y:S05]  /*3170*/  BSYNC.RECONVERGENT B0 ;  /* 0x0000000000007941 */ /* 0x000fea0003800200 */
.L_x_2631:
        /* <DEDUP_REMOVED lines=23> */
.L_x_2673:
        /* <DEDUP_REMOVED lines=42> */
[----:B0-----:R-:W-:Y:S05]  /*3590*/  CALL.REL.NOINC `($__internal_38_$__cuda_sm20_dsqrt_rn_f64_mediumpath_v1) ;  /* 0x000000b800d87944 */ /* 0x001fea0003c00000 */
[----:B------:R-:W-:Y:S02]  /*35a0*/  IMAD.MOV.U32 R4, RZ, RZ, R23 ;  /* 0x000000ffff047224 */ /* 0x000fe400078e0017 */
[----:B------:R-:W-:-:S07]  /*35b0*/  IMAD.MOV.U32 R5, RZ, RZ, R34 ;  /* 0x000000ffff057224 */ /* 0x000fce00078e0022 */
.L_x_2661:
[----:B------:R-:W-:Y:S05]  /*35c0*/  BSYNC.RECONVERGENT B3 ;  /* 0x0000000000037941 */ /* 0x000fea0003800200 */
.L_x_2660:
        /* <DEDUP_REMOVED lines=27> */
[----:B------:R-:W-:Y:S01]  /*3780*/  IMAD.MOV.U32 R48, RZ, RZ, -0x2fc2cd8 ;  /* 0xfd03d328ff307424 */ /* 0x000fe200078e00ff */
[----:B------:R-:W-:Y:S01]  /*3790*/  MOV R49, 0x3e44e1c6 ;  /* 0x3e44e1c600317802 */ /* 0x000fe20000000f00 */
        /* <DEDUP_REMOVED lines=24> */
[----:B------:R-:W-:-:S06]  /*3920*/  UMOV UR5, 0x3ed7f1c3 ;  /* 0x3ed7f1c300057882 */ /* 0x000fcc0000000000 */
[----:B------:R-:W-:Y:S01]  /*3930*/  DFMA R48, R52, R48, UR4 ;  /* 0x0000000434307e2b */ /* 0x000fe20008000030 */
[----:B------:R-:W-:Y:S01]  /*3940*/  UMOV UR4, 0x1c6d5c58 ;  /* 0x1c6d5c5800047882 */ /* 0x000fe20000000000 */
[----:B------:R-:W-:Y:S01]  /*3950*/  UMOV UR5, 0x3ee78e05 ;  /* 0x3ee78e0500057882 */ /* 0x000fe20000000000 */
[----:B------:R-:W-:-:S04]  /*3960*/  LEA.HI R0, R58, R58, RZ, 0x1 ;  /* 0x0000003a3a007211 */ /* 0x000fc800078f08ff */
[----:B------:R-:W-:Y:S01]  /*3970*/  SHF.R.S32.HI R23, RZ, 0x1, R0 ;  /* 0x00000001ff177819 */ /* 0x000fe20000011400 */
[----:B------:R-:W-:Y:S01]  /*3980*/  DFMA R48, R52, R48, -UR4 ;  /* 0x8000000434307e2b */ /* 0x000fe20008000030 */
        /* <DEDUP_REMOVED lines=48> */
[----:B------:R-:W-:Y:S02]  /*3c90*/  DADD R48, R58, -6.75539944105574400000e+15 ;  /* 0xc33800003a307429 */ /* 0x000fe40000000000 */
[----:B------:R-:W-:-:S04]  /*3ca0*/  DFMA R58, -R46, R46, -R54 ;  /* 0x0000002e2e3a722b */ /* 0x000fc80000000936 */
[----:B------:R-:W-:Y:S02]  /*3cb0*/  DADD R52, -R50, R52 ;  /* 0x0000000032347229 */ /* 0x000fe40000000134 */
[----:B------:R-:W-:Y:S01]  /*3cc0*/  DFMA R60, R48, -UR4, R54 ;  /* 0x80000004303c7c2b */ /* 0x000fe20008000036 */
[----:B------:R-:W-:Y:S01]  /*3cd0*/  UMOV UR4, 0x3b39803f ;  /* 0x3b39803f00047882 */ /* 0x000fe20000000000 */
[----:B------:R-:W-:Y:S01]  /*3ce0*/  UMOV UR5, 0x3c7abc9e ;  /* 0x3c7abc9e00057882 */ /* 0x000fe20000000000 */
[----:B------:R-:W-:Y:S01]  /*3cf0*/  LEA R55, R0, 0x3ff00000, 0x14 ;  /* 0x3ff0000000377811 */ /* 0x000fe200078ea0ff */
[----:B------:R-:W-:Y:S02]  /*3d00*/  IMAD.MOV.U32 R54, RZ, RZ, RZ ;  /* 0x000000ffff367224 */ /* 0x000fe400078e00ff */
[----:B------:R-:W-:Y:S02]  /*3d10*/  DFMA R52, R56, R52, R50 ;  /* 0x000000343834722b */ /* 0x000fe40000000032 */
[----:B------:R-:W-:Y:S01]  /*3d20*/  DFMA R60, R48, -UR4, R60 ;  /* 0x80000004303c7c2b */ /* 0x000fe2000800003c */
[----:B------:R-:W-:Y:S01]  /*3d30*/  UMOV UR4, 0x69ce2bdf ;  /* 0x69ce2bdf00047882 */ /* 0x000fe20000000000 */
[----:B------:R-:W-:Y:S01]  /*3d40*/  IMAD.MOV.U32 R48, RZ, RZ, -0x35dec16 ;  /* 0xfca213eaff307424 */ /* 0x000fe200078e00ff */
[----:B------:R-:W-:Y:S01]  /*3d50*/  MOV R49, 0x3e928af3 ;  /* 0x3e928af300317802 */ /* 0x000fe20000000f00 */
[----:B------:R-:W-:-:S05]  /*3d60*/  UMOV UR5, 0x3e5ade15 ;  /* 0x3e5ade1500057882 */ /* 0x000fca0000000000 */
        /* <DEDUP_REMOVED lines=26> */
[----:B------:R-:W-:-:S10]  /*3f10*/  DFMA R48, R60, R48, 1 ;  /* 0x3ff000003c30742b */ /* 0x000fd40000000030 */
        /* <DEDUP_REMOVED lines=11> */
.L_x_2663:
        /* <DEDUP_REMOVED lines=9> */
.L_x_2664:
[----:B------:R-:W-:Y:S05]  /*4060*/  BSYNC.RECONVERGENT B1 ;  /* 0x0000000000017941 */ /* 0x000fea0003800200 */
.L_x_2662:
        /* <DEDUP_REMOVED lines=18> */
[----:B0-----:R-:W-:Y:S05]  /*4190*/  CALL.REL.NOINC `($__internal_37_$__cuda_sm20_div_rn_f64_full) ;  /* 0x000000a8006c7944 */ /* 0x001fea0003c00000 */
[----:B------:R-:W-:Y:S01]  /*41a0*/  MOV R2, R56 ;  /* 0x0000003800027202 */ /* 0x000fe20000000f00 */
[----:B------:R-:W-:-:S07]  /*41b0*/  IMAD.MOV.U32 R3, RZ, RZ, R57 ;  /* 0x000000ffff037224 */ /* 0x000fce00078e0039 */
.L_x_2666:
[----:B------:R-:W-:Y:S05]  /*41c0*/  BSYNC.RECONVERGENT B3 ;  /* 0x0000000000037941 */ /* 0x000fea0003800200 */
.L_x_2665:
[----:B------:R-:W-:Y:S01]  /*41d0*/  DMUL R52, R38, -R44 ;  /* 0x8000002c26347228 */ /* 0x000fe20000000000 */
[----:B------:R-:W-:Y:S01]  /*41e0*/  IMAD.MOV.U32 R54, RZ, RZ, 0x652b82fe ;  /* 0x652b82feff367424 */ /* 0x000fe200078e00ff */
[----:B------:R-:W-:Y:S01]  /*41f0*/  UMOV UR4, 0xfefa39ef ;  /* 0xfefa39ef00047882 */ /* 0x000fe20000000000 */
[----:B------:R-:W-:Y:S01]  /*4200*/  IMAD.MOV.U32 R55, RZ, RZ, 0x3ff71547 ;  /* 0x3ff71547ff377424 */ /* 0x000fe200078e00ff */
[----:B------:R-:W-:Y:S01]  /*4210*/  UMOV UR5, 0x3fe62e42 ;  /* 0x3fe62e4200057882 */ /* 0x000fe20000000000 */
[----:B------:R-:W1:Y:S01]  /*4220*/  MUFU.RCP64H R49, R17 ;  /* 0x0000001100317308 */ /* 0x000e620000001800 */
[----:B------:R-:W-:Y:S01]  /*4230*/  IMAD.MOV.U32 R48, RZ, RZ, 0x1 ;  /* 0x00000001ff307424 */ /* 0x000fe200078e00ff */
        /* <DEDUP_REMOVED lines=59> */
.L_x_2668:
[----:B------:R-:W-:Y:S05]  /*45f0*/  BSYNC.RECONVERGENT B1 ;  /* 0x0000000000017941 */ /* 0x000fea0003800200 */
.L_x_2667:
        /* <DEDUP_REMOVED lines=17> */
[----:B0-----:R-:W-:Y:S05]  /*4710*/  CALL.REL.NOINC `($__internal_37_$__cuda_sm20_div_rn_f64_full) ;  /* 0x000000a4000c7944 */ /* 0x001fea0003c00000 */
[----:B------:R-:W-:Y:S02]  /*4720*/  IMAD.MOV.U32 R4, RZ, RZ, R56 ;  /* 0x000000ffff047224 */ /* 0x000fe400078e0038 */
[----:B------:R-:W-:-:S07]  /*4730*/  IMAD.MOV.U32 R5, RZ, RZ, R57 ;  /* 0x000000ffff057224 */ /* 0x000fce00078e0039 */
.L_x_2670:
[----:B------:R-:W-:Y:S05]  /*4740*/  BSYNC.RECONVERGENT B3 ;  /* 0x0000000000037941 */ /* 0x000fea0003800200 */
.L_x_2669:
        /* <DEDUP_REMOVED lines=14> */
[----:B------:R-:W-:Y:S01]  /*4830*/  IMAD.MOV.U32 R47, RZ, RZ, R45 ;  /* 0x000000ffff2f7224 */ /* 0x000fe200078e002d */
[----:B------:R-:W-:Y:S02]  /*4840*/  IADD3 R23, PT, PT, R0, -0x100000, RZ ;  /* 0xfff0000000177810 */ /* 0x000fe40007ffe0ff */
[----:B------:R-:W-:-:S07]  /*4850*/  MOV R0, 0x4870 ;  /* 0x0000487000007802 */ /* 0x000fce0000000f00 */
[----:B0-----:R-:W-:Y:S05]  /*4860*/  CALL.REL.NOINC `($__internal_36_$__cuda_sm20_dblrcp_rn_slowpath_v3) ;  /* 0x000000a0000c7944 */ /* 0x001fea0003c00000 */
.L_x_2672:
[----:B------:R-:W-:Y:S05]  /*4870*/  BSYNC.RECONVERGENT B1 ;  /* 0x0000000000017941 */ /* 0x000fea0003800200 */
.L_x_2671:
[----:B------:R-:W1:Y:S01]  /*4880*/  LDCU UR4, c[0x0][0x3d0] ;  /* 0x00007a00ff0477ac */ /* 0x000e620008000800 */
[----:B------:R-:W-:Y:S01]  /*4890*/  IMAD.IADD R21, R20, 0x1, R21 ;  /* 0x0000000114157824 */ /* 0x000fe200078e0215 */
[----:B------:R-:W-:Y:S01]  /*48a0*/  FSEL R2, R26, RZ, P0 ;  /* 0x000000ff1a027208 */ /* 0x000fe20000000000 */
[----:B------:R-:W-:Y:S01]  /*48b0*/  DMUL R48, R52, R48 ;  /* 0x0000003034307228 */ /* 0x000fe20000000000 */
        /* <DEDUP_REMOVED lines=11> */
.L_x_2659:
[----:B------:R4:W-:Y:S04]  /*4970*/  STS.128 [R28+0x10], R12 ;  /* 0x0000100c1c007388 */ /* 0x0009e80000000c00 */
[----:B------:R4:W-:Y:S04]  /*4980*/  STS.64 [R28+0x8], R10 ;  /* 0x0000080a1c007388 */ /* 0x0009e80000000a00 */
[----:B------:R4:W-:Y:S01]  /*4990*/  STS.64 [R28], R8 ;  /* 0x000000081c007388 */ /* 0x0009e20000000a00 */
[----:B------:R-:W-:Y:S05]  /*49a0*/  BRA `(.L_x_2658) ;  /* 0x0000000c00e47947 */ /* 0x000fea0003800000 */
.L_x_2657:
[----:B------:R-:W4:Y:S01]  /*49b0*/  LDCU UR4, c[0x0][0x3d0] ;  /* 0x00007a00ff0477ac */ /* 0x000f220008000800 */
[----:B------:R-:W-:Y:S01]  /*49c0*/  IMAD.IADD R9, R22, 0x1, R3 ;  /* 0x0000000116097824 */ /* 0x000fe200078e0203 */
[----:B------:R-:W-:Y:S01]  /*49d0*/  BSSY.RECONVERGENT B2, `(.L_x_2674) ;  /* 0x00000f3000027945 */ /* 0x000fe20003800200 */
[----:B------:R-:W-:-:S03]  /*49e0*/  CS2R R4, SRZ ;  /* 0x0000000000047805 */ /* 0x000fc6000001ff00 */
[----:B----4-:R-:W-:-:S13]  /*49f0*/  ISETP.GE.AND P0, PT, R9, UR4, PT ;  /* 0x0000000409007c0c */ /* 0x010fda000bf06270 */
[----:B------:R-:W-:Y:S05]  /*4a00*/  @P0 BRA `(.L_x_2675) ;  /* 0x0000000c00bc0947 */ /* 0x000fea0003800000 */
[----:B------:R-:W-:-:S07]  /*4a10*/  CS2R R4, SRZ ;  /* 0x0000000000047805 */ /* 0x000fce000001ff00 */
.L_x_2683:
        /* <DEDUP_REMOVED lines=17> */
[----:B------:R-:W-:-:S06]  /*4b30*/  DFMA R48, R14, R14, R12 ;  /* 0x0000000e0e30722b */ /* 0x000fcc000000000c */
        /* <DEDUP_REMOVED lines=8> */
[----:B-1----:R-:W-:Y:S02]  /*4bc0*/  DMUL R16, R48, R14 ;  /* 0x0000000e30107228 */ /* 0x002fe40000000000 */
        /* <DEDUP_REMOVED lines=12> */
[----:B------:R-:W-:Y:S05]  /*4c90*/  CALL.REL.NOINC `($__internal_38_$__cuda_sm20_dsqrt_rn_f64_mediumpath_v1) ;  /* 0x000000a400187944 */ /* 0x000fea0003c00000 */
[----:B------:R-:W-:Y:S02]  /*4ca0*/  IMAD.MOV.U32 R2, RZ, RZ, R23 ;  /* 0x000000ffff027224 */ /* 0x000fe400078e0017 */
[----:B------:R-:W-:-:S07]  /*4cb0*/  IMAD.MOV.U32 R3, RZ, RZ, R34 ;  /* 0x000000ffff037224 */ /* 0x000fce00078e0022 */
.L_x_2677:
[----:B------:R-:W-:Y:S05]  /*4cc0*/  BSYNC.RECONVERGENT B3 ;  /* 0x0000000000037941 */ /* 0x000fea0003800200 */
.L_x_2676:
        /* <DEDUP_REMOVED lines=9> */
[----:B------:R-:W-:Y:S01]  /*4d60*/  IMAD.MOV.U32 R18, RZ, RZ, RZ ;  /* 0x000000ffff127224 */ /* 0x000fe200078e00ff */
[----:B------:R-:W-:Y:S01]  /*4d70*/  UMOV UR5, 0x3df8774a ;  /* 0x3df8774a00057882 */ /* 0x000fe20000000000 */
[----:B------:R-:W-:Y:S01]  /*4d80*/  MOV R42, 0x652b82fe ;  /* 0x652b82fe002a7802 */ /* 0x000fe20000000f00 */
[----:B------:R-:W-:Y:S01]  /*4d90*/  IMAD.MOV.U32 R43, RZ, RZ, 0x3ff71547 ;  /* 0x3ff71547ff2b7424 */ /* 0x000fe200078e00ff */
[C---:B------:R-:W-:Y:S01]  /*4da0*/  DADD R16, R12.reuse, 4 ;  /* 0x401000000c107429 */ /* 0x040fe20000000000 */
[----:B------:R-:W-:Y:S01]  /*4db0*/  IMAD.MOV.U32 R38, RZ, RZ, 0x0 ;  /* 0x00000000ff267424 */ /* 0x000fe200078e00ff */
[----:B------:R-:W-:Y:S01]  /*4dc0*/  DMUL R40, R12, -R12 ;  /* 0x8000000c0c287228 */ /* 0x000fe20000000000 */
[----:B------:R-:W-:Y:S01]  /*4dd0*/  IMAD.MOV.U32 R39, RZ, RZ, 0x3ff00000 ;  /* 0x3ff00000ff277424 */ /* 0x000fe200078e00ff */
[----:B------:R-:W-:-:S02]  /*4de0*/  ISETP.GT.U32.AND P1, PT, R13, 0x403b4000, PT ;  /* 0x403b40000d00780c */ /* 0x000fc40003f24070 */
[----:B------:R-:W0:Y:S04]  /*4df0*/  MUFU.RCP64H R19, R17 ;  /* 0x0000001100137308 */ /* 0x000e280000001800 */
[----:B------:R-:W-:-:S10]  /*4e00*/  DFMA R42, R40, R42, 6.75539944105574400000e+15 ;  /* 0x43380000282a742b */ /* 0x000fd4000000002a */
[----:B------:R-:W-:Y:S01]  /*4e10*/  LEA.HI R0, R42, R42, RZ, 0x1 ;  /* 0x0000002a2a007211 */ /* 0x000fe200078f08ff */
[----:B0-----:R-:W-:-:S03]  /*4e20*/  DFMA R14, -R16, R18, 1 ;  /* 0x3ff00000100e742b */ /* 0x001fc60000000112 */
[----:B------:R-:W-:Y:S01]  /*4e30*/  SHF.R.S32.HI R21, RZ, 0x1, R0 ;  /* 0x00000001ff157819 */ /* 0x000fe20000011400 */
[----:B------:R-:W-:-:S03]  /*4e40*/  DADD R16, R42, -6.75539944105574400000e+15 ;  /* 0xc33800002a107429 */ /* 0x000fc60000000000 */
[----:B------:R-:W-:Y:S01]  /*4e50*/  IADD3 R42, PT, PT, R42, -R21, RZ ;  /* 0x800000152a2a7210 */ /* 0x000fe20007ffe0ff */
        /* <DEDUP_REMOVED lines=136> */
.L_x_2679:
        /* <DEDUP_REMOVED lines=9> */
.L_x_2680:
[----:B------:R-:W-:Y:S05]  /*5770*/  BSYNC.RECONVERGENT B1 ;  /* 0x0000000000017941 */ /* 0x000fea0003800200 */
.L_x_2678:
        /* <DEDUP_REMOVED lines=19> */
[----:B------:R-:W-:Y:S01]  /*58b0*/  IMAD.MOV.U32 R2, RZ, RZ, R56 ;  /* 0x000000ffff027224 */ /* 0x000fe200078e0038 */
[----:B------:R-:W-:-:S07]  /*58c0*/  MOV R3, R57 ;  /* 0x0000003900037202 */ /* 0x000fce0000000f00 */
.L_x_2682:
[----:B------:R-:W-:Y:S05]  /*58d0*/  BSYNC.RECONVERGENT B3 ;  /* 0x0000000000037941 */ /* 0x000fea0003800200 */
.L_x_2681:
[----:B------:R-:W-:Y:S01]  /*58e0*/  DADD R4, R2, R4 ;  /* 0x0000000002047229 */ /* 0x000fe20000000004 */
[----:B------:R-:W-:Y:S10]  /*58f0*/  @!P0 BRA `(.L_x_2683) ;  /* 0xfffffff000488947 */ /* 0x000ff4000383ffff */
.L_x_2675:
[----:B------:R-:W-:Y:S05]  /*5900*/  BSYNC.RECONVERGENT B2 ;  /* 0x0000000000027941 */ /* 0x000fea0003800200 */
.L_x_2674:
[----:B------:R-:W4:Y:S02]  /*5910*/  LDS.64 R2, [R28] ;  /* 0x000000001c027984 */ /* 0x000f240000000a00 */
[----:B----4-:R-:W-:-:S07]  /*5920*/  DADD R2, R2, R4 ;  /* 0x0000000002027229 */ /* 0x010fce0000000004 */
[----:B------:R4:W-:Y:S04]  /*5930*/  STS.64 [R28], R2 ;  /* 0x000000021c007388 */ /* 0x0009e80000000a00 */
.L_x_2658:
[----:B------:R-:W-:Y:S05]  /*5940*/  BSYNC.RECONVERGENT B0 ;  /* 0x0000000000007941 */ /* 0x000fea0003800200 */
.L_x_2656:
        /* <DEDUP_REMOVED lines=10> */
.L_x_2620:
        /* <DEDUP_REMOVED lines=8> */
[C---:B------:R-:W-:Y:S01]  /*5a70*/  LOP3.LUT R20, R35.reuse, 0xf, RZ, 0xc0, !PT ;  /* 0x0000000f23147812 */ /* 0x040fe200078ec0ff */
[----:B------:R-:W-:Y:S01]  /*5a80*/  BSSY.RECONVERGENT B1, `(.L_x_2687) ;  /* 0x0000072000017945 */ /* 0x000fe20003800200 */
[----:B0-----:R-:W-:Y:S01]  /*5a90*/  LOP3.LUT R23, R35, 0x7, RZ, 0xc0, !PT ;  /* 0x0000000723177812 */ /* 0x001fe200078ec0ff */
[----:B------:R-:W-:Y:S02]  /*5aa0*/  IMAD.MOV.U32 R15, RZ, RZ, R22 ;  /* 0x000000ffff0f7224 */ /* 0x000fe400078e0016 */
[----:B-123--:R-:W-:Y:S02]  /*5ab0*/  VIADD R0, R20, 0xffffffff ;  /* 0xffffffff14007836 */ /* 0x00efe40000000000 */
[----:B----4-:R-:W-:-:S03]  /*5ac0*/  VIADD R2, R23, 0xffffffff ;  /* 0xffffffff17027836 */ /* 0x010fc60000000000 */
[----:B------:R-:W-:Y:S02]  /*5ad0*/  ISETP.GE.U32.AND P0, PT, R0, 0x7, PT ;  /* 0x000000070000780c */ /* 0x000fe40003f06070 */
[C---:B------:R-:W-:Y:S02]  /*5ae0*/  LOP3.LUT R0, R35.reuse, 0x30, RZ, 0xc0, !PT ;  /* 0x0000003023007812 */ /* 0x040fe400078ec0ff */
[----:B------:R-:W-:Y:S02]  /*5af0*/  ISETP.GE.U32.AND P1, PT, R2, 0x3, PT ;  /* 0x000000030200780c */ /* 0x000fe40003f26070 */
[----:B------:R-:W-:-:S11]  /*5b00*/  LOP3.LUT R35, R35, 0x3, RZ, 0xc0, !PT ;  /* 0x0000000323237812 */ /* 0x000fd600078ec0ff */
.L_x_2693:
[----:B0-----:R-:W0:Y:S01]  /*5b10*/  S2R R21, SR_CgaCtaId ;  /* 0x0000000000157919 */ /* 0x001e220000008800 */
[----:B------:R-:W1:Y:S01]  /*5b20*/  LDCU UR4, c[0x0][0x3e0] ;  /* 0x00007c00ff0477ac */ /* 0x000e620008000800 */
[----:B------:R-:W-:Y:S01]  /*5b30*/  MOV R18, 0x400 ;  /* 0x0000040000127802 */ /* 0x000fe20000000f00 */
[----:B------:R-:W-:Y:S01]  /*5b40*/  IMAD.MOV.U32 R14, RZ, RZ, RZ ;  /* 0x000000ffff0e7224 */ /* 0x000fe200078e00ff */
[----:B------:R-:W-:Y:S01]  /*5b50*/  CS2R R2, SRZ ;  /* 0x0000000000027805 */ /* 0x000fe2000001ff00 */
[----:B-1----:R-:W-:Y:S01]  /*5b60*/  UISETP.GE.U32.AND UP0, UPT, UR4, 0x10, UPT ;  /* 0x000000100400788c */ /* 0x002fe2000bf06070 */
[----:B0-----:R-:W-:-:S04]  /*5b70*/  LEA R4, R21, R18, 0x18 ;  /* 0x0000001215047211 */ /* 0x001fc800078ec0ff */
[----:B------:R-:W-:-:S04]  /*5b80*/  LEA R19, R15, R4, 0x3 ;  /* 0x000000040f137211 */ /* 0x000fc800078e18ff */
[----:B------:R-:W-:Y:S05]  /*5b90*/  BRA.U !UP0, `(.L_x_2688) ;  /* 0x00000001089c7547 */ /* 0x000fea000b800000 */
[----:B------:R-:W-:Y:S01]  /*5ba0*/  IMAD.MOV.U32 R17, RZ, RZ, RZ ;  /* 0x000000ffff117224 */ /* 0x000fe200078e00ff */
[----:B------:R-:W-:-:S07]  /*5bb0*/  CS2R R2, SRZ ;  /* 0x0000000000027805 */ /* 0x000fce000001ff00 */
.L_x_2689:
        /* <DEDUP_REMOVED lines=37> */
.L_x_2688:
        /* <DEDUP_REMOVED lines=22> */
.L_x_2691:
        /* <DEDUP_REMOVED lines=13> */
.L_x_2692:
        /* <DEDUP_REMOVED lines=11> */
.L_x_2690:
        /* <DEDUP_REMOVED lines=12> */
.L_x_2687:
[----:B------:R-:W-:Y:S05]  /*61b0*/  BRA `(.L_x_2685) ;  /* 0x0000000800bc7947 */ /* 0x000fea0003800000 */
.L_x_2686:
[----:B----4-:R-:W-:Y:S01]  /*61c0*/  IMAD.MOV.U32 R3, RZ, RZ, 0x20 ;  /* 0x00000020ff037424 */ /* 0x010fe200078e00ff */
[----:B------:R-:W-:Y:S01]  /*61d0*/  LOP3.LUT R29, RZ, R29, RZ, 0x33, !PT ;  /* 0x0000001dff1d7212 */ /* 0x000fe200078e33ff */
[----:B------:R-:W-:Y:S03]  /*61e0*/  BSSY.RECONVERGENT B1, `(.L_x_2694) ;  /* 0x000001a000017945 */ /* 0x000fe60003800200 */
[----:B------:R-:W-:-:S04]  /*61f0*/  VIADDMNMX.U32 R3, R22, R3, UR47, !PT ;  /* 0x0000002f16037e46 */ /* 0x000fc8000f800003 */
[----:B------:R-:W-:-:S04]  /*6200*/  IADD3 R3, PT, PT, -R24, R3, R29 ;  /* 0x0000000318037210 */ /* 0x000fc80007ffe11d */
[C---:B-123--:R-:W-:Y:S02]  /*6210*/  LOP3.LUT R0, R3.reuse, 0x60, RZ, 0xc0, !PT ;  /* 0x0000006003007812 */ /* 0x04efe400078ec0ff */
[----:B------:R-:W-:Y:S02]  /*6220*/  ISETP.GE.U32.AND P1, PT, R3, 0x60, PT ;  /* 0x000000600300780c */ /* 0x000fe40003f26070 */
[----:B------:R-:W-:Y:S02]  /*6230*/  ISETP.NE.AND P0, PT, R0, 0x60, PT ;  /* 0x000000600000780c */ /* 0x000fe40003f05270 */
[----:B------:R-:W-:-:S11]  /*6240*/  MOV R0, R22 ;  /* 0x0000001600007202 */ /* 0x000fd60000000f00 */
        /* <DEDUP_REMOVED lines=10> */
.L_x_2696:
[----:B--2---:R-:W-:-:S06]  /*62f0*/  IMAD.WIDE.U32 R2, R0, 0x8, R6 ;  /* 0x0000000800027825 */ /* 0x004fcc00078e0006 */
[----:B------:R-:W2:Y:S01]  /*6300*/  LDG.E.64 R2, desc[UR36][R2.64] ;  /* 0x0000002402027981 */ /* 0x000ea2000c1e1b00 */
[----:B-1----:R-:W-:Y:S02]  /*6310*/  IMAD R9, R0, 0x8, R13 ;  /* 0x0000000800097824 */ /* 0x002fe400078e020d */
[----:B------:R-:W-:Y:S02]  /*6320*/  VIADD R8, R8, 0x1 ;  /* 0x0000000108087836 */ /* 0x000fe40000000000 */
[----:B------:R-:W-:-:S03]  /*6330*/  VIADD R0, R0, 0x20 ;  /* 0x0000002000007836 */ /* 0x000fc60000000000 */
[----:B------:R-:W-:Y:S01]  /*6340*/  ISETP.NE.AND P0, PT, R8, R11, PT ;  /* 0x0000000b0800720c */ /* 0x000fe20003f05270 */
[----:B--2---:R-:W-:-:S07]  /*6350*/  DMUL R4, RZ, R2 ;  /* 0x00000002ff047228 */ /* 0x004fce0000000000 */
[----:B------:R1:W-:Y:S05]  /*6360*/  STS.64 [R9], R4 ;  /* 0x0000000409007388 */ /* 0x0003ea0000000a00 */
[----:B------:R-:W-:Y:S05]  /*6370*/  @P0 BRA `(.L_x_2696) ;  /* 0xfffffffc00dc0947 */ /* 0x000fea000383ffff */
.L_x_2695:
[----:B------:R-:W-:Y:S05]  /*6380*/  BSYNC.RECONVERGENT B1 ;  /* 0x0000000000017941 */ /* 0x000fea0003800200 */
.L_x_2694:
        /* <DEDUP_REMOVED lines=31> */
.L_x_2699:
        /* <DEDUP_REMOVED lines=60> */
.L_x_2698:
[----:B------:R-:W-:Y:S05]  /*6940*/  BSYNC.RECONVERGENT B1 ;  /* 0x0000000000017941 */ /* 0x000fea0003800200 */
.L_x_2697:
        /* <DEDUP_REMOVED lines=36> */
.L_x_2701:
[----:B------:R-:W-:Y:S05]  /*6b90*/  BSYNC.RECONVERGENT B1 ;  /* 0x0000000000017941 */ /* 0x000fea0003800200 */
.L_x_2700:
        /* <DEDUP_REMOVED lines=17> */
.L_x_2685:
[----:B------:R-:W-:Y:S05]  /*6cb0*/  BSYNC.RECONVERGENT B0 ;  /* 0x0000000000007941 */ /* 0x000fea0003800200 */
.L_x_2684:
[----:B------:R-:W-:Y:S06]  /*6cc0*/  BAR.SYNC.DEFER_BLOCKING 0x0 ;  /* 0x0000000000007b1d */ /* 0x000fec0000010000 */
[----:B------:R-:W-:Y:S05]  /*6cd0*/  BRA `(.L_x_2702) ;  /* 0x00000054002c7947 */ /* 0x000fea0003800000 */
.L_x_2619:
        /* <DEDUP_REMOVED lines=64> */
[----:B------:R-:W-:Y:S01]  /*70e0*/  CS2R R18, SRZ ;  /* 0x0000000000127805 */ /* 0x000fe2000001ff00 */
[----:B------:R-:W-:Y:S01]  /*70f0*/  IMAD.U32 R6, RZ, RZ, UR10 ;  /* 0x0000000aff067e24 */ /* 0x000fe2000f8e00ff */
[----:B------:R-:W-:Y:S01]  /*7100*/  CS2R R10, SRZ ;  /* 0x00000000000a7805 */ /* 0x000fe2000001ff00 */
[----:B------:R-:W-:Y:S01]  /*7110*/  IMAD.U32 R7, RZ, RZ, UR11 ;  /* 0x0000000bff077e24 */ /* 0x000fe2000f8e00ff */
[----:B------:R-:W-:Y:S01]  /*7120*/  UIADD3 UR17, UPT, UPT, UR17, UR46, URZ ;  /* 0x0000002e11117290 */ /* 0x000fe2000fffe0ff */
[----:B------:R-:W-:Y:S01]  /*7130*/  DMUL R4, R4, UR12 ;  /* 0x0000000c04047c28 */ /* 0x000fe20008000000 */
[----:B------:R-:W-:Y:S01]  /*7140*/  IMAD.MOV.U32 R16, RZ, RZ, 0x0 ;  /* 0x00000000ff107424 */ /* 0x000fe200078e00ff */
[----:B------:R-:W-:Y:S01]  /*7150*/  UIADD3 UR16, UPT, UPT, UR16, 0x20, URZ ;  /* 0x0000002010107890 */ /* 0x000fe2000fffe0ff */
[----:B------:R-:W-:Y:S01]  /*7160*/  IMAD.MOV.U32 R17, RZ, RZ, 0x3ff00000 ;  /* 0x3ff00000ff117424 */ /* 0x000fe200078e00ff */
[----:B------:R-:W-:-:S04]  /*7170*/  UMOV UR6, URZ ;  /* 0x000000ff00067c82 */ /* 0x000fc80008000000 */
[----:B------:R-:W-:-:S08]  /*7180*/  DFMA R4, R6, UR10, R4 ;  /* 0x0000000a06047c2b */ /* 0x000fd00008000004 */
[----:B------:R-:W-:-:S11]  /*7190*/  DFMA R14, R2, R2, R4 ;  /* 0x00000002020e722b */ /* 0x000fd60000000004 */
.L_x_2762:
        /* <DEDUP_REMOVED lines=55> */
[----:B-1----:R-:W-:Y:S05]  /*7510*/  CALL.REL.NOINC `($__internal_37_$__cuda_sm20_div_rn_f64_full) ;  /* 0x00000074008c7944 */ /* 0x002fea0003c00000 */
[----:B------:R-:W-:Y:S02]  /*7520*/  IMAD.MOV.U32 R4, RZ, RZ, R56 ;  /* 0x000000ffff047224 */ /* 0x000fe400078e0038 */
[----:B------:R-:W-:-:S07]  /*7530*/  IMAD.MOV.U32 R5, RZ, RZ, R57 ;  /* 0x000000ffff057224 */ /* 0x000fce00078e0039 */
.L_x_2705:
        /* <DEDUP_REMOVED lines=24> */
[----:B------:R-:W-:-:S07]  /*76c0*/  IMAD.MOV.U32 R51, RZ, RZ, R9 ;  /* 0x000000ffff337224 */ /* 0x000fce00078e0009 */
[----:B-1----:R-:W-:Y:S05]  /*76d0*/  CALL.REL.NOINC `($__internal_38_$__cuda_sm20_dsqrt_rn_f64_mediumpath_v1) ;  /* 0x0000007800887944 */ /* 0x002fea0003c00000 */
[----:B------:R-:W-:Y:S02]  /*76e0*/  IMAD.MOV.U32 R26, RZ, RZ, R23 ;  /* 0x000000ffff1a7224 */ /* 0x000fe400078e0017 */
[----:B------:R-:W-:-:S07]  /*76f0*/  IMAD.MOV.U32 R27, RZ, RZ, R34 ;  /* 0x000000ffff1b7224 */ /* 0x000fce00078e0022 */
.L_x_2706:
[----:B------:R-:W-:Y:S05]  /*7700*/  BSYNC.RECONVERGENT B0 ;  /* 0x0000000000007941 */ /* 0x000fea0003800200 */
.L_x_2704:
        /* <DEDUP_REMOVED lines=41> */
.L_x_2708:
        /* <DEDUP_REMOVED lines=11> */
.L_x_2733:
        /* <DEDUP_REMOVED lines=35> */
[----:B-1----:R-:W-:Y:S05]  /*7c80*/  CALL.REL.NOINC `($__internal_37_$__cuda_sm20_div_rn_f64_full) ;  /* 0x0000006c00b07944 */ /* 0x002fea0003c00000 */
[----:B------:R-:W-:Y:S02]  /*7c90*/  IMAD.MOV.U32 R4, RZ, RZ, R56 ;  /* 0x000000ffff047224 */ /* 0x000fe400078e0038 */
[----:B------:R-:W-:-:S07]  /*7ca0*/  IMAD.MOV.U32 R5, RZ, RZ, R57 ;  /* 0x000000ffff057224 */ /* 0x000fce00078e0039 */
.L_x_2713:
        /* <DEDUP_REMOVED lines=19> */
[----:B-1----:R-:W-:Y:S05]  /*7de0*/  CALL.REL.NOINC `($__internal_37_$__cuda_sm20_div_rn_f64_full) ;  /* 0x0000006c00587944 */ /* 0x002fea0003c00000 */
[----:B------:R-:W-:Y:S01]  /*7df0*/  MOV R4, R56 ;  /* 0x0000003800047202 */ /* 0x000fe20000000f00 */
[----:B------:R-:W-:-:S07]  /*7e00*/  IMAD.MOV.U32 R5, RZ, RZ, R57 ;  /* 0x000000ffff057224 */ /* 0x000fce00078e0039 */
.L_x_2715:
[----:B------:R-:W-:Y:S05]  /*7e10*/  BSYNC.RECONVERGENT B0 ;  /* 0x0000000000007941 */ /* 0x000fea0003800200 */
.L_x_2714:
        /* <DEDUP_REMOVED lines=20> */
[----:B------:R-:W-:Y:S02]  /*7f60*/  IMAD.MOV.U32 R6, RZ, RZ, R56 ;  /* 0x000000ffff067224 */ /* 0x000fe400078e0038 */
[----:B------:R-:W-:-:S07]  /*7f70*/  IMAD.MOV.U32 R7, RZ, RZ, R57 ;  /* 0x000000ffff077224 */ /* 0x000fce00078e0039 */
.L_x_2716:
        /* <DEDUP_REMOVED lines=22> */
.L_x_2718:
[----:B------:R-:W-:Y:S05]  /*80e0*/  BSYNC.RECONVERGENT B0 ;  /* 0x0000000000007941 */ /* 0x000fea0003800200 */
.L_x_2717:
        /* <DEDUP_REMOVED lines=11> */
.L_x_2711:
[----:B------:R-:W0:Y:S01]  /*81a0*/  LDS R6, [UR18+0x4] ;  /* 0x00000412ff067984 */ /* 0x000e220008000800 */
[----:B------:R-:W-:Y:S01]  /*81b0*/  DMUL R4, R2, R10 ;  /* 0x0000000a02047228 */ /* 0x000fe20000000000 */
[----:B------:R-:W-:Y:S01]  /*81c0*/  UMOV UR7, 0x1 ;  /* 0x0000000100077882 */ /* 0x000fe20000000000 */
[----:B0-----:R-:W0:Y:S06]  /*81d0*/  I2F.F64 R6, R6 ;  /* 0x0000000600067312 */ /* 0x001e2c0000201c00 */
[----:B0-----:R-:W-:-:S07]  /*81e0*/  DMUL R4, R4, R6 ;  /* 0x0000000604047228 */ /* 0x001fce0000000000 */
[----:B------:R0:W-:Y:S01]  /*81f0*/  STL.64 [R1+0x28], R4 ;  /* 0x0000280401007387 */ /* 0x0001e20000100a00 */
[----:B------:R-:W-:Y:S05]  /*8200*/  BRA `(.L_x_2712) ;  /* 0x0000000000147947 */ /* 0x000fea0003800000 */
.L_x_2710:
[----:B------:R-:W0:Y:S01]  /*8210*/  LDS R0, [UR18] ;  /* 0x00000012ff007984 */ /* 0x000e220008000800 */
[----:B------:R-:W-:Y:S01]  /*8220*/  UMOV UR7, URZ ;  /* 0x000000ff00077c82 */ /* 0x000fe20008000000 */
[----:B0-----:R-:W0:Y:S02]  /*8230*/  I2F.F64 R4, R0 ;  /* 0x0000000000047312 */ /* 0x001e240000201c00 */
[----:B0-----:R-:W-:-:S07]  /*8240*/  DMUL R4, R10, R4 ;  /* 0x000000040a047228 */ /* 0x001fce0000000000 */
[----:B------:R3:W-:Y:S04]  /*8250*/  STL.64 [R1+0x20], R4 ;  /* 0x0000200401007387 */ /* 0x0007e80000100a00 */
.L_x_2712:
        /* <DEDUP_REMOVED lines=32> */
[----:B01----:R-:W-:Y:S05]  /*8460*/  CALL.REL.NOINC `($__internal_37_$__cuda_sm20_div_rn_f64_full) ;  /* 0x0000006400b87944 */ /* 0x003fea0003c00000 */
[----:B------:R-:W-:Y:S02]  /*8470*/  IMAD.MOV.U32 R6, RZ, RZ, R56 ;  /* 0x000000ffff067224 */ /* 0x000fe400078e0038 */
[----:B------:R-:W-:-:S07]  /*8480*/  IMAD.MOV.U32 R7, RZ, RZ, R57 ;  /* 0x000000ffff077224 */ /* 0x000fce00078e0039 */
.L_x_2719:
        /* <DEDUP_REMOVED lines=28> */
.L_x_2721:
[----:B------:R-:W-:Y:S05]  /*8650*/  BSYNC.RECONVERGENT B0 ;  /* 0x0000000000007941 */ /* 0x000fea0003800200 */
.L_x_2720:
        /* <DEDUP_REMOVED lines=27> */
[----:B------:R-:W-:Y:S01]  /*8810*/  IMAD.MOV.U32 R6, RZ, RZ, R56 ;  /* 0x000000ffff067224 */ /* 0x000fe200078e0038 */
[----:B------:R-:W-:-:S07]  /*8820*/  MOV R7, R57 ;  /* 0x0000003900077202 */ /* 0x000fce0000000f00 */
.L_x_2724:
        /* <DEDUP_REMOVED lines=22> */
.L_x_2726:
[----:B------:R-:W-:Y:S05]  /*8990*/  BSYNC.RECONVERGENT B0 ;  /* 0x0000000000007941 */ /* 0x000fea0003800200 */
.L_x_2725:
        /* <DEDUP_REMOVED lines=22> */
.L_x_2727:
        /* <DEDUP_REMOVED lines=22> */
.L_x_2729:
[----:B------:R-:W-:Y:S05]  /*8c60*/  BSYNC.RECONVERGENT B0 ;  /* 0x0000000000007941 */ /* 0x000fea0003800200 */
.L_x_2728:
        /* <DEDUP_REMOVED lines=8> */
.L_x_2722:
        /* <DEDUP_REMOVED lines=9> */
.L_x_2723:
        /* <DEDUP_REMOVED lines=27> */
[----:B-1----:R-:W-:Y:S05]  /*8f30*/  CALL.REL.NOINC `($__internal_37_$__cuda_sm20_div_rn_f64_full) ;  /* 0x0000005c00047944 */ /* 0x002fea0003c00000 */
[----:B------:R-:W-:Y:S02]  /*8f40*/  IMAD.MOV.U32 R4, RZ, RZ, R56 ;  /* 0x000000ffff047224 */ /* 0x000fe400078e0038 */
[----:B------:R-:W-:-:S07]  /*8f50*/  IMAD.MOV.U32 R5, RZ, RZ, R57 ;  /* 0x000000ffff057224 */ /* 0x000fce00078e0039 */
.L_x_2730:
        /* <DEDUP_REMOVED lines=28> */
.L_x_2732:
[----:B------:R-:W-:Y:S05]  /*9120*/  BSYNC.RECONVERGENT B0 ;  /* 0x0000000000007941 */ /* 0x000fea0003800200 */
.L_x_2731:
[----:B------:R-:W-:-:S09]  /*9130*/  UISETP.NE.AND UP0, UPT, UR4, UR17, UPT ;  /* 0x000000110400728c */ /* 0x000fd2000bf05270 */
[----:B------:R-:W-:Y:S05]  /*9140*/  BRA.U !UP0, `(.L_x_2709) ;  /* 0x0000001d08a47547 */ /* 0x000fea000b800000 */
[----:B------:R-:W-:Y:S01]  /*9150*/  DMUL R8, R18, R8 ;  /* 0x0000000812087228 */ /* 0x000fe20000000000 */
[----:B------:R-:W-:Y:S10]  /*9160*/  BRA `(.L_x_2733) ;  /* 0xffffffe800387947 */ /* 0x000ff4000383ffff */
.L_x_2707:
[----:B------:R-:W-:Y:S01]  /*9170*/  UIADD3 UR7, UPT, UPT, UR17, -UR9, URZ ;  /* 0x8000000911077290 */ /* 0x000fe2000fffe0ff */
[----:B------:R-:W-:Y:S01]  /*9180*/  MOV R6, R10 ;  /* 0x0000000a00067202 */ /* 0x000fe20000000f00 */
[----:B------:R-:W-:Y:S01]  /*9190*/  IMAD.MOV.U32 R7, RZ, RZ, R11 ;  /* 0x000000ffff077224 */ /* 0x000fe200078e000b */
[----:B------:R-:W-:Y:S01]  /*91a0*/  UMOV UR8, UR19 ;  /* 0x0000001300087c82 */ /* 0x000fe20008000000 */
[----:B------:R-:W-:Y:S01]  /*91b0*/  ULOP3.LUT UR7, UR7, 0x1, URZ, 0xc0, !UPT ;  /* 0x0000000107077892 */ /* 0x000fe2000f8ec0ff */
[----:B------:R-:W-:Y:S01]  /*91c0*/  IMAD.MOV.U32 R4, RZ, RZ, R18 ;  /* 0x000000ffff047224 */ /* 0x000fe200078e0012 */
[----:B------:R-:W-:Y:S01]  /*91d0*/  UMOV UR19, UR9 ;  /* 0x0000000900137c82 */ /* 0x000fe20008000000 */
[----:B------:R-:W-:Y:S01]  /*91e0*/  IMAD.MOV.U32 R5, RZ, RZ, R19 ;  /* 0x000000ffff057224 */ /* 0x000fe200078e0013 */
[----:B------:R-:W-:Y:S01]  /*91f0*/  UISETP.NE.U32.AND UP0, UPT, UR7, 0x1, UPT ;  /* 0x000000010700788c */ /* 0x000fe2000bf05070 */
[----:B------:R-:W-:Y:S02]  /*9200*/  IMAD.MOV.U32 R12, RZ, RZ, R26 ;  /* 0x000000ffff0c7224 */ /* 0x000fe400078e001a */
[----:B------:R-:W-:-:S06]  /*9210*/  IMAD.MOV.U32 R13, RZ, RZ, R27 ;  /* 0x000000ffff0d7224 */ /* 0x000fcc00078e001b */
        /* <DEDUP_REMOVED lines=33> */
[----:B------:R-:W-:Y:S01]  /*9430*/  MOV R46, R30 ;  /* 0x0000001e002e7202 */ /* 0x000fe20000000f00 */
[----:B------:R-:W-:Y:S01]  /*9440*/  IMAD.MOV.U32 R47, RZ, RZ, R31 ;  /* 0x000000ffff2f7224 */ /* 0x000fe200078e001f */
[----:B------:R-:W-:-:S07]  /*9450*/  MOV R52, 0x9470 ;  /* 0x0000947000347802 */ /* 0x000fce0000000f00 */
[----:B-1----:R-:W-:Y:S05]  /*9460*/  CALL.REL.NOINC `($__internal_37_$__cuda_sm20_div_rn_f64_full) ;  /* 0x0000005400b87944 */ /* 0x002fea0003c00000 */
[----:B------:R-:W-:Y:S02]  /*9470*/  IMAD.MOV.U32 R6, RZ, RZ, R56 ;  /* 0x000000ffff067224 */ /* 0x000fe400078e0038 */
[----:B------:R-:W-:-:S07]  /*9480*/  IMAD.MOV.U32 R7, RZ, RZ, R57 ;  /* 0x000000ffff077224 */ /* 0x000fce00078e0039 */
.L_x_2735:
        /* <DEDUP_REMOVED lines=28> */
.L_x_2737:
[----:B------:R-:W-:Y:S05]  /*9650*/  BSYNC.RECONVERGENT B0 ;  /* 0x0000000000007941 */ /* 0x000fea0003800200 */
.L_x_2736:
[----:B------:R-:W-:Y:S01]  /*9660*/  DMUL R12, R12, R26 ;  /* 0x0000001a0c0c7228 */ /* 0x000fe20000000000 */
[----:B------:R-:W-:Y:S01]  /*9670*/  IMAD.MOV.U32 R4, RZ, RZ, R26 ;  /* 0x000000ffff047224 */ /* 0x000fe200078e001a */
[----:B------:R-:W-:Y:S01]  /*9680*/  MOV R7, R19 ;  /* 0x0000001300077202 */ /* 0x000fe20000000f00 */
[----:B------:R-:W-:Y:S01]  /*9690*/  IMAD.MOV.U32 R5, RZ, RZ, R27 ;  /* 0x000000ffff057224 */ /* 0x000fe200078e001b */
[----:B------:R-:W-:Y:S01]  /*96a0*/  UMOV UR8, URZ ;  /* 0x000000ff00087c82 */ /* 0x000fe20008000000 */
[----:B------:R-:W-:Y:S01]  /*96b0*/  IMAD.MOV.U32 R6, RZ, RZ, R18 ;  /* 0x000000ffff067224 */ /* 0x000fe200078e0012 */
[----:B------:R-:W-:-:S06]  /*96c0*/  UMOV UR19, UR6 ;  /* 0x0000000600137c82 */ /* 0x000fcc0008000000 */
.L_x_2734:
[----:B------:R-:W-:Y:S01]  /*96d0*/  UISETP.NE.AND UP0, UPT, UR40, UR9, UPT ;  /* 0x000000092800728c */ /* 0x000fe2000bf05270 */
[----:B------:R-:W-:Y:S01]  /*96e0*/  IMAD.MOV.U32 R10, RZ, RZ, R18 ;  /* 0x000000ffff0a7224 */ /* 0x000fe200078e0012 */
[----:B------:R-:W-:Y:S01]  /*96f0*/  UMOV UR7, URZ ;  /* 0x000000ff00077c82 */ /* 0x000fe20008000000 */
[----:B------:R-:W-:Y:S02]  /*9700*/  IMAD.MOV.U32 R11, RZ, RZ, R19 ;  /* 0x000000ffff0b7224 */ /* 0x000fe400078e0013 */
[----:B------:R-:W-:Y:S02]  /*9710*/  IMAD.MOV.U32 R18, RZ, RZ, R26 ;  /* 0x000000ffff127224 */ /* 0x000fe400078e001a */
[----:B------:R-:W-:Y:S02]  /*9720*/  IMAD.MOV.U32 R19, RZ, RZ, R27 ;  /* 0x000000ffff137224 */ /* 0x000fe400078e001b */
[----:B------:R-:W-:Y:S05]  /*9730*/  BRA.U !UP0, `(.L_x_2709) ;  /* 0x0000001908287547 */ /* 0x000fea000b800000 */
[----:B------:R-:W-:Y:S01]  /*9740*/  IMAD.MOV.U32 R18, RZ, RZ, R4 ;  /* 0x000000ffff127224 */ /* 0x000fe200078e0004 */
[----:B------:R-:W-:Y:S01]  /*9750*/  MOV R10, R6 ;  /* 0x00000006000a7202 */ /* 0x000fe20000000f00 */
[----:B------:R-:W-:Y:S01]  /*9760*/  IMAD.MOV.U32 R19, RZ, RZ, R5 ;  /* 0x000000ffff137224 */ /* 0x000fe200078e0005 */
[----:B------:R-:W-:Y:S01]  /*9770*/  UMOV UR7, UR8 ;  /* 0x0000000800077c82 */ /* 0x000fe20008000000 */
[----:B------:R-:W-:-:S07]  /*9780*/  IMAD.MOV.U32 R11, RZ, RZ, R7 ;  /* 0x000000ffff0b7224 */ /* 0x000fce00078e0007 */
.L_x_2761:
        /* <DEDUP_REMOVED lines=23> */
.L_x_2739:
        /* <DEDUP_REMOVED lines=29> */
.L_x_2740:
        /* <DEDUP_REMOVED lines=22> */
.L_x_2742:
[----:B------:R-:W-:Y:S05]  /*9c30*/  BSYNC.RECONVERGENT B0 ;  /* 0x0000000000007941 */ /* 0x000fea0003800200 */
.L_x_2741:
        /* <DEDUP_REMOVED lines=22> */
.L_x_2743:
        /* <DEDUP_REMOVED lines=22> */
.L_x_2745:
[----:B------:R-:W-:Y:S05]  /*9f00*/  BSYNC.RECONVERGENT B0 ;  /* 0x0000000000007941 */ /* 0x000fea0003800200 */
.L_x_2744:
        /* <DEDUP_REMOVED lines=10> */
.L_x_2738:
        /* <DEDUP_REMOVED lines=38> */
[----:B01----:R-:W-:Y:S05]  /*a210*/  CALL.REL.NOINC `($__internal_37_$__cuda_sm20_div_rn_f64_full) ;  /* 0x00000048004c7944 */ /* 0x003fea0003c00000 */
[----:B------:R-:W-:Y:S02]  /*a220*/  IMAD.MOV.U32 R8, RZ, RZ, R56 ;  /* 0x000000ffff087224 */ /* 0x000fe400078e0038 */
[----:B------:R-:W-:-:S07]  /*a230*/  IMAD.MOV.U32 R9, RZ, RZ, R57 ;  /* 0x000000ffff097224 */ /* 0x000fce00078e0039 */
.L_x_2746:
        /* <DEDUP_REMOVED lines=28> */
.L_x_2748:
[----:B------:R-:W-:Y:S05]  /*a400*/  BSYNC.RECONVERGENT B0 ;  /* 0x0000000000007941 */ /* 0x000fea0003800200 */
.L_x_2747:
        /* <DEDUP_REMOVED lines=30> */
[----:B-1----:R-:W-:Y:S05]  /*a5f0*/  CALL.REL.NOINC `($__internal_37_$__cuda_sm20_div_rn_f64_full) ;  /* 0x0000004400547944 */ /* 0x002fea0003c00000 */
[----:B------:R-:W-:Y:S02]  /*a600*/  IMAD.MOV.U32 R8, RZ, RZ, R56 ;  /* 0x000000ffff087224 */ /* 0x000fe400078e0038 */
[----:B------:R-:W-:-:S07]  /*a610*/  IMAD.MOV.U32 R9, RZ, RZ, R57 ;  /* 0x000000ffff097224 */ /* 0x000fce00078e0039 */
.L_x_2752:
        /* <DEDUP_REMOVED lines=22> */
.L_x_2754:
[----:B------:R-:W-:Y:S05]  /*a780*/  BSYNC.RECONVERGENT B0 ;  /* 0x0000000000007941 */ /* 0x000fea0003800200 */
.L_x_2753:
        /* <DEDUP_REMOVED lines=22> */
.L_x_2755:
        /* <DEDUP_REMOVED lines=22> */
.L_x_2757:
[----:B------:R-:W-:Y:S05]  /*aa50*/  BSYNC.RECONVERGENT B0 ;  /* 0x0000000000007941 */ /* 0x000fea0003800200 */
.L_x_2756:
        /* <DEDUP_REMOVED lines=8> */
.L_x_2750:
[----:B------:R-:W0:Y:S01]  /*aae0*/  LDS R0, [UR18+0x4] ;  /* 0x00000412ff007984 */ /* 0x000e220008000800 */
[----:B------:R-:W-:Y:S01]  /*aaf0*/  DMUL R4, R2, R18 ;  /* 0x0000001202047228 */ /* 0x000fe20000000000 */
[----:B------:R-:W-:Y:S01]  /*ab00*/  UMOV UR7, 0x1 ;  /* 0x0000000100077882 */ /* 0x000fe20000000000 */
[----:B0-----:R-:W0:Y:S06]  /*ab10*/  I2F.F64 R6, R0 ;  /* 0x0000000000067312 */ /* 0x001e2c0000201c00 */
[----:B0-----:R-:W-:-:S07]  /*ab20*/  DMUL R6, R4, R6 ;  /* 0x0000000604067228 */ /* 0x001fce0000000000 */
[----:B------:R0:W-:Y:S01]  /*ab30*/  STL.64 [R1+0x28], R6 ;  /* 0x0000280601007387 */ /* 0x0001e20000100a00 */
[----:B------:R-:W-:Y:S05]  /*ab40*/  BRA `(.L_x_2751) ;  /* 0x0000000000147947 */ /* 0x000fea0003800000 */
.L_x_2749:
[----:B------:R-:W0:Y:S01]  /*ab50*/  LDS R0, [UR18] ;  /* 0x00000012ff007984 */ /* 0x000e220008000800 */
[----:B------:R-:W-:Y:S01]  /*ab60*/  UMOV UR7, URZ ;  /* 0x000000ff00077c82 */ /* 0x000fe20008000000 */
[----:B0-----:R-:W0:Y:S02]  /*ab70*/  I2F.F64 R6, R0 ;  /* 0x0000000000067312 */ /* 0x001e240000201c00 */
[----:B0-----:R-:W-:-:S07]  /*ab80*/  DMUL R6, R18, R6 ;  /* 0x0000000612067228 */ /* 0x001fce0000000000 */
[----:B------:R3:W-:Y:S04]  /*ab90*/  STL.64 [R1+0x20], R6 ;  /* 0x0000200601007387 */ /* 0x0007e80000100a00 */
.L_x_2751:
        /* <DEDUP_REMOVED lines=33> */
[----:B-1----:R-:W-:Y:S05]  /*adb0*/  CALL.REL.NOINC `($__internal_37_$__cuda_sm20_div_rn_f64_full) ;  /* 0x0000003c00647944 */ /* 0x002fea0003c00000 */
[----:B------:R-:W-:Y:S01]  /*adc0*/  MOV R4, R56 ;  /* 0x0000003800047202 */ /* 0x000fe20000000f00 */
[----:B------:R-:W-:-:S07]  /*add0*/  IMAD.MOV.U32 R5, RZ, RZ, R57 ;  /* 0x000000ffff057224 */ /* 0x000fce00078e0039 */
.L_x_2758:
        /* <DEDUP_REMOVED lines=23> */
[----:B------:R-:W-:Y:S02]  /*af50*/  IMAD.MOV.U32 R23, RZ, RZ, R6 ;  /* 0x000000ffff177224 */ /* 0x000fe400078e0006 */
[----:B------:R-:W-:-:S07]  /*af60*/  IMAD.MOV.U32 R51, RZ, RZ, R9 ;  /* 0x000000ffff337224 */ /* 0x000fce00078e0009 */
[----:B-1----:R-:W-:Y:S05]  /*af70*/  CALL.REL.NOINC `($__internal_38_$__cuda_sm20_dsqrt_rn_f64_mediumpath_v1) ;  /* 0x0000004000607944 */ /* 0x002fea0003c00000 */
[----:B------:R-:W-:Y:S01]  /*af80*/  MOV R12, R23 ;  /* 0x00000017000c7202 */ /* 0x000fe20000000f00 */
[----:B------:R-:W-:-:S07]  /*af90*/  IMAD.MOV.U32 R13, RZ, RZ, R34 ;  /* 0x000000ffff0d7224 */ /* 0x000fce00078e0022 */
.L_x_2760:
[----:B------:R-:W-:Y:S05]  /*afa0*/  BSYNC.RECONVERGENT B0 ;  /* 0x0000000000007941 */ /* 0x000fea0003800200 */
.L_x_2759:
[----:B------:R-:W-:Y:S01]  /*afb0*/  UISETP.NE.AND UP0, UPT, UR19, UR17, UPT ;  /* 0x000000111300728c */ /* 0x000fe2000bf05270 */
[----:B------:R-:W-:-:S08]  /*afc0*/  DMUL R12, R18, R12 ;  /* 0x0000000c120c7228 */ /* 0x000fd00000000000 */
[----:B------:R-:W-:Y:S05]  /*afd0*/  BRA.U UP0, `(.L_x_2761) ;  /* 0xffffffe500ec7547 */ /* 0x000fea000b83ffff */
.L_x_2709:
        /* <DEDUP_REMOVED lines=31> */
.L_x_2763:
        /* <DEDUP_REMOVED lines=16> */
.L_x_2770:
        /* <DEDUP_REMOVED lines=22> */
.L_x_2765:
[----:B------:R-:W-:Y:S05]  /*b430*/  BSYNC.RECONVERGENT B0 ;  /* 0x0000000000007941 */ /* 0x000fea0003800200 */
.L_x_2764:
        /* <DEDUP_REMOVED lines=9> */
.L_x_2767:
        /* <DEDUP_REMOVED lines=53> */
.L_x_2766:
        /* <DEDUP_REMOVED lines=35> */
.L_x_2769:
        /* <DEDUP_REMOVED lines=29> */
.L_x_2768:
[----:B------:R-:W-:Y:S01]  /*bc20*/  UISETP.NE.AND UP0, UPT, UR4, UR40, UPT ;  /* 0x000000280400728c */ /* 0x000fe2000bf05270 */
[----:B------:R-:W-:Y:S01]  /*bc30*/  VIADD R6, R6, 0x1 ;  /* 0x0000000106067836 */ /* 0x000fe20000000000 */
[----:B------:R-:W-:Y:S01]  /*bc40*/  UIADD3 UR6, UPT, UPT, UR4, 0x1, URZ ;  /* 0x0000000104067890 */ /* 0x000fe2000fffe0ff */
[----:B------:R-:W-:Y:S01]  /*bc50*/  VIADD R0, R0, 0x1 ;  /* 0x0000000100007836 */ /* 0x000fe20000000000 */
[----:B------:R-:W-:-:S05]  /*bc60*/  UIADD3 UR8, UPT, UPT, UR8, 0x2, URZ ;  /* 0x0000000208087890 */ /* 0x000fca000fffe0ff */
[----:B------:R-:W-:Y:S01]  /*bc70*/  UMOV UR4, UR6 ;  /* 0x0000000600047c82 */ /* 0x000fe20008000000 */
[----:B------:R-:W-:Y:S06]  /*bc80*/  BRA.U UP0, `(.L_x_2770) ;  /* 0xfffffff500907547 */ /* 0x000fec000b83ffff */
.L_x_2703:
[----:B------:R-:W-:Y:S01]  /*bc90*/  ISETP.GT.U32.AND P0, PT, R22, 0x63, PT ;  /* 0x000000631600780c */ /* 0x000fe20003f04070 */
[----:B------:R-:W-:-:S12]  /*bca0*/  BSSY.RECONVERGENT B0, `(.L_x_2702) ;  /* 0x000004e000007945 */ /* 0x000fd80003800200 */
[----:B------:R-:W-:Y:S05]  /*bcb0*/  @P0 BRA `(.L_x_2771) ;  /* 0x0000000400300947 */ /* 0x000fea0003800000 */
[----:B------:R-:W4:Y:S01]  /*bcc0*/  I2F.U32.RP R6, UR44 ;  /* 0x0000002c00067d06 */ /* 0x000f220008209000 */
[----:B------:R-:W-:Y:S01]  /*bcd0*/  VIADD R0, R22, UR44 ;  /* 0x0000002c16007c36 */ /* 0x000fe20008000000 */
[----:B------:R-:W-:Y:S01]  /*bce0*/  IADD3 R7, PT, PT, RZ, -UR44, RZ ;  /* 0x8000002cff077c10 */ /* 0x000fe2000fffe0ff */
[----:B------:R-:W-:Y:S01]  /*bcf0*/  BSSY.RECONVERGENT B1, `(.L_x_2772) ;  /* 0x000002b000017945 */ /* 0x000fe20003800200 */
[----:B------:R-:W-:Y:S02]  /*bd00*/  ISETP.NE.U32.AND P2, PT, RZ, UR44, PT ;  /* 0x0000002cff007c0c */ /* 0x000fe4000bf45070 */
[C---:B------:R-:W-:Y:S02]  /*bd10*/  ISETP.GE.U32.AND P0, PT, R0.reuse, 0x64, PT ;  /* 0x000000640000780c */ /* 0x040fe40003f06070 */
[----:B------:R-:W-:Y:S02]  /*bd20*/  VIMNMX.U32 R5, PT, PT, R0, 0x64, !PT ;  /* 0x0000006400057848 */ /* 0x000fe40007fe0000 */
[----:B------:R-:W-:-:S04]  /*bd30*/  SEL R4, RZ, 0x1, P0 ;  /* 0x00000001ff047807 */ /* 0x000fc80000000000 */
[----:B------:R-:W-:Y:S01]  /*bd40*/  IADD3 R5, PT, PT, R5, -R0, -R4 ;  /* 0x8000000005057210 */ /* 0x000fe20007ffe804 */
[----:B----4-:R-:W2:Y:S02]  /*bd50*/  MUFU.RCP R6, R6 ;  /* 0x0000000600067308 */ /* 0x010ea40000001000 */
[----:B--23--:R-:W-:-:S06]  /*bd60*/  VIADD R2, R6, 0xffffffe ;  /* 0x0ffffffe06027836 */ /* 0x00cfcc0000000000 */
        /* <DEDUP_REMOVED lines=27> */
.L_x_2774:
[----:B--2---:R-:W-:-:S06]  /*bf20*/  LEA R2, R0, UR45, 0x3 ;  /* 0x0000002d00027c11 */ /* 0x004fcc000f8e18ff */
[----:B------:R-:W2:Y:S01]  /*bf30*/  LDL.64 R2, [R2] ;  /* 0x0000000002027983 */ /* 0x000ea20000100a00 */
[----:B------:R-:W-:Y:S01]  /*bf40*/  IMAD R5, R0, 0x8, R9 ;  /* 0x0000000800057824 */ /* 0x000fe200078e0209 */
[----:B------:R-:W-:Y:S01]  /*bf50*/  IADD3 R4, PT, PT, R4, 0x1, RZ ;  /* 0x0000000104047810 */ /* 0x000fe20007ffe0ff */
[----:B------:R-:W-:-:S03]  /*bf60*/  VIADD R0, R0, UR44 ;  /* 0x0000002c00007c36 */ /* 0x000fc60008000000 */
[----:B------:R-:W-:Y:S01]  /*bf70*/  ISETP.NE.AND P0, PT, R4, R7, PT ;  /* 0x000000070400720c */ /* 0x000fe20003f05270 */
[----:B--2---:R2:W-:-:S12]  /*bf80*/  STS.64 [R5], R2 ;  /* 0x0000000205007388 */ /* 0x0045d80000000a00 */
[----:B------:R-:W-:Y:S05]  /*bf90*/  @P0 BRA `(.L_x_2774) ;  /* 0xfffffffc00e00947 */ /* 0x000fea000383ffff */
.L_x_2773:
[----:B------:R-:W-:Y:S05]  /*bfa0*/  BSYNC.RECONVERGENT B1 ;  /* 0x0000000000017941 */ /* 0x000fea0003800200 */
.L_x_2772:
[----:B------:R-:W-:Y:S05]  /*bfb0*/  @!P1 BRA `(.L_x_2771) ;  /* 0x0000000000709947 */ /* 0x000fea0003800000 */
[----:B--2---:R-:W0:Y:S01]  /*bfc0*/  S2R R3, SR_CgaCtaId ;  /* 0x0000000000037919 */ /* 0x004e220000008800 */
[----:B------:R-:W-:-:S05]  /*bfd0*/  MOV R2, 0x400 ;  /* 0x0000040000027802 */ /* 0x000fca0000000f00 */
[----:B------:R-:W-:-:S05]  /*bfe0*/  VIADD R2, R2, 0x410 ;  /* 0x0000041002027836 */ /* 0x000fca0000000000 */
[----:B0-----:R-:W-:-:S07]  /*bff0*/  LEA R17, R3, R2, 0x18 ;  /* 0x0000000203117211 */ /* 0x001fce00078ec0ff */
.L_x_2775:
        /* <DEDUP_REMOVED lines=11> */
[----:B------:R-:W-:Y:S01]  /*c0b0*/  IMAD R19, R0, 0x8, R17 ;  /* 0x0000000800137824 */ /* 0x000fe200078e0211 */
[----:B------:R-:W-:Y:S01]  /*c0c0*/  MOV R0, UR44 ;  /* 0x0000002c00007c02 */ /* 0x000fe20008000f00 */
[----:B------:R-:W-:-:S04]  /*c0d0*/  IMAD.U32 R12, RZ, RZ, UR44 ;  /* 0x0000002cff0c7e24 */ /* 0x000fc8000f8e00ff */
        /* <DEDUP_REMOVED lines=10> */
.L_x_2771:
[----:B------:R-:W-:Y:S05]  /*c180*/  BSYNC.RECONVERGENT B0 ;  /* 0x0000000000007941 */ /* 0x000fea0003800200 */
.L_x_2702:
        /* <DEDUP_REMOVED lines=12> */
[----:B--234-:R-:W-:Y:S01]  /*c250*/  IMAD.U32 R2, RZ, RZ, UR4 ;  /* 0x00000004ff027e24 */ /* 0x01cfe2000f8e00ff */
[----:B------:R-:W-:-:S04]  /*c260*/  MOV R3, UR5 ;  /* 0x0000000500037c02 */ /* 0x000fc80008000f00 */
        /* <DEDUP_REMOVED lines=34> */
[----:B-----5:R-:W-:Y:S05]  /*c490*/  CALL.REL.NOINC `($__internal_39_$__cuda_sm20_sqrt_rn_f32_slowpath) ;  /* 0x0000002c00cc7944 */ /* 0x020fea0003c00000 */
[----:B------:R-:W-:Y:S05]  /*c4a0*/  BRA `(.L_x_2780) ;  /* 0x0000000000107947 */ /* 0x000fea0003800000 */
.L_x_2779:
[----:B------:R-:W-:Y:S01]  /*c4b0*/  FMUL.FTZ R0, R3, R2 ;  /* 0x0000000203007220 */ /* 0x000fe20000410000 */
[----:B------:R-:W-:-:S03]  /*c4c0*/  FMUL.FTZ R2, R2, 0.5 ;  /* 0x3f00000002027820 */ /* 0x000fc60000410000 */
[----:B------:R-:W-:-:S04]  /*c4d0*/  FFMA R3, -R0, R0, R3 ;  /* 0x0000000000037223 */ /* 0x000fc80000000103 */
[----:B------:R-:W-:-:S07]  /*c4e0*/  FFMA R0, R3, R2, R0 ;  /* 0x0000000203007223 */ /* 0x000fce0000000000 */
.L_x_2780:
[----:B------:R-:W-:Y:S05]  /*c4f0*/  BSYNC.RECONVERGENT B1 ;  /* 0x0000000000017941 */ /* 0x000fea0003800200 */
.L_x_2778:
[----:B------:R-:W0:Y:S01]  /*c500*/  S2UR UR7, SR_CgaCtaId ;  /* 0x00000000000779c3 */ /* 0x000e220000008800 */
[----:B------:R-:W-:Y:S01]  /*c510*/  UMOV UR6, 0x400 ;  /* 0x0000040000067882 */ /* 0x000fe20000000000 */
[----:B------:R-:W1:Y:S01]  /*c520*/  F2I.TRUNC.NTZ R0, R0 ;  /* 0x0000000000007305 */ /* 0x000e62000020f100 */
[----:B------:R-:W-:-:S04]  /*c530*/  UIADD3 UR6, UPT, UPT, UR6, 0x400, URZ ;  /* 0x0000040006067890 */ /* 0x000fc8000fffe0ff */
[----:B0-----:R-:W-:-:S06]  /*c540*/  ULEA UR6, UR7, UR6, 0x18 ;  /* 0x0000000607067291 */ /* 0x001fcc000f8ec0ff */
[----:B------:R-:W-:-:S05]  /*c550*/  LEA R3, R22, UR6, 0x2 ;  /* 0x0000000616037c11 */ /* 0x000fca000f8e10ff */
[----:B-1----:R0:W-:Y:S02]  /*c560*/  STS [R3], R0 ;  /* 0x0000000003007388 */ /* 0x0021e40000000800 */
.L_x_2777:
[----:B------:R-:W-:Y:S05]  /*c570*/  BSYNC.RECONVERGENT B0 ;  /* 0x0000000000007941 */ /* 0x000fea0003800200 */
.L_x_2776:
        /* <DEDUP_REMOVED lines=15> */
[----:B------:R-:W-:Y:S01]  /*c670*/  MOV R0, 0xc6b0 ;  /* 0x0000c6b000007802 */ /* 0x000fe20000000f00 */
[----:B0-----:R-:W-:Y:S01]  /*c680*/  IMAD.U32 R46, RZ, RZ, UR6 ;  /* 0x00000006ff2e7e24 */ /* 0x001fe2000f8e00ff */
[----:B------:R-:W-:-:S07]  /*c690*/  MOV R47, UR7 ;  /* 0x00000007002f7c02 */ /* 0x000fce0008000f00 */
[----:B-----5:R-:W-:Y:S05]  /*c6a0*/  CALL.REL.NOINC `($__internal_36_$__cuda_sm20_dblrcp_rn_slowpath_v3) ;  /* 0x00000020007c7944 */ /* 0x020fea0003c00000 */
[----:B------:R-:W-:Y:S02]  /*c6b0*/  IMAD.MOV.U32 R6, RZ, RZ, R48 ;  /* 0x000000ffff067224 */ /* 0x000fe400078e0030 */
[----:B------:R-:W-:-:S07]  /*c6c0*/  IMAD.MOV.U32 R7, RZ, RZ, R49 ;  /* 0x000000ffff077224 */ /* 0x000fce00078e0031 */
.L_x_2781:
        /* <DEDUP_REMOVED lines=21> */
[----:B-----5:R-:W-:Y:S05]  /*c820*/  CALL.REL.NOINC `($__internal_37_$__cuda_sm20_div_rn_f64_full) ;  /* 0x0000002000c87944 */ /* 0x020fea0003c00000 */
[----:B------:R-:W-:Y:S02]  /*c830*/  IMAD.MOV.U32 R2, RZ, RZ, R56 ;  /* 0x000000ffff027224 */ /* 0x000fe400078e0038 */
[----:B------:R-:W-:-:S07]  /*c840*/  IMAD.MOV.U32 R3, RZ, RZ, R57 ;  /* 0x000000ffff037224 */ /* 0x000fce00078e0039 */
.L_x_2782:
        /* <DEDUP_REMOVED lines=12> */
.L_x_2800:
[----:B01----:R-:W0:Y:S01]  /*c910*/  I2F.U32.RP R8, UR38 ;  /* 0x0000002600087d06 */ /* 0x003e220008209000 */
[----:B------:R-:W-:Y:S01]  /*c920*/  IMAD R9, RZ, RZ, -UR38 ;  /* 0x80000026ff097e24 */ /* 0x000fe2000f8e02ff */
[----:B------:R-:W-:Y:S01]  /*c930*/  ISETP.NE.U32.AND P2, PT, RZ, UR38, PT ;  /* 0x00000026ff007c0c */ /* 0x000fe2000bf45070 */
[----:B------:R-:W1:Y:S05]  /*c940*/  LDCU.U8 UR11, c[0x0][0x408] ;  /* 0x00008100ff0b77ac */ /* 0x000e6a0008000000 */
[----:B0-----:R-:W0:Y:S02]  /*c950*/  MUFU.RCP R8, R8 ;  /* 0x0000000800087308 */ /* 0x001e240000001000 */
[----:B0-----:R-:W-:-:S06]  /*c960*/  VIADD R4, R8, 0xffffffe ;  /* 0x0ffffffe08047836 */ /* 0x001fcc0000000000 */
        /* <DEDUP_REMOVED lines=37> */
[----:B------:R-:W-:Y:S01]  /*cbc0*/  IADD3 R17, PT, PT, R17, -R20, RZ ;  /* 0x8000001411117210 */ /* 0x000fe20007ffe0ff */
[----:B------:R-:W-:Y:S01]  /*cbd0*/  BSSY.RECONVERGENT B2, `(.L_x_2786) ;  /* 0x00000ab000027945 */ /* 0x000fe20003800200 */
[----:B------:R-:W-:Y:S01]  /*cbe0*/  IMAD.IADD R15, R13, 0x1, R14 ;  /* 0x000000010d0f7824 */ /* 0x000fe200078e020e */
        /* <DEDUP_REMOVED lines=12> */
.L_x_2789:
        /* <DEDUP_REMOVED lines=10> */
[----:B------:R-:W-:-:S03]  /*cd50*/  MOV R25, UR7 ;  /* 0x0000000700197c02 */ /* 0x000fc60008000f00 */
[----:B------:R1:W4:Y:S01]  /*cd60*/  LDG.E R49, desc[UR36][R26.64+0xc] ;  /* 0x00000c241a317981 */ /* 0x000322000c1e1900 */
[----:B--2---:R-:W-:-:S05]  /*cd70*/  LEA R23, R32, UR10, 0x2 ;  /* 0x0000000a20177c11 */ /* 0x004fca000f8e10ff */
[----:B------:R-:W2:Y:S01]  /*cd80*/  LDS R24, [R23+-0x4] ;  /* 0xfffffc0017187984 */ /* 0x000ea20000000800 */
[----:B---3--:R-:W-:-:S06]  /*cd90*/  LEA R30, R37, UR10, 0x2 ;  /* 0x0000000a251e7c11 */ /* 0x008fcc000f8e10ff */
[----:B------:R-:W3:Y:S01]  /*cda0*/  LDS R30, [R30+-0x4] ;  /* 0xfffffc001e1e7984 */ /* 0x000ee20000000800 */
[----:B--2---:R-:W-:Y:S01]  /*cdb0*/  ISETP.NE.AND P1, PT, R15, R24, PT ;  /* 0x000000180f00720c */ /* 0x004fe20003f25270 */
[----:B------:R-:W-:-:S04]  /*cdc0*/  IMAD.U32 R24, RZ, RZ, UR6 ;  /* 0x00000006ff187e24 */ /* 0x000fc8000f8e00ff */
[----:B------:R-:W-:Y:S01]  /*cdd0*/  IMAD.WIDE R38, R16, 0x8, R24 ;  /* 0x0000000810267825 */ /* 0x000fe200078e0218 */
[----:B---3--:R-:W-:-:S07]  /*cde0*/  ISETP.NE.AND P6, PT, R15, R30, PT ;  /* 0x0000001e0f00720c */ /* 0x008fce0003fc5270 */
[----:B------:R-:W2:Y:S06]  /*cdf0*/  @!P1 LDG.E.64 R24, desc[UR36][R38.64+-0x20] ;  /* 0xffffe02426189981 */ /* 0x000eac000c1e1b00 */
        /* <DEDUP_REMOVED lines=14> */
[----:B-1----:R-:W-:-:S05]  /*cee0*/  @!P1 LEA R35, R35, R34, 0x18 ;  /* 0x0000002223239211 */ /* 0x002fca00078ec0ff */
[----:B------:R-:W-:Y:S01]  /*cef0*/  @!P1 IMAD R26, R32, 0x8, R35 ;  /* 0x00000008201a9824 */ /* 0x000fe200078e0223 */
[----:B------:R-:W-:-:S05]  /*cf00*/  @!P6 MOV R30, 0x400 ;  /* 0x00000400001ee802 */ /* 0x000fca0000000f00 */
        /* <DEDUP_REMOVED lines=21> */
[----:B------:R-:W-:Y:S02]  /*d060*/  @!P1 IMAD.MOV.U32 R4, RZ, RZ, R23 ;  /* 0x000000ffff049224 */ /* 0x000fe400078e0017 */
[----:B------:R-:W-:Y:S01]  /*d070*/  @!P1 IMAD.MOV.U32 R5, RZ, RZ, R32 ;  /* 0x000000ffff059224 */ /* 0x000fe200078e0020 */
[----:B------:R-:W-:Y:S01]  /*d080*/  @!P1 DADD R10, R10, R26 ;  /* 0x000000000a0a9229 */ /* 0x000fe2000000001a */
[----:B0-----:R-:W-:-:S04]  /*d090*/  ISETP.NE.AND P1, PT, R15, R44, PT ;  /* 0x0000002c0f00720c */ /* 0x001fc80003f25270 */
[----:B------:R-:W-:-:S10]  /*d0a0*/  @!P6 DFMA R26, R18, -R28, R4 ;  /* 0x8000001c121ae22b */ /* 0x000fd40000000004 */
[----:B------:R-:W-:Y:S02]  /*d0b0*/  @!P6 FSEL R23, R26, R4, P0 ;  /* 0x000000041a17e208 */ /* 0x000fe40000000000 */
[----:B------:R-:W-:Y:S02]  /*d0c0*/  @!P6 FSEL R32, R27, R5, P0 ;  /* 0x000000051b20e208 */ /* 0x000fe40000000000 */
[----:B------:R-:W3:Y:S01]  /*d0d0*/  @!P1 LDG.E.64 R26, desc[UR36][R38.64+0x10] ;  /* 0x00001024261a9981 */ /* 0x000ee2000c1e1b00 */
[----:B------:R-:W-:Y:S01]  /*d0e0*/  @!P6 DADD R10, R10, R28 ;  /* 0x000000000a0ae229 */ /* 0x000fe2000000001c */
[----:B------:R-:W-:Y:S01]  /*d0f0*/  @!P6 MOV R4, R23 ;  /* 0x000000170004e202 */ /* 0x000fe20000000f00 */
        /* <DEDUP_REMOVED lines=16> */
[----:B------:R-:W-:Y:S02]  /*d200*/  @!P4 IMAD R38, R45, 0x8, R38 ;  /* 0x000000082d26c824 */ /* 0x000fe400078e0226 */
[----:B------:R-:W-:-:S04]  /*d210*/  @!P3 VIADD R23, R23, 0x410 ;  /* 0x000004101717b836 */ /* 0x000fc80000000000 */
[----:B------:R-:W0:Y:S01]  /*d220*/  @!P4 LDS.64 R38, [R38+-0x8] ;  /* 0xfffff8002626c984 */ /* 0x000e220000000a00 */
[----:B------:R-:W-:-:S04]  /*d230*/  @!P3 LEA R23, R42, R23, 0x18 ;  /* 0x000000172a17b211 */ /* 0x000fc800078ec0ff */
[----:B------:R-:W-:Y:S02]  /*d240*/  @!P3 LEA R40, R46, R23, 0x3 ;  /* 0x000000172e28b211 */ /* 0x000fe400078e18ff */
[----:B------:R-:W-:-:S04]  /*d250*/  @!P2 MOV R23, 0x400 ;  /* 0x000004000017a802 */ /* 0x000fc80000000f00 */
        /* <DEDUP_REMOVED lines=14> */
[----:B------:R-:W-:Y:S02]  /*d340*/  @!P5 IMAD.MOV.U32 R4, RZ, RZ, R23 ;  /* 0x000000ffff04d224 */ /* 0x000fe400078e0017 */
[----:B------:R-:W-:Y:S01]  /*d350*/  @!P5 IMAD.MOV.U32 R5, RZ, RZ, R34 ;  /* 0x000000ffff05d224 */ /* 0x000fe200078e0022 */
[----:B------:R-:W-:-:S05]  /*d360*/  @!P6 MOV R23, 0x400 ;  /* 0x000004000017e802 */ /* 0x000fca0000000f00 */
[----:B------:R-:W-:Y:S01]  /*d370*/  @!P4 DFMA R34, R18, -R36, R4 ;  /* 0x800000241222c22b */ /* 0x000fe20000000004 */
[----:B------:R-:W-:Y:S02]  /*d380*/  @!P6 IADD3 R23, PT, PT, R23, 0x410, RZ ;  /* 0x000004101717e810 */ /* 0x000fe40007ffe0ff */
[----:B------:R-:W-:Y:S01]  /*d390*/  @!P1 LEA R45, R45, R44, 0x18 ;  /* 0x0000002c2d2d9211 */ /* 0x000fe200078ec0ff */
[----:B------:R-:W-:Y:S01]  /*d3a0*/  @!P3 DMUL R30, R30, R40 ;  /* 0x000000281e1eb228 */ /* 0x000fe20000000000 */
[----:B-1----:R-:W-:-:S03]  /*d3b0*/  @!P6 LEA R40, R46, R23, 0x18 ;  /* 0x000000172e28e211 */ /* 0x002fc600078ec0ff */
[----:B------:R-:W-:Y:S02]  /*d3c0*/  @!P1 IMAD R38, R48, 0x8, R45 ;  /* 0x0000000830269824 */ /* 0x000fe400078e022d */
[----:B------:R-:W-:Y:S02]  /*d3d0*/  @!P4 FSEL R23, R34, R4, P0 ;  /* 0x000000042217c208 */ /* 0x000fe40000000000 */
[----:B------:R-:W-:Y:S02]  /*d3e0*/  @!P4 FSEL R34, R35, R5, P0 ;  /* 0x000000052322c208 */ /* 0x000fe40000000000 */
[----:B------:R-:W3:Y:S01]  /*d3f0*/  @!P1 LDS.64 R38, [R38+-0x8] ;  /* 0xfffff80026269984 */ /* 0x000ee20000000a00 */
        /* <DEDUP_REMOVED lines=21> */
[----:B------:R-:W-:-:S06]  /*d550*/  @!P2 MOV R5, R32 ;  /* 0x000000200005a202 */ /* 0x000fcc0000000f00 */
        /* <DEDUP_REMOVED lines=17> */
.L_x_2788:
[----:B------:R-:W-:-:S07]  /*d670*/  VIADD R16, R20, 0xffffffff ;  /* 0xffffffff14107836 */ /* 0x000fce0000000000 */
.L_x_2787:
[----:B------:R-:W-:Y:S05]  /*d680*/  BSYNC.RECONVERGENT B2 ;  /* 0x0000000000027941 */ /* 0x000fea0003800200 */
.L_x_2786:
        /* <DEDUP_REMOVED lines=32> */
[----:B------:R-:W-:Y:S01]  /*d890*/  VIADD R16, R16, 0x4 ;  /* 0x0000000410107836 */ /* 0x000fe20000000000 */
[----:B------:R-:W-:Y:S01]  /*d8a0*/  @!P2 MOV R23, 0x400 ;  /* 0x000004000017a802 */ /* 0x000fe20000000f00 */
[----:B------:R-:W1:Y:S02]  /*d8b0*/  @!P1 S2R R21, SR_CgaCtaId ;  /* 0x0000000000159919 */ /* 0x000e640000008800 */
        /* <DEDUP_REMOVED lines=8> */
[----:B------:R-:W-:Y:S02]  /*d940*/  @!P3 MOV R23, 0x400 ;  /* 0x000004000017b802 */ /* 0x000fe40000000f00 */
[----:B------:R-:W-:-:S03]  /*d950*/  @!P2 LEA R26, R35, R26, 0x3 ;  /* 0x0000001a231aa211 */ /* 0x000fc600078e18ff */
[----:B------:R-:W4:Y:S01]  /*d960*/  @!P1 LDS.64 R20, [R20+-0x8] ;  /* 0xfffff80014149984 */ /* 0x000f220000000a00 */
[----:B------:R-:W-:-:S03]  /*d970*/  @!P3 VIADD R23, R23, 0x410 ;  /* 0x000004101717b836 */ /* 0x000fc60000000000 */
[----:B------:R-:W0:Y:S02]  /*d980*/  @!P2 LDS.64 R26, [R26+-0x8] ;  /* 0xfffff8001a1aa984 */ /* 0x000e240000000a00 */
[----:B------:R-:W-:Y:S01]  /*d990*/  @!P3 LEA R23, R38, R23, 0x18 ;  /* 0x000000172617b211 */ /* 0x000fe200078ec0ff */
[----:B------:R-:W-:-:S04]  /*d9a0*/  @!P1 VIADD R38, R15, 0x1 ;  /* 0x000000010f269836 */ /* 0x000fc80000000000 */
[----:B------:R-:W1:Y:S01]  /*d9b0*/  @!P1 I2F.F64 R34, R38 ;  /* 0x0000002600229312 */ /* 0x000e620000201c00 */
[----:B------:R-:W-:Y:S01]  /*d9c0*/  @!P3 IMAD R30, R36, 0x8, R23 ;  /* 0x00000008241eb824 */ /* 0x000fe200078e0217 */
[----:B------:R-:W-:Y:S02]  /*d9d0*/  @!P4 MOV R23, 0x400 ;  /* 0x000004000017c802 */ /* 0x000fe40000000f00 */
[----:B------:R-:W-:-:S03]  /*d9e0*/  @!P2 IADD3 R36, PT, PT, R15, 0x1, RZ ;  /* 0x000000010f24a810 */ /* 0x000fc60007ffe0ff */
        /* <DEDUP_REMOVED lines=17> */
[----:B------:R-:W-:-:S02]  /*db00*/  @!P1 IMAD.MOV.U32 R4, RZ, RZ, R20 ;  /* 0x000000ffff049224 */ /* 0x000fc400078e0014 */
[----:B------:R-:W-:-:S05]  /*db10*/  @!P1 IMAD.MOV.U32 R5, RZ, RZ, R21 ;  /* 0x000000ffff059224 */ /* 0x000fca00078e0015 */
[----:B------:R-:W-:Y:S02]  /*db20*/  @!P3 DADD R10, R10, R28 ;  /* 0x000000000a0ab229 */ /* 0x000fe4000000001c */
[----:B------:R-:W-:-:S10]  /*db30*/  @!P2 DFMA R20, -R24, R36, R4 ;  /* 0x000000241814a22b */ /* 0x000fd40000000104 */
        /* <DEDUP_REMOVED lines=17> */
.L_x_2791:
[----:B------:R-:W-:Y:S05]  /*dc50*/  BSYNC.RECONVERGENT B2 ;  /* 0x0000000000027941 */ /* 0x000fea0003800200 */
.L_x_2790:
        /* <DEDUP_REMOVED lines=23> */
[----:B------:R-:W1:Y:S01]  /*ddd0*/  @!P1 S2R R20, SR_CgaCtaId ;  /* 0x0000000000149919 */ /* 0x000e620000008800 */
[----:B------:R-:W-:Y:S01]  /*dde0*/  @!P1 IADD3 R17, PT, PT, R17, 0x410, RZ ;  /* 0x0000041011119810 */ /* 0x000fe20007ffe0ff */
[----:B------:R-:W4:Y:S02]  /*ddf0*/  @!P2 S2R R28, SR_CgaCtaId ;  /* 0x00000000001ca919 */ /* 0x000f240000008800 */
[----:B------:R-:W-:Y:S01]  /*de00*/  @!P2 VIADD R23, R23, 0x410 ;  /* 0x000004101717a836 */ /* 0x000fe20000000000 */
[----:B-1----:R-:W-:-:S04]  /*de10*/  @!P1 LEA R20, R20, R17, 0x18 ;  /* 0x0000001114149211 */ /* 0x002fc800078ec0ff */
[----:B----4-:R-:W-:Y:S01]  /*de20*/  @!P2 LEA R23, R28, R23, 0x18 ;  /* 0x000000171c17a211 */ /* 0x010fe200078ec0ff */
[----:B------:R-:W-:-:S04]  /*de30*/  @!P1 IMAD R17, R29, 0x8, R20 ;  /* 0x000000081d119824 */ /* 0x000fc800078e0214 */
[----:B0-----:R-:W-:Y:S01]  /*de40*/  @!P2 IMAD R26, R30, 0x8, R23 ;  /* 0x000000081e1aa824 */ /* 0x001fe200078e0217 */
[----:B------:R-:W2:Y:S01]  /*de50*/  @!P1 LDS.64 R20, [R17+-0x8] ;  /* 0xfffff80011149984 */ /* 0x000ea20000000a00 */
[C---:B------:R-:W-:Y:S02]  /*de60*/  @!P1 VIADD R23, R15.reuse, 0x1 ;  /* 0x000000010f179836 */ /* 0x040fe40000000000 */
        /* <DEDUP_REMOVED lines=10> */
[----:B------:R-:W-:Y:S02]  /*df10*/  @!P1 FSEL R20, R21, R5, P0 ;  /* 0x0000000515149208 */ /* 0x000fe40000000000 */
[----:B------:R-:W-:-:S03]  /*df20*/  @!P1 MOV R4, R17 ;  /* 0x0000001100049202 */ /* 0x000fc60000000f00 */
[----:B------:R-:W-:-:S06]  /*df30*/  @!P1 IMAD.MOV.U32 R5, RZ, RZ, R20 ;  /* 0x000000ffff059224 */ /* 0x000fcc00078e0014 */
[----:B0-----:R-:W-:-:S10]  /*df40*/  @!P2 DFMA R18, -R24, R28, R4 ;  /* 0x0000001c1812a22b */ /* 0x001fd40000000104 */
[----:B------:R-:W-:Y:S02]  /*df50*/  @!P2 FSEL R17, R18, R4, P0 ;  /* 0x000000041211a208 */ /* 0x000fe40000000000 */
[----:B------:R-:W-:-:S03]  /*df60*/  @!P2 FSEL R18, R19, R5, P0 ;  /* 0x000000051312a208 */ /* 0x000fc60000000000 */
[----:B------:R-:W-:Y:S02]  /*df70*/  @!P2 IMAD.MOV.U32 R4, RZ, RZ, R17 ;  /* 0x000000ffff04a224 */ /* 0x000fe400078e0011 */
[----:B------:R-:W-:-:S07]  /*df80*/  @!P2 IMAD.MOV.U32 R5, RZ, RZ, R18 ;  /* 0x000000ffff05a224 */ /* 0x000fce00078e0012 */
.L_x_2793:
[----:B------:R-:W-:Y:S05]  /*df90*/  BSYNC.RECONVERGENT B2 ;  /* 0x0000000000027941 */ /* 0x000fea0003800200 */
.L_x_2792:
        /* <DEDUP_REMOVED lines=24> */
.L_x_2785:
[----:B------:R-:W-:Y:S05]  /*e120*/  BSYNC.RECONVERGENT B1 ;  /* 0x0000000000017941 */ /* 0x000fea0003800200 */
.L_x_2784:
[----:B------:R-:W-:Y:S01]  /*e130*/  SHF.L.U32 R20, R14, 0x1, RZ ;  /* 0x000000010e147819 */ /* 0x000fe200000006ff */
[----:B------:R-:W-:Y:S01]  /*e140*/  IMAD.MOV.U32 R18, RZ, RZ, 0x0 ;  /* 0x00000000ff127424 */ /* 0x000fe200078e00ff */
[----:B------:R-:W0:Y:S01]  /*e150*/  LDCU.U8 UR11, c[0x0][0x408] ;  /* 0x00008100ff0b77ac */ /* 0x000e220008000000 */
[----:B------:R-:W-:Y:S01]  /*e160*/  IMAD.MOV.U32 R19, RZ, RZ, 0x3fd80000 ;  /* 0x3fd80000ff137424 */ /* 0x000fe200078e00ff */
[C---:B------:R-:W-:Y:S01]  /*e170*/  ISETP.NE.AND P1, PT, R13.reuse, 0x1, PT ;  /* 0x000000010d00780c */ /* 0x040fe20003f25270 */
[----:B------:R-:W-:Y:S01]  /*e180*/  IMAD R15, R13, R20, R13 ;  /* 0x000000140d0f7224 */ /* 0x000fe200078e020d */
[----:B------:R-:W1:Y:S01]  /*e190*/  LDCU.S8 UR12, c[0x0][0x409] ;  /* 0x00008120ff0c77ac */ /* 0x000e620008000200 */
[----:B------:R-:W-:Y:S01]  /*e1a0*/  BSSY.RECONVERGENT B2, `(.L_x_2794) ;  /* 0x000002e000027945 */ /* 0x000fe20003800200 */
[----:B------:R-:W-:Y:S01]  /*e1b0*/  ISETP.NE.OR P1, PT, R9, R8, P1 ;  /* 0x000000080900720c */ /* 0x000fe20000f25670 */
[----:B------:R-:W-:Y:S01]  /*e1c0*/  IMAD R15, R15, 0x2, R20 ;  /* 0x000000020f0f7824 */ /* 0x000fe200078e0214 */
[----:B------:R-:W-:Y:S01]  /*e1d0*/  LOP3.LUT R20, R20, 0x2, RZ, 0xc0, !PT ;  /* 0x0000000214147812 */ /* 0x000fe200078ec0ff */
[----:B------:R-:W-:Y:S01]  /*e1e0*/  UMOV UR14, 0x54442d18 ;  /* 0x54442d18000e7882 */ /* 0x000fe20000000000 */
[----:B------:R-:W-:Y:S01]  /*e1f0*/  ISETP.NE.OR P1, PT, R0, 0x2, P1 ;  /* 0x000000020000780c */ /* 0x000fe20000f25670 */
[----:B------:R-:W-:Y:S01]  /*e200*/  VIADD R15, R15, 0x1 ;  /* 0x000000010f0f7836 */ /* 0x000fe20000000000 */
[----:B------:R-:W-:Y:S01]  /*e210*/  IADD3 R20, PT, PT, -R20, 0x1, RZ ;  /* 0x0000000114147810 */ /* 0x000fe20007ffe1ff */
[----:B------:R-:W-:-:S02]  /*e220*/  UMOV UR15, 0x402921fb ;  /* 0x402921fb000f7882 */ /* 0x000fc40000000000 */
        /* <DEDUP_REMOVED lines=31> */
[----:B------:R-:W-:Y:S01]  /*e420*/  MOV R54, 0xe460 ;  /* 0x0000e46000367802 */ /* 0x000fe20000000f00 */
[----:B------:R-:W-:Y:S02]  /*e430*/  IMAD.MOV.U32 R55, RZ, RZ, R29 ;  /* 0x000000ffff377224 */ /* 0x000fe400078e001d */
[----:B------:R-:W-:-:S07]  /*e440*/  IMAD.MOV.U32 R23, RZ, RZ, R24 ;  /* 0x000000ffff177224 */ /* 0x000fce00078e0018 */
[----:B-----5:R-:W-:Y:S05]  /*e450*/  CALL.REL.NOINC `($__internal_38_$__cuda_sm20_dsqrt_rn_f64_mediumpath_v1) ;  /* 0x0000000c00287944 */ /* 0x020fea0003c00000 */
[----:B------:R-:W-:Y:S02]  /*e460*/  IMAD.MOV.U32 R18, RZ, RZ, R23 ;  /* 0x000000ffff127224 */ /* 0x000fe400078e0017 */
[----:B------:R-:W-:-:S07]  /*e470*/  IMAD.MOV.U32 R19, RZ, RZ, R34 ;  /* 0x000000ffff137224 */ /* 0x000fce00078e0022 */
.L_x_2795:
[----:B------:R-:W-:Y:S05]  /*e480*/  BSYNC.RECONVERGENT B2 ;  /* 0x0000000000027941 */ /* 0x000fea0003800200 */
.L_x_2794:
        /* <DEDUP_REMOVED lines=29> */
[----:B-----5:R-:W-:Y:S05]  /*e660*/  CALL.REL.NOINC `($__internal_37_$__cuda_sm20_div_rn_f64_full) ;  /* 0x0000000400387944 */ /* 0x020fea0003c00000 */
[----:B------:R-:W-:Y:S01]  /*e670*/  MOV R4, R56 ;  /* 0x0000003800047202 */ /* 0x000fe20000000f00 */
[----:B------:R-:W-:-:S07]  /*e680*/  IMAD.MOV.U32 R5, RZ, RZ, R57 ;  /* 0x000000ffff057224 */ /* 0x000fce00078e0039 */
.L_x_2797:
[----:B------:R-:W-:Y:S05]  /*e690*/  BSYNC.RECONVERGENT B2 ;  /* 0x0000000000027941 */ /* 0x000fea0003800200 */
.L_x_2796:
[----:B------:R-:W-:Y:S01]  /*e6a0*/  VIADD R13, R9, 0xffffffff ;  /* 0xffffffff090d7836 */ /* 0x000fe20000000000 */
[----:B------:R-:W0:Y:S01]  /*e6b0*/  LDCU.64 UR14, c[0x0][0x410] ;  /* 0x00008200ff0e77ac */ /* 0x000e220008000a00 */
[----:B------:R-:W-:-:S03]  /*e6c0*/  VIADD R14, R8, 0xffffffff ;  /* 0xffffffff080e7836 */ /* 0x000fc60000000000 */
        /* <DEDUP_REMOVED lines=23> */
.L_x_2799:
[----:B------:R-:W-:Y:S05]  /*e840*/  BSYNC.RECONVERGENT B1 ;  /* 0x0000000000017941 */ /* 0x000fea0003800200 */
.L_x_2798:
[----:B------:R-:W-:-:S05]  /*e850*/  VIADD R22, R22, 0x20 ;  /* 0x0000002016167836 */ /* 0x000fca0000000000 */
[----:B------:R-:W-:-:S13]  /*e860*/  ISETP.GE.U32.AND P0, PT, R22, UR13, PT ;  /* 0x0000000d16007c0c */ /* 0x000fda000bf06070 */
[----:B------:R-:W-:Y:S05]  /*e870*/  @!P0 BRA `(.L_x_2800) ;  /* 0xffffffe000248947 */ /* 0x000fea000383ffff */
[----:B------:R-:W-:Y:S05]  /*e880*/  BSYNC.RECONVERGENT B0 ;  /* 0x0000000000007941 */ /* 0x000fea0003800200 */
.L_x_2783:
[----:B------:R-:W-:Y:S05]  /*e890*/  EXIT ;  /* 0x000000000000794d */ /* 0x000fea0003800000 */
        .weak           $__internal_36_$__cuda_sm20_dblrcp_rn_slowpath_v3
        .type           $__internal_36_$__cuda_sm20_dblrcp_rn_slowpath_v3,@function
        .size           $__internal_36_$__cuda_sm20_dblrcp_rn_slowpath_v3,($__internal_37_$__cuda_sm20_div_rn_f64_full - $__internal_36_$__cuda_sm20_dblrcp_rn_slowpath_v3)
$__internal_36_$__cuda_sm20_dblrcp_rn_slowpath_v3:
[----:B------:R-:W-:Y:S01]  /*e8a0*/  DSETP.GTU.AND P1, PT, |R46|, +INF , PT ;  /* 0x7ff000002e00742a */ /* 0x000fe20003f2c200 */
[----:B------:R-:W-:-:S13]  /*e8b0*/  BSSY B3, `(.L_x_2801) ;  /* 0x0000024000037945 */ /* 0x000fda0003800000 */
[----:B------:R-:W-:Y:S05]  /*e8c0*/  @P1 BRA `(.L_x_2802) ;  /* 0x0000000000801947 */ /* 0x000fea0003800000 */
[----:B------:R-:W-:-:S05]  /*e8d0*/  LOP3.LUT R4, R47, 0x7fffffff, RZ, 0xc0, !PT ;  /* 0x7fffffff2f047812 */ /* 0x000fca00078ec0ff */
[----:B------:R-:W-:-:S05]  /*e8e0*/  VIADD R2, R4, 0xffffffff ;  /* 0xffffffff04027836 */ /* 0x000fca0000000000 */
[----:B------:R-:W-:-:S13]  /*e8f0*/  ISETP.GE.U32.AND P1, PT, R2, 0x7fefffff, PT ;  /* 0x7fefffff0200780c */ /* 0x000fda0003f26070 */
[----:B------:R-:W-:Y:S02]  /*e900*/  @P1 LOP3.LUT R3, R47, 0x7ff00000, RZ, 0x3c, !PT ;  /* 0x7ff000002f031812 */ /* 0x000fe400078e3cff */
[----:B------:R-:W-:Y:S01]  /*e910*/  @P1 MOV R2, RZ ;  /* 0x000000ff00021202 */ /* 0x000fe20000000f00 */
        /* <DEDUP_REMOVED lines=17> */
.L_x_2804:
        /* <DEDUP_REMOVED lines=10> */
.L_x_2802:
[----:B------:R-:W-:Y:S01]  /*ead0*/  LOP3.LUT R3, R47, 0x80000, RZ, 0xfc, !PT ;  /* 0x000800002f037812 */ /* 0x000fe200078efcff */
[----:B------:R-:W-:-:S07]  /*eae0*/  IMAD.MOV.U32 R2, RZ, RZ, R46 ;  /* 0x000000ffff027224 */ /* 0x000fce00078e002e */
.L_x_2803:
[----:B------:R-:W-:Y:S05]  /*eaf0*/  BSYNC B3 ;  /* 0x0000000000037941 */ /* 0x000fea0003800000 */
.L_x_2801:
[----:B------:R-:W-:Y:S01]  /*eb00*/  MOV R48, R2 ;  /* 0x0000000200307202 */ /* 0x000fe20000000f00 */
[----:B------:R-:W-:Y:S02]  /*eb10*/  IMAD.MOV.U32 R49, RZ, RZ, R3 ;  /* 0x000000ffff317224 */ /* 0x000fe400078e0003 */
[----:B------:R-:W-:Y:S02]  /*eb20*/  IMAD.MOV.U32 R2, RZ, RZ, R0 ;  /* 0x000000ffff027224 */ /* 0x000fe400078e0000 */
[----:B------:R-:W-:-:S04]  /*eb30*/  IMAD.MOV.U32 R3, RZ, RZ, 0x0 ;  /* 0x00000000ff037424 */ /* 0x000fc800078e00ff */
[----:B------:R-:W-:Y:S05]  /*eb40*/  RET.REL.NODEC R2 `(_Z10mkstrxd_cuILi0ELi32EEviiiiPdPiiS1_dddS0_iS0_iS1_S1_S0_S0_bbbS0_S0_S1_S1_S0_S0_) ;  /* 0xffffff14022c7950 */ /* 0x000fea0003c3ffff */
        .weak           $__internal_37_$__cuda_sm20_div_rn_f64_full
        .type           $__internal_37_$__cuda_sm20_div_rn_f64_full,@function
        .size           $__internal_37_$__cuda_sm20_div_rn_f64_full,($__internal_38_$__cuda_sm20_dsqrt_rn_f64_mediumpath_v1 - $__internal_37_$__cuda_sm20_div_rn_f64_full)
$__internal_37_$__cuda_sm20_div_rn_f64_full:
[C---:B------:R-:W-:Y:S01]  /*eb50*/  FSETP.GEU.AND P1, PT, |R47|.reuse, 1.469367938527859385e-39, PT ;  /* 0x001000002f00780b */ /* 0x040fe20003f2e200 */
[----:B------:R-:W-:Y:S01]  /*eb60*/  IMAD.MOV.U32 R54, RZ, RZ, 0x1 ;  /* 0x00000001ff367424 */ /* 0x000fe200078e00ff */
[----:B------:R-:W-:Y:S01]  /*eb70*/  LOP3.LUT R48, R47, 0x800fffff, RZ, 0xc0, !PT ;  /* 0x800fffff2f307812 */ /* 0x000fe200078ec0ff */
[----:B------:R-:W-:Y:S01]  /*eb80*/  BSSY B1, `(.L_x_2805) ;  /* 0x0000055000017945 */ /* 0x000fe20003800000 */
[C---:B------:R-:W-:Y:S02]  /*eb90*/  FSETP.GEU.AND P3, PT, |R51|.reuse, 1.469367938527859385e-39, PT ;  /* 0x001000003300780b */ /* 0x040fe40003f6e200 */
[----:B------:R-:W-:Y:S01]  /*eba0*/  LOP3.LUT R49, R48, 0x3ff00000, RZ, 0xfc, !PT ;  /* 0x3ff0000030317812 */ /* 0x000fe200078efcff */
[----:B------:R-:W-:Y:S01]  /*ebb0*/  IMAD.MOV.U32 R48, RZ, RZ, R46 ;  /* 0x000000ffff307224 */ /* 0x000fe200078e002e */
[----:B------:R-:W-:Y:S02]  /*ebc0*/  LOP3.LUT R63, R51, 0x7ff00000, RZ, 0xc0, !PT ;  /* 0x7ff00000333f7812 */ /* 0x000fe400078ec0ff */
[----:B------:R-:W-:-:S02]  /*ebd0*/  LOP3.LUT R62, R47, 0x7ff00000, RZ, 0xc0, !PT ;  /* 0x7ff000002f3e7812 */ /* 0x000fc400078ec0ff */
[----:B------:R-:W-:Y:S01]  /*ebe0*/  MOV R53, 0x1ca00000 ;  /* 0x1ca0000000357802 */ /* 0x000fe20000000f00 */
[----:B------:R-:W-:Y:S01]  /*ebf0*/  @!P1 DMUL R48, R46, 8.98846567431157953865e+307 ;  /* 0x7fe000002e309828 */ /* 0x000fe20000000000 */
[----:B------:R-:W-:-:S03]  /*ec00*/  ISETP.GE.U32.AND P5, PT, R63, R62, PT ;  /* 0x0000003e3f00720c */ /* 0x000fc60003fa6070 */
[----:B------:R-:W-:Y:S02]  /*ec10*/  @!P3 LOP3.LUT R23, R47, 0x7ff00000, RZ, 0xc0, !PT ;  /* 0x7ff000002f17b812 */ /* 0x000fe400078ec0ff */
[----:B------:R-:W0:Y:S02]  /*ec20*/  MUFU.RCP64H R55, R49 ;  /* 0x0000003100377308 */ /* 0x000e240000001800 */
        /* <DEDUP_REMOVED lines=53> */
.L_x_2806:
        /* <DEDUP_REMOVED lines=16> */
.L_x_2809:
[----:B------:R-:W-:Y:S02]  /*f080*/  LOP3.LUT R57, R47, 0x80000, RZ, 0xfc, !PT ;  /* 0x000800002f397812 */ /* 0x000fe400078efcff */
[----:B------:R-:W-:Y:S01]  /*f090*/  MOV R56, R46 ;  /* 0x0000002e00387202 */ /* 0x000fe20000000f00 */
[----:B------:R-:W-:Y:S06]  /*f0a0*/  BRA `(.L_x_2807) ;  /* 0x0000000000087947 */ /* 0x000fec0003800000 */
.L_x_2808:
[----:B------:R-:W-:Y:S01]  /*f0b0*/  LOP3.LUT R57, R51, 0x80000, RZ, 0xfc, !PT ;  /* 0x0008000033397812 */ /* 0x000fe200078efcff */
[----:B------:R-:W-:-:S07]  /*f0c0*/  IMAD.MOV.U32 R56, RZ, RZ, R50 ;  /* 0x000000ffff387224 */ /* 0x000fce00078e0032 */
.L_x_2807:
[----:B------:R-:W-:Y:S05]  /*f0d0*/  BSYNC B1 ;  /* 0x0000000000017941 */ /* 0x000fea0003800000 */
.L_x_2805:
[----:B------:R-:W-:-:S04]  /*f0e0*/  IMAD.MOV.U32 R53, RZ, RZ, 0x0 ;  /* 0x00000000ff357424 */ /* 0x000fc800078e00ff */
[----:B------:R-:W-:Y:S05]  /*f0f0*/  RET.REL.NODEC R52 `(_Z10mkstrxd_cuILi0ELi32EEviiiiPdPiiS1_dddS0_iS0_iS1_S1_S0_S0_bbbS0_S0_S1_S1_S0_S0_) ;  /* 0xffffff0c34c07950 */ /* 0x000fea0003c3ffff */
        .weak           $__internal_38_$__cuda_sm20_dsqrt_rn_f64_mediumpath_v1
        .type           $__internal_38_$__cuda_sm20_dsqrt_rn_f64_mediumpath_v1,@function
        .size           $__internal_38_$__cuda_sm20_dsqrt_rn_f64_mediumpath_v1,($__internal_39_$__cuda_sm20_sqrt_rn_f32_slowpath - $__internal_38_$__cuda_sm20_dsqrt_rn_f64_mediumpath_v1)
$__internal_38_$__cuda_sm20_dsqrt_rn_f64_mediumpath_v1:
[----:B------:R-:W-:Y:S01]  /*f100*/  ISETP.GE.U32.AND P1, PT, R23, -0x3400000, PT ;  /* 0xfcc000001700780c */ /* 0x000fe20003f26070 */
[----:B------:R-:W-:Y:S01]  /*f110*/  BSSY.RECONVERGENT B1, `(.L_x_2810) ;  /* 0x0000026000017945 */ /* 0x000fe20003800200 */
[----:B------:R-:W-:Y:S02]  /*f120*/  IMAD.MOV.U32 R47, RZ, RZ, R53 ;  /* 0x000000ffff2f7224 */ /* 0x000fe400078e0035 */
[----:B------:R-:W-:Y:S02]  /*f130*/  IMAD.MOV.U32 R50, RZ, RZ, R34 ;  /* 0x000000ffff327224 */ /* 0x000fe400078e0022 */
[----:B------:R-:W-:-:S07]  /*f140*/  IMAD.MOV.U32 R53, RZ, RZ, R55 ;  /* 0x000000ffff357224 */ /* 0x000fce00078e0037 */
        /* <DEDUP_REMOVED lines=9> */
.L_x_2811:
        /* <DEDUP_REMOVED lines=9> */
[----:B------:R-:W-:Y:S02]  /*f270*/  IMAD.MOV.U32 R52, RZ, RZ, 0x0 ;  /* 0x00000000ff347424 */ /* 0x000fe400078e00ff */
[----:B------:R-:W-:Y:S02]  /*f280*/  IMAD.MOV.U32 R48, RZ, RZ, RZ ;  /* 0x000000ffff307224 */ /* 0x000fe400078e00ff */
[----:B------:R-:W-:Y:S01]  /*f290*/  IMAD.MOV.U32 R53, RZ, RZ, 0x3fd80000 ;  /* 0x3fd80000ff357424 */ /* 0x000fe200078e00ff */
[----:B------:R-:W0:Y:S03]  /*f2a0*/  MUFU.RSQ64H R49, R47 ;  /* 0x0000002f00317308 */ /* 0x000e260000001c00 */
        /* <DEDUP_REMOVED lines=11> */
.L_x_2813:
[----:B------:R-:W-:-:S11]  /*f360*/  DADD R46, R48, R48 ;  /* 0x00000000302e7229 */ /* 0x000fd60000000030 */
.L_x_2812:
[----:B------:R-:W-:Y:S05]  /*f370*/  BSYNC.RECONVERGENT B1 ;  /* 0x0000000000017941 */ /* 0x000fea0003800200 */
.L_x_2810:
[----:B------:R-:W-:Y:S02]  /*f380*/  IMAD.MOV.U32 R23, RZ, RZ, R46 ;  /* 0x000000ffff177224 */ /* 0x000fe400078e002e */
[----:B------:R-:W-:Y:S02]  /*f390*/  IMAD.MOV.U32 R34, RZ, RZ, R47 ;  /* 0x000000ffff227224 */ /* 0x000fe400078e002f */
[----:B------:R-:W-:Y:S02]  /*f3a0*/  IMAD.MOV.U32 R46, RZ, RZ, R54 ;  /* 0x000000ffff2e7224 */ /* 0x000fe400078e0036 */
[----:B------:R-:W-:-:S04]  /*f3b0*/  IMAD.MOV.U32 R47, RZ, RZ, 0x0 ;  /* 0x00000000ff2f7424 */ /* 0x000fc800078e00ff */
[----:B------:R-:W-:Y:S05]  /*f3c0*/  RET.REL.NODEC R46 `(_Z10mkstrxd_cuILi0ELi32EEviiiiPdPiiS1_dddS0_iS0_iS1_S1_S0_S0_bbbS0_S0_S1_S1_S0_S0_) ;  /* 0xffffff0c2e0c7950 */ /* 0x000fea0003c3ffff */
        .weak           $__internal_39_$__cuda_sm20_sqrt_rn_f32_slowpath
        .type           $__internal_39_$__cuda_sm20_sqrt_rn_f32_slowpath,@function
        .size           $__internal_39_$__cuda_sm20_sqrt_rn_f32_slowpath,($_Z10mkstrxd_cuILi0ELi32EEviiiiPdPiiS1_dddS0_iS0_iS1_S1_S0_S0_bbbS0_S0_S1_S1_S0_S0_$__internal_trig_reduction_slowpathd - $__internal_39_$__cuda_sm20_sqrt_rn_f32_slowpath)
$__internal_39_$__cuda_sm20_sqrt_rn_f32_slowpath:
        /* <DEDUP_REMOVED lines=20> */
.L_x_2814:
[----:B------:R-:W-:Y:S02]  /*f510*/  HFMA2 R3, -RZ, RZ, 0, 0 ;  /* 0x00000000ff037431 */ /* 0x000fe400000001ff */
[----:B------:R-:W-:Y:S02]  /*f520*/  IMAD.MOV.U32 R0, RZ, RZ, R2 ;  /* 0x000000ffff007224 */ /* 0x000fe400078e0002 */
[----:B------:R-:W-:-:S04]  /*f530*/  IMAD.MOV.U32 R2, RZ, RZ, R7 ;  /* 0x000000ffff027224 */ /* 0x000fc800078e0007 */
[----:B------:R-:W-:Y:S05]  /*f540*/  RET.REL.NODEC R2 `(_Z10mkstrxd_cuILi0ELi32EEviiiiPdPiiS1_dddS0_iS0_iS1_S1_S0_S0_bbbS0_S0_S1_S1_S0_S0_) ;  /* 0xffffff0802ac7950 */ /* 0x000fea0003c3ffff */
        .type           $_Z10mkstrxd_cuILi0ELi32EEviiiiPdPiiS1_dddS0_iS0_iS1_S1_S0_S0_bbbS0_S0_S1_S1_S0_S0_$__internal_trig_reduction_slowpathd,@function
        .size           $_Z10mkstrxd_cuILi0ELi32EEviiiiPdPiiS1_dddS0_iS0_iS1_S1_S0_S0_bbbS0_S0_S1_S1_S0_S0_$__internal_trig_reduction_slowpathd,(.L_x_2872 - $_Z10mkstrxd_cuILi0ELi32EEviiiiPdPiiS1_dddS0_iS0_iS1_S1_S0_S0_bbbS0_S0_S1_S1_S0_S0_$__internal_trig_reduction_slowpathd)
$_Z10mkstrxd_cuILi0ELi32EEviiiiPdPiiS1_dddS0_iS0_iS1_S1_S0_S0_bbbS0_S0_S1_S1_S0_S0_$__internal_trig_reduction_slowpathd:
        /* <DEDUP_REMOVED lines=27> */
.L_x_2819:
        /* <DEDUP_REMOVED lines=27> */
.L_x_2818:
[----:B------:R-:W-:-:S07]  /*f8b0*/  IMAD.MOV.U32 R12, RZ, RZ, R26 ;  /* 0x000000ffff0c7224 */ /* 0x000fce00078e001a */
.L_x_2817:
[----:B------:R-:W-:Y:S05]  /*f8c0*/  BSYNC.RECONVERGENT B3 ;  /* 0x0000000000037941 */ /* 0x000fea0003800200 */
.L_x_2816:
        /* <DEDUP_REMOVED lines=60> */
.L_x_2821:
[----:B------:R-:W-:Y:S05]  /*fc90*/  BSYNC.RECONVERGENT B3 ;  /* 0x0000000000037941 */ /* 0x000fea0003800200 */
.L_x_2820:
        /* <DEDUP_REMOVED lines=36> */
.L_x_2815:
[----:B------:R-:W-:Y:S02]  /*fee0*/  IMAD.MOV.U32 R12, RZ, RZ, R16 ;  /* 0x000000ffff0c7224 */ /* 0x000fe400078e0010 */
[----:B------:R-:W-:Y:S02]  /*fef0*/  IMAD.MOV.U32 R16, RZ, RZ, R48 ;  /* 0x000000ffff107224 */ /* 0x000fe400078e0030 */
[----:B------:R-:W-:-:S04]  /*ff00*/  IMAD.MOV.U32 R17, RZ, RZ, 0x0 ;  /* 0x00000000ff117424 */ /* 0x000fc800078e00ff */
[----:B------:R-:W-:Y:S05]  /*ff10*/  RET.REL.NODEC R16 `(_Z10mkstrxd_cuILi0ELi32EEviiiiPdPiiS1_dddS0_iS0_iS1_S1_S0_S0_bbbS0_S0_S1_S1_S0_S0_) ;  /* 0xffffff0010387950 */ /* 0x000fea0003c3ffff */
.L_x_2822:
        /* <DEDUP_REMOVED lines=14> */
.L_x_2872:


//--------------------- .nv.global.init           --------------------------
	.section	.nv.global.init,"aw",@progbits
	.align	16
.nv.global.init:
	.type		__cudart_sin_cos_coeffs,@object
	.size		__cudart_sin_cos_coeffs,(__cudart_i2opi_d - __cudart_sin_cos_coeffs)
__cudart_sin_cos_coeffs:
        /*0000*/ 	.byte	0x46, 0xd2, 0xb0, 0x2c, 0xf1, 0xe5, 0x5a, 0xbe, 0x92, 0xe3, 0xac, 0x69, 0xe3, 0x1d, 0xc7, 0x3e
        /*0010*/ 	.byte	0xa1, 0x62, 0xdb, 0x19, 0xa0, 0x01, 0x2a, 0xbf, 0x18, 0x08, 0x11, 0x11, 0x11, 0x11, 0x81, 0x3f
        /*0020*/ 	.byte	0x54, 0x55, 0x55, 0x55, 0x55, 0x55, 0xc5, 0xbf, 0x00, 0x00, 0x00, 0x00, 0x00, 0x00, 0x00, 0x00
        /*0030*/ 	.byte	0x00, 0x00, 0x00, 0x00, 0x00, 0x00, 0x00, 0x00, 0x64, 0x81, 0xfd, 0x20, 0x83, 0xff, 0xa8, 0xbd
        /*0040*/ 	.byte	0x28, 0x85, 0xef, 0xc1, 0xa7, 0xee, 0x21, 0x3e, 0xd9, 0xe6, 0x06, 0x8e, 0x4f, 0x7e, 0x92, 0xbe
        /*0050*/ 	.byte	0xe9, 0xbc, 0xdd, 0x19, 0xa0, 0x01, 0xfa, 0x3e, 0x47, 0x5d, 0xc1, 0x16, 0x6c, 0xc1, 0x56, 0xbf
        /*0060*/ 	.byte	0x51, 0x55, 0x55, 0x55, 0x55, 0x55, 0xa5, 0x3f, 0x00, 0x00, 0x00, 0x00, 0x00, 0x00, 0xe0, 0xbf
        /*0070*/ 	.byte	0x00, 0x00, 0x00, 0x00, 0x00, 0x00, 0xf0, 0x3f, 0x00, 0x00, 0x00, 0x00, 0x00, 0x00, 0x00, 0x00
	.type		__cudart_i2opi_d,@object
	.size		__cudart_i2opi_d,($str - __cudart_i2opi_d)
__cudart_i2opi_d:
        /* <DEDUP_REMOVED lines=9> */
	.type		$str,@object
	.size		$str,(.L_0 - $str)
$str:
        /*0110*/ 	.byte	0x72, 0x63, 0x6e, 0x73, 0x6c, 0x30, 0x3a, 0x20, 0x69, 0x6e, 0x63, 0x72, 0x65, 0x61, 0x73, 0x65
        /*0120*/ 	.byte	0x20, 0x6c, 0x6d, 0x61, 0x78, 0x78, 0x0a, 0x00
.L_0:


//--------------------- .nv.shared._Z10mkstrxd_cuILi4ELi4EEviiiiPdPiiS1_dddS0_iS0_iS1_S1_S0_S0_bbbS0_S0_S1_S1_S0_S0_ --------------------------
	.section	.nv.shared._Z10mkstrxd_cuILi4ELi4EEviiiiPdPiiS1_dddS0_iS0_iS1_S1_S0_S0_bbbS0_S0_S1_S1_S0_S0_,"aw",@nobits
	.sectionflags	@""
	.align	8
.nv.shared._Z10mkstrxd_cuILi4ELi4EEviiiiPdPiiS1_dddS0_iS0_iS1_S1_S0_S0_bbbS0_S0_S1_S1_S0_S0_:
	.zero		5464


//--------------------- .nv.shared.reserved.0     --------------------------
	.section	.nv.shared.reserved.0,"aw",@nobits
	.weak		__nv_reservedSMEM_offset_0_alias
	.size		__nv_reservedSMEM_offset_0_alias, 0, 64
	.other		__nv_reservedSMEM_offset_0_alias,@"STO_CUDA_RESERVED_SHARED STV_DEFAULT"
__nv_reservedSMEM_offset_0_alias:
	.zero		0
	.zero		64


//--------------------- .nv.shared._Z10mkstrxd_cuILi3ELi4EEviiiiPdPiiS1_dddS0_iS0_iS1_S1_S0_S0_bbbS0_S0_S1_S1_S0_S0_ --------------------------
	.section	.nv.shared._Z10mkstrxd_cuILi3ELi4EEviiiiPdPiiS1_dddS0_iS0_iS1_S1_S0_S0_bbbS0_S0_S1_S1_S0_S0_,"aw",@nobits
	.sectionflags	@""
	.align	8
.nv.shared._Z10mkstrxd_cuILi3ELi4EEviiiiPdPiiS1_dddS0_iS0_iS1_S1_S0_S0_bbbS0_S0_S1_S1_S0_S0_:
	.zero		3872


//--------------------- .nv.shared._Z10mkstrxd_cuILi2ELi4EEviiiiPdPiiS1_dddS0_iS0_iS1_S1_S0_S0_bbbS0_S0_S1_S1_S0_S0_ --------------------------
	.section	.nv.shared._Z10mkstrxd_cuILi2ELi4EEviiiiPdPiiS1_dddS0_iS0_iS1_S1_S0_S0_bbbS0_S0_S1_S1_S0_S0_,"aw",@nobits
	.sectionflags	@""
	.align	8
.nv.shared._Z10mkstrxd_cuILi2ELi4EEviiiiPdPiiS1_dddS0_iS0_iS1_S1_S0_S0_bbbS0_S0_S1_S1_S0_S0_:
	.zero		2632


//--------------------- .nv.shared._Z10mkstrxd_cuILi1ELi4EEviiiiPdPiiS1_dddS0_iS0_iS1_S1_S0_S0_bbbS0_S0_S1_S1_S0_S0_ --------------------------
	.section	.nv.shared._Z10mkstrxd_cuILi1ELi4EEviiiiPdPiiS1_dddS0_iS0_iS1_S1_S0_S0_bbbS0_S0_S1_S1_S0_S0_,"aw",@nobits
	.sectionflags	@""
	.align	8
.nv.shared._Z10mkstrxd_cuILi1ELi4EEviiiiPdPiiS1_dddS0_iS0_iS1_S1_S0_S0_bbbS0_S0_S1_S1_S0_S0_:
	.zero		1744


//--------------------- .nv.shared._Z10mkstrxd_cuILi0ELi4EEviiiiPdPiiS1_dddS0_iS0_iS1_S1_S0_S0_bbbS0_S0_S1_S1_S0_S0_ --------------------------
	.section	.nv.shared._Z10mkstrxd_cuILi0ELi4EEviiiiPdPiiS1_dddS0_iS0_iS1_S1_S0_S0_bbbS0_S0_S1_S1_S0_S0_,"aw",@nobits
	.sectionflags	@""
	.align	8
.nv.shared._Z10mkstrxd_cuILi0ELi4EEviiiiPdPiiS1_dddS0_iS0_iS1_S1_S0_S0_bbbS0_S0_S1_S1_S0_S0_:
	.zero		1208


//--------------------- .nv.shared._Z10mkstrxd_cuILi4ELi32EEviiiiPdPiiS1_dddS0_iS0_iS1_S1_S0_S0_bbbS0_S0_S1_S1_S0_S0_ --------------------------
	.section	.nv.shared._Z10mkstrxd_cuILi4ELi32EEviiiiPdPiiS1_dddS0_iS0_iS1_S1_S0_S0_bbbS0_S0_S1_S1_S0_S0_,"aw",@nobits
	.sectionflags	@""
	.align	8
.nv.shared._Z10mkstrxd_cuILi4ELi32EEviiiiPdPiiS1_dddS0_iS0_iS1_S1_S0_S0_bbbS0_S0_S1_S1_S0_S0_:
	.zero		27864


//--------------------- .nv.shared._Z10mkstrxd_cuILi3ELi32EEviiiiPdPiiS1_dddS0_iS0_iS1_S1_S0_S0_bbbS0_S0_S1_S1_S0_S0_ --------------------------
	.section	.nv.shared._Z10mkstrxd_cuILi3ELi32EEviiiiPdPiiS1_dddS0_iS0_iS1_S1_S0_S0_bbbS0_S0_S1_S1_S0_S0_,"aw",@nobits
	.sectionflags	@""
	.align	8
.nv.shared._Z10mkstrxd_cuILi3ELi32EEviiiiPdPiiS1_dddS0_iS0_iS1_S1_S0_S0_bbbS0_S0_S1_S1_S0_S0_:
	.zero		18208


//--------------------- .nv.shared._Z10mkstrxd_cuILi2ELi32EEviiiiPdPiiS1_dddS0_iS0_iS1_S1_S0_S0_bbbS0_S0_S1_S1_S0_S0_ --------------------------
	.section	.nv.shared._Z10mkstrxd_cuILi2ELi32EEviiiiPdPiiS1_dddS0_iS0_iS1_S1_S0_S0_bbbS0_S0_S1_S1_S0_S0_,"aw",@nobits
	.sectionflags	@""
	.align	8
.nv.shared._Z10mkstrxd_cuILi2ELi32EEviiiiPdPiiS1_dddS0_iS0_iS1_S1_S0_S0_bbbS0_S0_S1_S1_S0_S0_:
	.zero		10696


//--------------------- .nv.shared._Z10mkstrxd_cuILi1ELi32EEviiiiPdPiiS1_dddS0_iS0_iS1_S1_S0_S0_bbbS0_S0_S1_S1_S0_S0_ --------------------------
	.section	.nv.shared._Z10mkstrxd_cuILi1ELi32EEviiiiPdPiiS1_dddS0_iS0_iS1_S1_S0_S0_bbbS0_S0_S1_S1_S0_S0_,"aw",@nobits
	.sectionflags	@""
	.align	8
.nv.shared._Z10mkstrxd_cuILi1ELi32EEviiiiPdPiiS1_dddS0_iS0_iS1_S1_S0_S0_bbbS0_S0_S1_S1_S0_S0_:
	.zero		5328


//--------------------- .nv.shared._Z10mkstrxd_cuILi0ELi32EEviiiiPdPiiS1_dddS0_iS0_iS1_S1_S0_S0_bbbS0_S0_S1_S1_S0_S0_ --------------------------
	.section	.nv.shared._Z10mkstrxd_cuILi0ELi32EEviiiiPdPiiS1_dddS0_iS0_iS1_S1_S0_S0_bbbS0_S0_S1_S1_S0_S0_,"aw",@nobits
	.sectionflags	@""
	.align	8
.nv.shared._Z10mkstrxd_cuILi0ELi32EEviiiiPdPiiS1_dddS0_iS0_iS1_S1_S0_S0_bbbS0_S0_S1_S1_S0_S0_:
	.zero		2104


//--------------------- .nv.constant0._Z10mkstrxd_cuILi4ELi4EEviiiiPdPiiS1_dddS0_iS0_iS1_S1_S0_S0_bbbS0_S0_S1_S1_S0_S0_ --------------------------
	.section	.nv.constant0._Z10mkstrxd_cuILi4ELi4EEviiiiPdPiiS1_dddS0_iS0_iS1_S1_S0_S0_bbbS0_S0_S1_S1_S0_S0_,"a",@progbits
	.sectionflags	@""
	.align	4
.nv.constant0._Z10mkstrxd_cuILi4ELi4EEviiiiPdPiiS1_dddS0_iS0_iS1_S1_S0_S0_bbbS0_S0_S1_S1_S0_S0_:
	.zero		1088


//--------------------- .nv.constant0._Z10mkstrxd_cuILi3ELi4EEviiiiPdPiiS1_dddS0_iS0_iS1_S1_S0_S0_bbbS0_S0_S1_S1_S0_S0_ --------------------------
	.section	.nv.constant0._Z10mkstrxd_cuILi3ELi4EEviiiiPdPiiS1_dddS0_iS0_iS1_S1_S0_S0_bbbS0_S0_S1_S1_S0_S0_,"a",@progbits
	.sectionflags	@""
	.align	4
.nv.constant0._Z10mkstrxd_cuILi3ELi4EEviiiiPdPiiS1_dddS0_iS0_iS1_S1_S0_S0_bbbS0_S0_S1_S1_S0_S0_:
	.zero		1088


//--------------------- .nv.constant0._Z10mkstrxd_cuILi2ELi4EEviiiiPdPiiS1_dddS0_iS0_iS1_S1_S0_S0_bbbS0_S0_S1_S1_S0_S0_ --------------------------
	.section	.nv.constant0._Z10mkstrxd_cuILi2ELi4EEviiiiPdPiiS1_dddS0_iS0_iS1_S1_S0_S0_bbbS0_S0_S1_S1_S0_S0_,"a",@progbits
	.sectionflags	@""
	.align	4
.nv.constant0._Z10mkstrxd_cuILi2ELi4EEviiiiPdPiiS1_dddS0_iS0_iS1_S1_S0_S0_bbbS0_S0_S1_S1_S0_S0_:
	.zero		1088


//--------------------- .nv.constant0._Z10mkstrxd_cuILi1ELi4EEviiiiPdPiiS1_dddS0_iS0_iS1_S1_S0_S0_bbbS0_S0_S1_S1_S0_S0_ --------------------------
	.section	.nv.constant0._Z10mkstrxd_cuILi1ELi4EEviiiiPdPiiS1_dddS0_iS0_iS1_S1_S0_S0_bbbS0_S0_S1_S1_S0_S0_,"a",@progbits
	.sectionflags	@""
	.align	4
.nv.constant0._Z10mkstrxd_cuILi1ELi4EEviiiiPdPiiS1_dddS0_iS0_iS1_S1_S0_S0_bbbS0_S0_S1_S1_S0_S0_:
	.zero		1088


//--------------------- .nv.constant0._Z10mkstrxd_cuILi0ELi4EEviiiiPdPiiS1_dddS0_iS0_iS1_S1_S0_S0_bbbS0_S0_S1_S1_S0_S0_ --------------------------
	.section	.nv.constant0._Z10mkstrxd_cuILi0ELi4EEviiiiPdPiiS1_dddS0_iS0_iS1_S1_S0_S0_bbbS0_S0_S1_S1_S0_S0_,"a",@progbits
	.sectionflags	@""
	.align	4
.nv.constant0._Z10mkstrxd_cuILi0ELi4EEviiiiPdPiiS1_dddS0_iS0_iS1_S1_S0_S0_bbbS0_S0_S1_S1_S0_S0_:
	.zero		1088


//--------------------- .nv.constant0._Z10mkstrxd_cuILi4ELi32EEviiiiPdPiiS1_dddS0_iS0_iS1_S1_S0_S0_bbbS0_S0_S1_S1_S0_S0_ --------------------------
	.section	.nv.constant0._Z10mkstrxd_cuILi4ELi32EEviiiiPdPiiS1_dddS0_iS0_iS1_S1_S0_S0_bbbS0_S0_S1_S1_S0_S0_,"a",@progbits
	.sectionflags	@""
	.align	4
.nv.constant0._Z10mkstrxd_cuILi4ELi32EEviiiiPdPiiS1_dddS0_iS0_iS1_S1_S0_S0_bbbS0_S0_S1_S1_S0_S0_:
	.zero		1088


//--------------------- .nv.constant0._Z10mkstrxd_cuILi3ELi32EEviiiiPdPiiS1_dddS0_iS0_iS1_S1_S0_S0_bbbS0_S0_S1_S1_S0_S0_ --------------------------
	.section	.nv.constant0._Z10mkstrxd_cuILi3ELi32EEviiiiPdPiiS1_dddS0_iS0_iS1_S1_S0_S0_bbbS0_S0_S1_S1_S0_S0_,"a",@progbits
	.sectionflags	@""
	.align	4
.nv.constant0._Z10mkstrxd_cuILi3ELi32EEviiiiPdPiiS1_dddS0_iS0_iS1_S1_S0_S0_bbbS0_S0_S1_S1_S0_S0_:
	.zero		1088


//--------------------- .nv.constant0._Z10mkstrxd_cuILi2ELi32EEviiiiPdPiiS1_dddS0_iS0_iS1_S1_S0_S0_bbbS0_S0_S1_S1_S0_S0_ --------------------------
	.section	.nv.constant0._Z10mkstrxd_cuILi2ELi32EEviiiiPdPiiS1_dddS0_iS0_iS1_S1_S0_S0_bbbS0_S0_S1_S1_S0_S0_,"a",@progbits
	.sectionflags	@""
	.align	4
.nv.constant0._Z10mkstrxd_cuILi2ELi32EEviiiiPdPiiS1_dddS0_iS0_iS1_S1_S0_S0_bbbS0_S0_S1_S1_S0_S0_:
	.zero		1088


//--------------------- .nv.constant0._Z10mkstrxd_cuILi1ELi32EEviiiiPdPiiS1_dddS0_iS0_iS1_S1_S0_S0_bbbS0_S0_S1_S1_S0_S0_ --------------------------
	.section	.nv.constant0._Z10mkstrxd_cuILi1ELi32EEviiiiPdPiiS1_dddS0_iS0_iS1_S1_S0_S0_bbbS0_S0_S1_S1_S0_S0_,"a",@progbits
	.sectionflags	@""
	.align	4
.nv.constant0._Z10mkstrxd_cuILi1ELi32EEviiiiPdPiiS1_dddS0_iS0_iS1_S1_S0_S0_bbbS0_S0_S1_S1_S0_S0_:
	.zero		1088


//--------------------- .nv.constant0._Z10mkstrxd_cuILi0ELi32EEviiiiPdPiiS1_dddS0_iS0_iS1_S1_S0_S0_bbbS0_S0_S1_S1_S0_S0_ --------------------------
	.section	.nv.constant0._Z10mkstrxd_cuILi0ELi32EEviiiiPdPiiS1_dddS0_iS0_iS1_S1_S0_S0_bbbS0_S0_S1_S1_S0_S0_,"a",@progbits
	.sectionflags	@""
	.align	4
.nv.constant0._Z10mkstrxd_cuILi0ELi32EEviiiiPdPiiS1_dddS0_iS0_iS1_S1_S0_S0_bbbS0_S0_S1_S1_S0_S0_:
	.zero		1088


//--------------------- SYMBOLS --------------------------

	.type		.nv.reservedSmem.offset0,@object
	.size		.nv.reservedSmem.offset0,0x4
	.type		.nv.reservedSmem.cap,@object
	.size		.nv.reservedSmem.cap,0x4
	.type		vprintf,@function
